	.target	sm_90a

	.elftype	@"ET_EXEC"


//--------------------- .note.nv.tkinfo           --------------------------
	.section	.note.nv.tkinfo,"",@"SHT_NOTE"
	.sectionflags	@"SHF_NOTE_NV_TKINFO"
	.tkinfo
        /*0018*/ 	.word	0x00000002
        /*0030*/ 	.string	""
        /*0030*/ 	.string	"ptxas"
        /*0030*/ 	.string	"Cuda compilation tools, release 13.0, V13.0.88"
        /*0030*/ 	.string	"Build cuda_13.0.r13.0/compiler.36424714_0"
        /*0030*/ 	.string	"-v  -suppress-debug-info  -lineinfo  -arch sm_90a "



//--------------------- .note.nv.cuinfo           --------------------------
	.section	.note.nv.cuinfo,"",@"SHT_NOTE"
	.sectionflags	@"SHF_NOTE_NV_CUINFO"
        /*0018*/ 	.short	0x0002
        /*001a*/ 	.short	0x005a
        /*001c*/ 	.short	0x0082
	.zero		2


//--------------------- .nv.info                  --------------------------
	.section	.nv.info,"",@"SHT_CUDA_INFO"
	.align	4


	//----- nvinfo : EIATTR_REGCOUNT
	.align		4
        /*0000*/ 	.byte	0x04, 0x2f
        /*0002*/ 	.short	(.L_1 - .L_0)
	.align		4
.L_0:
        /*0004*/ 	.word	index@(matmul_kernel)
        /*0008*/ 	.word	0x000000ff


	//----- nvinfo : EIATTR_FRAME_SIZE
	.align		4
.L_1:
        /*000c*/ 	.byte	0x04, 0x11
        /*000e*/ 	.short	(.L_3 - .L_2)
	.align		4
.L_2:
        /*0010*/ 	.word	index@(matmul_kernel)
        /*0014*/ 	.word	0x00001fd0


	//----- nvinfo : EIATTR_MIN_STACK_SIZE
	.align		4
.L_3:
        /*0018*/ 	.byte	0x04, 0x12
        /*001a*/ 	.short	(.L_5 - .L_4)
	.align		4
.L_4:
        /*001c*/ 	.word	index@(matmul_kernel)
        /*0020*/ 	.word	0x00001fd0
.L_5:


//--------------------- .nv.compat                --------------------------
	.section	.nv.compat,"",@"SHT_CUDA_COMPAT_INFO"
	.align	4
        /*0000*/ 	.byte	0x02, 0x09, 0x01, 0x00, 0x02, 0x02, 0x04, 0x00, 0x02, 0x05, 0x05, 0x00, 0x03, 0x07, 0x01, 0x01
        /*0010*/ 	.byte	0x02, 0x03, 0x00, 0x00, 0x02, 0x06, 0x01, 0x00, 0x04, 0x0b, 0x08, 0x00, 0x00, 0x00, 0x00, 0x00
        /*0020*/ 	.byte	0x00, 0x00, 0x00, 0x00


//--------------------- .nv.info.matmul_kernel    --------------------------
	.section	.nv.info.matmul_kernel,"",@"SHT_CUDA_INFO"
	.sectionflags	@""
	.align	4


	//----- nvinfo : EIATTR_CUDA_API_VERSION
	.align		4
        /*0000*/ 	.byte	0x04, 0x37
        /*0002*/ 	.short	(.L_7 - .L_6)
.L_6:
        /*0004*/ 	.word	0x00000082


	//----- nvinfo : EIATTR_KPARAM_INFO
	.align		4
.L_7:
        /*0008*/ 	.byte	0x04, 0x17
        /*000a*/ 	.short	(.L_9 - .L_8)
.L_8:
        /*000c*/ 	.word	0x00000000
        /*0010*/ 	.short	0x000d
        /*0012*/ 	.short	0x0048
        /*0014*/ 	.byte	0x00, 0xf4, 0x21, 0x00


	//----- nvinfo : EIATTR_KPARAM_INFO
	.align		4
.L_9:
        /*0018*/ 	.byte	0x04, 0x17
        /*001a*/ 	.short	(.L_11 - .L_10)
.L_10:
        /*001c*/ 	.word	0x00000000
        /*0020*/ 	.short	0x000c
        /*0022*/ 	.short	0x0040
        /*0024*/ 	.byte	0x00, 0xf4, 0x21, 0x00


	//----- nvinfo : EIATTR_KPARAM_INFO
	.align		4
.L_11:
        /*0028*/ 	.byte	0x04, 0x17
        /*002a*/ 	.short	(.L_13 - .L_12)
.L_12:
        /*002c*/ 	.word	0x00000000
        /*0030*/ 	.short	0x000b
        /*0032*/ 	.short	0x0038
        /*0034*/ 	.byte	0x00, 0xf0, 0x11, 0x00


	//----- nvinfo : EIATTR_KPARAM_INFO
	.align		4
.L_13:
        /*0038*/ 	.byte	0x04, 0x17
        /*003a*/ 	.short	(.L_15 - .L_14)
.L_14:
        /*003c*/ 	.word	0x00000000
        /*0040*/ 	.short	0x000a
        /*0042*/ 	.short	0x0034
        /*0044*/ 	.byte	0x00, 0xf0, 0x11, 0x00


	//----- nvinfo : EIATTR_KPARAM_INFO
	.align		4
.L_15:
        /*0048*/ 	.byte	0x04, 0x17
        /*004a*/ 	.short	(.L_17 - .L_16)
.L_16:
        /*004c*/ 	.word	0x00000000
        /*0050*/ 	.short	0x0009
        /*0052*/ 	.short	0x0030
        /*0054*/ 	.byte	0x00, 0xf0, 0x11, 0x00


	//----- nvinfo : EIATTR_KPARAM_INFO
	.align		4
.L_17:
        /*0058*/ 	.byte	0x04, 0x17
        /*005a*/ 	.short	(.L_19 - .L_18)
.L_18:
        /*005c*/ 	.word	0x00000000
        /*0060*/ 	.short	0x0008
        /*0062*/ 	.short	0x002c
        /*0064*/ 	.byte	0x00, 0xf0, 0x11, 0x00


	//----- nvinfo : EIATTR_KPARAM_INFO
	.align		4
.L_19:
        /*0068*/ 	.byte	0x04, 0x17
        /*006a*/ 	.short	(.L_21 - .L_20)
.L_20:
        /*006c*/ 	.word	0x00000000
        /*0070*/ 	.short	0x0007
        /*0072*/ 	.short	0x0028
        /*0074*/ 	.byte	0x00, 0xf0, 0x11, 0x00


	//----- nvinfo : EIATTR_KPARAM_INFO
	.align		4
.L_21:
        /*0078*/ 	.byte	0x04, 0x17
        /*007a*/ 	.short	(.L_23 - .L_22)
.L_22:
        /*007c*/ 	.word	0x00000000
        /*0080*/ 	.short	0x0006
        /*0082*/ 	.short	0x0024
        /*0084*/ 	.byte	0x00, 0xf0, 0x11, 0x00


	//----- nvinfo : EIATTR_KPARAM_INFO
	.align		4
.L_23:
        /*0088*/ 	.byte	0x04, 0x17
        /*008a*/ 	.short	(.L_25 - .L_24)
.L_24:
        /*008c*/ 	.word	0x00000000
        /*0090*/ 	.short	0x0005
        /*0092*/ 	.short	0x0020
        /*0094*/ 	.byte	0x00, 0xf0, 0x11, 0x00


	//----- nvinfo : EIATTR_KPARAM_INFO
	.align		4
.L_25:
        /*0098*/ 	.byte	0x04, 0x17
        /*009a*/ 	.short	(.L_27 - .L_26)
.L_26:
        /*009c*/ 	.word	0x00000000
        /*00a0*/ 	.short	0x0004
        /*00a2*/ 	.short	0x001c
        /*00a4*/ 	.byte	0x00, 0xf0, 0x11, 0x00


	//----- nvinfo : EIATTR_KPARAM_INFO
	.align		4
.L_27:
        /*00a8*/ 	.byte	0x04, 0x17
        /*00aa*/ 	.short	(.L_29 - .L_28)
.L_28:
        /*00ac*/ 	.word	0x00000000
        /*00b0*/ 	.short	0x0003
        /*00b2*/ 	.short	0x0018
        /*00b4*/ 	.byte	0x00, 0xf0, 0x11, 0x00


	//----- nvinfo : EIATTR_KPARAM_INFO
	.align		4
.L_29:
        /*00b8*/ 	.byte	0x04, 0x17
        /*00ba*/ 	.short	(.L_31 - .L_30)
.L_30:
        /*00bc*/ 	.word	0x00000000
        /*00c0*/ 	.short	0x0002
        /*00c2*/ 	.short	0x0010
        /*00c4*/ 	.byte	0x00, 0xf4, 0x21, 0x00


	//----- nvinfo : EIATTR_KPARAM_INFO
	.align		4
.L_31:
        /*00c8*/ 	.byte	0x04, 0x17
        /*00ca*/ 	.short	(.L_33 - .L_32)
.L_32:
        /*00cc*/ 	.word	0x00000000
        /*00d0*/ 	.short	0x0001
        /*00d2*/ 	.short	0x0008
        /*00d4*/ 	.byte	0x00, 0xf4, 0x21, 0x00


	//----- nvinfo : EIATTR_KPARAM_INFO
	.align		4
.L_33:
        /*00d8*/ 	.byte	0x04, 0x17
        /*00da*/ 	.short	(.L_35 - .L_34)
.L_34:
        /*00dc*/ 	.word	0x00000000
        /*00e0*/ 	.short	0x0000
        /*00e2*/ 	.short	0x0000
        /*00e4*/ 	.byte	0x00, 0xf4, 0x21, 0x00


	//----- nvinfo : EIATTR_SPARSE_MMA_MASK
	.align		4
.L_35:
        /*00e8*/ 	.byte	0x03, 0x50
        /*00ea*/ 	.short	0x0000


	//----- nvinfo : EIATTR_MAXREG_COUNT
	.align		4
        /*00ec*/ 	.byte	0x03, 0x1b
        /*00ee*/ 	.short	0x00ff


	//----- nvinfo : EIATTR_NUM_BARRIERS
	.align		4
        /*00f0*/ 	.byte	0x02, 0x4c
        /*00f2*/ 	.byte	0x01
	.zero		1


	//----- nvinfo : EIATTR_ANNOTATIONS
	.align		4
        /*00f4*/ 	.byte	0x04, 0x55
        /*00f6*/ 	.short	(.L_37 - .L_36)


	//   ....[0]....
.L_36:
        /*00f8*/ 	.word	0x00000001
        /*00fc*/ 	.byte	0x50, 0x05, 0x00, 0x00, 0x01, 0x00, 0x00, 0x00, 0x80, 0x05, 0x00, 0x00, 0x01, 0x00, 0x00, 0x00
        /* <DEDUP_REMOVED lines=8> */
        /*018c*/ 	.byte	0x60, 0x16, 0x00, 0x00


	//----- nvinfo : EIATTR_MERCURY_ISA_VERSION
	.align		4
.L_37:
        /*0190*/ 	.byte	0x03, 0x5f
        /*0192*/ 	.short	0x0101


	//----- nvinfo : EIATTR_EXIT_INSTR_OFFSETS
	.align		4
        /*0194*/ 	.byte	0x04, 0x1c
        /*0196*/ 	.short	(.L_39 - .L_38)


	//   ....[0]....
.L_38:
        /*0198*/ 	.word	0x000647a0


	//   ....[1]....
        /*019c*/ 	.word	0x000647d0


	//----- nvinfo : EIATTR_REQNTID
	.align		4
.L_39:
        /*01a0*/ 	.byte	0x04, 0x10
        /*01a2*/ 	.short	(.L_41 - .L_40)
.L_40:
        /*01a4*/ 	.word	0x00000080
        /*01a8*/ 	.word	0x00000001
        /*01ac*/ 	.word	0x00000001


	//----- nvinfo : EIATTR_CBANK_PARAM_SIZE
	.align		4
.L_41:
        /*01b0*/ 	.byte	0x03, 0x19
        /*01b2*/ 	.short	0x0050


	//----- nvinfo : EIATTR_PARAM_CBANK
	.align		4
        /*01b4*/ 	.byte	0x04, 0x0a
        /*01b6*/ 	.short	(.L_43 - .L_42)
	.align		4
.L_42:
        /*01b8*/ 	.word	index@(.nv.constant0.matmul_kernel)
        /*01bc*/ 	.short	0x0210
        /*01be*/ 	.short	0x0050


	//----- nvinfo : EIATTR_SW_WAR
	.align		4
.L_43:
        /*01c0*/ 	.byte	0x04, 0x36
        /*01c2*/ 	.short	(.L_45 - .L_44)
.L_44:
        /*01c4*/ 	.word	0x00000008
.L_45:


//--------------------- .nv.callgraph             --------------------------
	.section	.nv.callgraph,"",@"SHT_CUDA_CALLGRAPH"
	.align	4
	.sectionentsize	8
	.align		4
        /*0000*/ 	.word	0x00000000
	.align		4
        /*0004*/ 	.word	0xffffffff
	.align		4
        /*0008*/ 	.word	0x00000000
	.align		4
        /*000c*/ 	.word	0xfffffffe
	.align		4
        /*0010*/ 	.word	0x00000000
	.align		4
        /*0014*/ 	.word	0xfffffffd
	.align		4
        /*0018*/ 	.word	0x00000000
	.align		4
        /*001c*/ 	.word	0xfffffffc


//--------------------- .text.matmul_kernel       --------------------------
	.section	.text.matmul_kernel,"ax",@progbits
	.align	128
        .global         matmul_kernel
        .type           matmul_kernel,@function
        .size           matmul_kernel,(.L_x_4 - matmul_kernel)
        .other          matmul_kernel,@"STO_CUDA_ENTRY STV_DEFAULT"
matmul_kernel:
.text.matmul_kernel:
[----:B------:R-:W0:Y:S08]  /*0000*/  LDC R1, c[0x0][0x28] ;  /* 0x00000a00ff017b82 */ /* 0x000e300000000800 */
[----:B------:R-:W1:Y:S01]  /*0010*/  LDC.64 R126, c[0x0][0x228] ;  /* 0x00008a00ff7e7b82 */ /* 0x000e620000000a00 */
[----:B------:R-:W2:Y:S01]  /*0020*/  S2R R5, SR_CTAID.X ;  /* 0x0000000000057919 */ /* 0x000ea20000002500 */
[----:B0-----:R-:W-:Y:S01]  /*0030*/  VIADD R1, R1, 0xffffe030 ;  /* 0xffffe03001017836 */ /* 0x001fe20000000000 */
[----:B------:R-:W-:Y:S01]  /*0040*/  UMOV UR58, 0x400 ;  /* 0x00000400003a7882 */ /* 0x000fe20000000000 */
[----:B------:R-:W-:Y:S01]  /*0050*/  ULDC.64 UR56, c[0x0][0x208] ;  /* 0x0000820000387ab9 */ /* 0x000fe20000000a00 */
[----:B------:R-:W0:Y:S03]  /*0060*/  S2R R237, SR_TID.X ;  /* 0x0000000000ed7919 */ /* 0x000e260000002100 */
[----:B------:R-:W3:Y:S01]  /*0070*/  S2UR UR4, SR_CgaCtaId ;  /* 0x00000000000479c3 */ /* 0x000ee20000008800 */
[----:B-1----:R-:W-:-:S05]  /*0080*/  VIADD R0, R127, 0xff ;  /* 0x000000ff7f007836 */ /* 0x002fca0000000000 */
[----:B------:R-:W-:Y:S01]  /*0090*/  SHF.R.S32.HI R3, RZ, 0x1f, R0 ;  /* 0x0000001fff037819 */ /* 0x000fe20000011400 */
[----:B---3--:R-:W-:-:S03]  /*00a0*/  ULEA UR58, UR4, UR58, 0x18 ;  /* 0x0000003a043a7291 */ /* 0x008fc6000f8ec03f */
[----:B------:R-:W-:Y:S02]  /*00b0*/  LEA.HI R3, R3, R0, RZ, 0x8 ;  /* 0x0000000003037211 */ /* 0x000fe400078f40ff */
[----:B--2---:R-:W-:Y:S02]  /*00c0*/  IABS R8, R5 ;  /* 0x0000000500087213 */ /* 0x004fe40000000000 */
[----:B------:R-:W-:Y:S02]  /*00d0*/  SHF.R.S32.HI R3, RZ, 0x8, R3 ;  /* 0x00000008ff037819 */ /* 0x000fe40000011403 */
[----:B0-----:R-:W-:-:S03]  /*00e0*/  LOP3.LUT R31, R237, 0x7f, RZ, 0xc0, !PT ;  /* 0x0000007fed1f7812 */ /* 0x001fc600078ec0ff */
[----:B------:R-:W-:-:S05]  /*00f0*/  IMAD.SHL.U32 R4, R3, 0x8, RZ ;  /* 0x0000000803047824 */ /* 0x000fca00078e00ff */
[-C--:B------:R-:W-:Y:S02]  /*0100*/  IABS R7, R4.reuse ;  /* 0x0000000400077213 */ /* 0x080fe40000000000 */
[----:B------:R-:W-:Y:S02]  /*0110*/  IABS R10, R4 ;  /* 0x00000004000a7213 */ /* 0x000fe40000000000 */
[----:B------:R-:W0:Y:S08]  /*0120*/  I2F.RP R0, R7 ;  /* 0x0000000700007306 */ /* 0x000e300000209400 */
[----:B0-----:R-:W0:Y:S02]  /*0130*/  MUFU.RCP R0, R0 ;  /* 0x0000000000007308 */ /* 0x001e240000001000 */
[----:B0-----:R-:W-:-:S02]  /*0140*/  VIADD R2, R0, 0xffffffe ;  /* 0x0ffffffe00027836 */ /* 0x001fc40000000000 */
[----:B------:R-:W-:-:S04]  /*0150*/  IMAD.MOV R0, RZ, RZ, -R10 ;  /* 0x000000ffff007224 */ /* 0x000fc800078e0a0a */
[----:B------:R0:W1:Y:S02]  /*0160*/  F2I.FTZ.U32.TRUNC.NTZ R3, R2 ;  /* 0x0000000200037305 */ /* 0x000064000021f000 */
[----:B0-----:R-:W-:Y:S02]  /*0170*/  IMAD.MOV.U32 R2, RZ, RZ, RZ ;  /* 0x000000ffff027224 */ /* 0x001fe400078e00ff */
[----:B-1----:R-:W-:-:S04]  /*0180*/  IMAD.MOV R6, RZ, RZ, -R3 ;  /* 0x000000ffff067224 */ /* 0x002fc800078e0a03 */
[----:B------:R-:W-:Y:S02]  /*0190*/  IMAD R9, R6, R7, RZ ;  /* 0x0000000706097224 */ /* 0x000fe400078e02ff */
[----:B------:R-:W-:Y:S02]  /*01a0*/  IMAD.MOV.U32 R6, RZ, RZ, R8 ;  /* 0x000000ffff067224 */ /* 0x000fe400078e0008 */
[----:B------:R-:W-:-:S06]  /*01b0*/  IMAD.HI.U32 R3, R3, R9, R2 ;  /* 0x0000000903037227 */ /* 0x000fcc00078e0002 */
[----:B------:R-:W-:-:S04]  /*01c0*/  IMAD.HI.U32 R3, R3, R6, RZ ;  /* 0x0000000603037227 */ /* 0x000fc800078e00ff */
[----:B------:R-:W-:-:S05]  /*01d0*/  IMAD R0, R3, R0, R6 ;  /* 0x0000000003007224 */ /* 0x000fca00078e0206 */
[----:B------:R-:W-:-:S13]  /*01e0*/  ISETP.GT.U32.AND P1, PT, R7, R0, PT ;  /* 0x000000000700720c */ /* 0x000fda0003f24070 */
[----:B------:R-:W-:Y:S02]  /*01f0*/  @!P1 IMAD.IADD R0, R0, 0x1, -R7 ;  /* 0x0000000100009824 */ /* 0x000fe400078e0a07 */
[----:B------:R-:W-:Y:S01]  /*0200*/  @!P1 VIADD R3, R3, 0x1 ;  /* 0x0000000103039836 */ /* 0x000fe20000000000 */
[----:B------:R-:W-:Y:S02]  /*0210*/  ISETP.NE.AND P1, PT, R4, RZ, PT ;  /* 0x000000ff0400720c */ /* 0x000fe40003f25270 */
[----:B------:R-:W-:Y:S02]  /*0220*/  ISETP.GE.U32.AND P0, PT, R0, R7, PT ;  /* 0x000000070000720c */ /* 0x000fe40003f06070 */
[----:B------:R-:W-:-:S04]  /*0230*/  LOP3.LUT R0, R5, R4, RZ, 0x3c, !PT ;  /* 0x0000000405007212 */ /* 0x000fc800078e3cff */
[----:B------:R-:W-:Y:S01]  /*0240*/  ISETP.GE.AND P2, PT, R0, RZ, PT ;  /* 0x000000ff0000720c */ /* 0x000fe20003f46270 */
[----:B------:R-:W-:-:S06]  /*0250*/  VIADD R0, R126, 0xff ;  /* 0x000000ff7e007836 */ /* 0x000fcc0000000000 */
[----:B------:R-:W-:-:S04]  /*0260*/  @P0 VIADD R3, R3, 0x1 ;  /* 0x0000000103030836 */ /* 0x000fc80000000000 */
[----:B------:R-:W-:Y:S01]  /*0270*/  IMAD.MOV.U32 R2, RZ, RZ, R3 ;  /* 0x000000ffff027224 */ /* 0x000fe200078e0003 */
[----:B------:R-:W-:-:S03]  /*0280*/  SHF.R.S32.HI R3, RZ, 0x1f, R0 ;  /* 0x0000001fff037819 */ /* 0x000fc60000011400 */
[----:B------:R-:W-:Y:S01]  /*0290*/  @!P2 IMAD.MOV R2, RZ, RZ, -R2 ;  /* 0x000000ffff02a224 */ /* 0x000fe200078e0a02 */
[----:B------:R-:W-:Y:S02]  /*02a0*/  @!P1 LOP3.LUT R2, RZ, R4, RZ, 0x33, !PT ;  /* 0x00000004ff029212 */ /* 0x000fe400078e33ff */
[----:B------:R-:W-:-:S03]  /*02b0*/  LEA.HI R3, R3, R0, RZ, 0x8 ;  /* 0x0000000003037211 */ /* 0x000fc600078f40ff */
[----:B------:R-:W-:Y:S02]  /*02c0*/  IMAD.SHL.U32 R6, R2, 0x8, RZ ;  /* 0x0000000802067824 */ /* 0x000fe400078e00ff */
[----:B------:R-:W-:-:S03]  /*02d0*/  IMAD.MOV R2, RZ, RZ, -R2 ;  /* 0x000000ffff027224 */ /* 0x000fc600078e0a02 */
[----:B------:R-:W-:Y:S01]  /*02e0*/  LEA.HI.SX32 R3, R3, -R6, 0x18 ;  /* 0x8000000603037211 */ /* 0x000fe200078fc2ff */
[----:B------:R-:W-:-:S03]  /*02f0*/  IMAD R8, R4, R2, R5 ;  /* 0x0000000204087224 */ /* 0x000fc600078e0205 */
[----:B------:R-:W-:-:S04]  /*0300*/  VIMNMX R11, R3, 0x8, PT ;  /* 0x00000008030b7848 */ /* 0x000fc80003fe0100 */
[-C--:B------:R-:W-:Y:S02]  /*0310*/  IABS R7, R11.reuse ;  /* 0x0000000b00077213 */ /* 0x080fe40000000000 */
[----:B------:R-:W-:Y:S02]  /*0320*/  IABS R4, R11 ;  /* 0x0000000b00047213 */ /* 0x000fe40000000000 */
[----:B------:R-:W0:Y:S08]  /*0330*/  I2F.RP R0, R7 ;  /* 0x0000000700007306 */ /* 0x000e300000209400 */
[----:B0-----:R-:W0:Y:S02]  /*0340*/  MUFU.RCP R0, R0 ;  /* 0x0000000000007308 */ /* 0x001e240000001000 */
[----:B0-----:R-:W-:-:S02]  /*0350*/  VIADD R3, R0, 0xffffffe ;  /* 0x0ffffffe00037836 */ /* 0x001fc40000000000 */
[----:B------:R-:W-:Y:S02]  /*0360*/  IMAD.MOV R0, RZ, RZ, -R4 ;  /* 0x000000ffff007224 */ /* 0x000fe400078e0a04 */
[----:B------:R-:W0:Y:S02]  /*0370*/  LDC R4, c[0x0][0x230] ;  /* 0x00008c00ff047b82 */ /* 0x000e240000000800 */
[----:B------:R-:W1:Y:S02]  /*0380*/  F2I.FTZ.U32.TRUNC.NTZ R3, R3 ;  /* 0x0000000300037305 */ /* 0x000e64000021f000 */
[----:B-1----:R-:W-:-:S04]  /*0390*/  IMAD.MOV R9, RZ, RZ, -R3 ;  /* 0x000000ffff097224 */ /* 0x002fc800078e0a03 */
[----:B------:R-:W-:Y:S01]  /*03a0*/  IMAD.MOV.U32 R2, RZ, RZ, R9 ;  /* 0x000000ffff027224 */ /* 0x000fe200078e0009 */
[----:B------:R-:W-:Y:S01]  /*03b0*/  IABS R9, R8 ;  /* 0x0000000800097213 */ /* 0x000fe20000000000 */
[----:B0-----:R-:W-:Y:S02]  /*03c0*/  VIADD R12, R4, 0x7f ;  /* 0x0000007f040c7836 */ /* 0x001fe40000000000 */
[----:B------:R-:W-:Y:S02]  /*03d0*/  IMAD R5, R2, R7, RZ ;  /* 0x0000000702057224 */ /* 0x000fe400078e02ff */
[----:B------:R-:W-:-:S04]  /*03e0*/  IMAD.MOV.U32 R2, RZ, RZ, RZ ;  /* 0x000000ffff027224 */ /* 0x000fc800078e00ff */
        /* <DEDUP_REMOVED lines=9> */
[----:B------:R-:W-:-:S07]  /*0480*/  ISETP.GE.AND P2, PT, R0, RZ, PT ;  /* 0x000000ff0000720c */ /* 0x000fce0003f46270 */
[----:B------:R-:W-:Y:S01]  /*0490*/  @P0 VIADD R2, R2, 0x1 ;  /* 0x0000000102020836 */ /* 0x000fe20000000000 */
[----:B------:R-:W-:-:S05]  /*04a0*/  ISETP.GT.AND P0, PT, R12, 0x7f, PT ;  /* 0x0000007f0c00780c */ /* 0x000fca0003f04270 */
[----:B------:R-:W-:Y:S01]  /*04b0*/  @!P2 IMAD.MOV R2, RZ, RZ, -R2 ;  /* 0x000000ffff02a224 */ /* 0x000fe200078e0a02 */
[----:B------:R-:W-:-:S05]  /*04c0*/  @!P1 LOP3.LUT R2, RZ, R11, RZ, 0x33, !PT ;  /* 0x0000000bff029212 */ /* 0x000fca00078e33ff */
[----:B------:R-:W-:-:S04]  /*04d0*/  IMAD.MOV R0, RZ, RZ, -R2 ;  /* 0x000000ffff007224 */ /* 0x000fc800078e0a02 */
[----:B------:R-:W-:-:S04]  /*04e0*/  IMAD R0, R11, R0, R8 ;  /* 0x000000000b007224 */ /* 0x000fc800078e0208 */
[----:B------:R-:W-:Y:S02]  /*04f0*/  IMAD.IADD R3, R6, 0x1, R0 ;  /* 0x0000000106037824 */ /* 0x000fe400078e0200 */
[----:B------:R-:W-:Y:S02]  /*0500*/  IMAD.SHL.U32 R0, R2, 0x100, RZ ;  /* 0x0000010002007824 */ /* 0x000fe400078e00ff */
[----:B------:R-:W-:Y:S02]  /*0510*/  IMAD R3, R3, 0x100, R31 ;  /* 0x0000010003037824 */ /* 0x000fe400078e021f */
[C---:B------:R-:W-:Y:S02]  /*0520*/  VIADD R5, R0.reuse, 0x1 ;  /* 0x0000000100057836 */ /* 0x040fe40000000000 */
[C---:B------:R-:W-:Y:S02]  /*0530*/  VIADD R4, R0.reuse, 0x2 ;  /* 0x0000000200047836 */ /* 0x040fe40000000000 */
[C---:B------:R-:W-:Y:S01]  /*0540*/  VIADD R2, R0.reuse, 0x3 ;  /* 0x0000000300027836 */ /* 0x040fe20000000000 */
[----:B------:R0:W-:Y:S01]  /*0550*/  STL [R1+0x68], R5 ;  /* 0x0000680501007387 */ /* 0x0001e20000100800 */
[----:B------:R-:W-:-:S02]  /*0560*/  VIADD R250, R0, 0x13 ;  /* 0x0000001300fa7836 */ /* 0x000fc40000000000 */
[C---:B------:R-:W-:Y:S01]  /*0570*/  VIADD R249, R0.reuse, 0x14 ;  /* 0x0000001400f97836 */ /* 0x040fe20000000000 */
[----:B------:R1:W-:Y:S01]  /*0580*/  STL [R1+0x64], R4 ;  /* 0x0000640401007387 */ /* 0x0003e20000100800 */
[C---:B------:R-:W-:Y:S02]  /*0590*/  VIADD R248, R0.reuse, 0x15 ;  /* 0x0000001500f87836 */ /* 0x040fe40000000000 */
[C---:B------:R-:W-:Y:S01]  /*05a0*/  VIADD R35, R0.reuse, 0x16 ;  /* 0x0000001600237836 */ /* 0x040fe20000000000 */
[----:B------:R2:W-:Y:S01]  /*05b0*/  STL [R1+0x60], R2 ;  /* 0x0000600201007387 */ /* 0x0005e20000100800 */
[C---:B------:R-:W-:Y:S02]  /*05c0*/  VIADD R19, R0.reuse, 0x17 ;  /* 0x0000001700137836 */ /* 0x040fe40000000000 */
[C---:B0-----:R-:W-:Y:S02]  /*05d0*/  VIADD R5, R0.reuse, 0x4 ;  /* 0x0000000400057836 */ /* 0x041fe40000000000 */
[----:B------:R-:W-:-:S02]  /*05e0*/  VIADD R51, R0, 0x19 ;  /* 0x0000001900337836 */ /* 0x000fc40000000000 */
[C---:B-1----:R-:W-:Y:S01]  /*05f0*/  VIADD R4, R0.reuse, 0x5 ;  /* 0x0000000500047836 */ /* 0x042fe20000000000 */
[----:B------:R0:W-:Y:S01]  /*0600*/  STL [R1+0x5c], R5 ;  /* 0x00005c0501007387 */ /* 0x0001e20000100800 */
[C---:B------:R-:W-:Y:S02]  /*0610*/  VIADD R49, R0.reuse, 0x1a ;  /* 0x0000001a00317836 */ /* 0x040fe40000000000 */
[C---:B--2---:R-:W-:Y:S01]  /*0620*/  VIADD R2, R0.reuse, 0x6 ;  /* 0x0000000600027836 */ /* 0x044fe20000000000 */
[----:B------:R1:W-:Y:S01]  /*0630*/  STL [R1+0x58], R4 ;  /* 0x0000580401007387 */ /* 0x0003e20000100800 */
[C---:B------:R-:W-:Y:S02]  /*0640*/  VIADD R47, R0.reuse, 0x1b ;  /* 0x0000001b002f7836 */ /* 0x040fe40000000000 */
[C---:B------:R-:W-:Y:S01]  /*0650*/  VIADD R82, R0.reuse, 0x1c ;  /* 0x0000001c00527836 */ /* 0x040fe20000000000 */
[----:B------:R2:W-:Y:S01]  /*0660*/  STL [R1+0x54], R2 ;  /* 0x0000540201007387 */ /* 0x0005e20000100800 */
[----:B------:R-:W-:-:S02]  /*0670*/  VIADD R74, R0, 0x1d ;  /* 0x0000001d004a7836 */ /* 0x000fc40000000000 */
[C---:B0-----:R-:W-:Y:S02]  /*0680*/  VIADD R5, R0.reuse, 0x7 ;  /* 0x0000000700057836 */ /* 0x041fe40000000000 */
[C---:B------:R-:W-:Y:S02]  /*0690*/  VIADD R62, R0.reuse, 0x1e ;  /* 0x0000001e003e7836 */ /* 0x040fe40000000000 */
[C---:B-1----:R-:W-:Y:S01]  /*06a0*/  VIADD R4, R0.reuse, 0x8 ;  /* 0x0000000800047836 */ /* 0x042fe20000000000 */
[----:B------:R0:W-:Y:S01]  /*06b0*/  STL [R1+0x50], R5 ;  /* 0x0000500501007387 */ /* 0x0001e20000100800 */
[C---:B------:R-:W-:Y:S02]  /*06c0*/  VIADD R66, R0.reuse, 0x1f ;  /* 0x0000001f00427836 */ /* 0x040fe40000000000 */
[C---:B--2---:R-:W-:Y:S01]  /*06d0*/  VIADD R2, R0.reuse, 0x9 ;  /* 0x0000000900027836 */ /* 0x044fe20000000000 */
[----:B------:R1:W-:Y:S01]  /*06e0*/  STL [R1+0x4c], R4 ;  /* 0x00004c0401007387 */ /* 0x0003e20000100800 */
[----:B------:R-:W-:-:S02]  /*06f0*/  VIADD R244, R0, 0x20 ;  /* 0x0000002000f47836 */ /* 0x000fc40000000000 */
[C---:B------:R-:W-:Y:S01]  /*0700*/  VIADD R11, R0.reuse, 0x21 ;  /* 0x00000021000b7836 */ /* 0x040fe20000000000 */
[----:B------:R2:W-:Y:S01]  /*0710*/  STL [R1+0x48], R2 ;  /* 0x0000480201007387 */ /* 0x0005e20000100800 */
[C---:B------:R-:W-:Y:S02]  /*0720*/  VIADD R101, R0.reuse, 0x22 ;  /* 0x0000002200657836 */ /* 0x040fe40000000000 */
[C---:B0-----:R-:W-:Y:S02]  /*0730*/  VIADD R5, R0.reuse, 0xa ;  /* 0x0000000a00057836 */ /* 0x041fe40000000000 */
[C---:B------:R-:W-:Y:S02]  /*0740*/  VIADD R97, R0.reuse, 0x23 ;  /* 0x0000002300617836 */ /* 0x040fe40000000000 */
[C---:B-1----:R-:W-:Y:S01]  /*0750*/  VIADD R4, R0.reuse, 0xb ;  /* 0x0000000b00047836 */ /* 0x042fe20000000000 */
[----:B------:R0:W-:Y:S01]  /*0760*/  STL [R1+0x44], R5 ;  /* 0x0000440501007387 */ /* 0x0001e20000100800 */
[----:B------:R-:W-:-:S02]  /*0770*/  VIADD R93, R0, 0x24 ;  /* 0x00000024005d7836 */ /* 0x000fc40000000000 */
[C---:B--2---:R-:W-:Y:S01]  /*0780*/  VIADD R2, R0.reuse, 0xc ;  /* 0x0000000c00027836 */ /* 0x044fe20000000000 */
        /* <DEDUP_REMOVED lines=29> */
[C---:B------:R-:W-:Y:S02]  /*0960*/  VIADD R173, R0.reuse, 0x33 ;  /* 0x0000003300ad7836 */ /* 0x040fe40000000000 */
[----:B------:R-:W-:-:S02]  /*0970*/  VIADD R170, R0, 0x34 ;  /* 0x0000003400aa7836 */ /* 0x000fc40000000000 */
[C---:B------:R-:W-:Y:S02]  /*0980*/  VIADD R180, R0.reuse, 0x35 ;  /* 0x0000003500b47836 */ /* 0x040fe40000000000 */
[C---:B------:R-:W-:Y:S02]  /*0990*/  VIADD R177, R0.reuse, 0x36 ;  /* 0x0000003600b17836 */ /* 0x040fe40000000000 */
[C---:B------:R-:W-:Y:S02]  /*09a0*/  VIADD R163, R0.reuse, 0x37 ;  /* 0x0000003700a37836 */ /* 0x040fe40000000000 */
        /* <DEDUP_REMOVED lines=199> */
[----:B------:R-:W-:Y:S02]  /*1620*/  VIADD R239, R0, 0xff ;  /* 0x000000ff00ef7836 */ /* 0x000fe40000000000 */
[----:B-1----:R-:W-:Y:S01]  /*1630*/  VIADD R4, R3, 0x80 ;  /* 0x0000008003047836 */ /* 0x002fe20000000000 */
[----:B--2---:R-:W-:Y:S06]  /*1640*/  @P0 BRA `(.L_x_0) ;  /* 0x0000001c000c0947 */ /* 0x004fec0003800000 */
[----:B------:R-:W-:Y:S01]  /*1650*/  IMAD.SHL.U32 R2, R237, 0x10, RZ ;  /* 0x00000010ed027824 */ /* 0x000fe200078e00ff */
[----:B------:R0:W-:Y:S01]  /*1660*/  STL [R1+0x400], RZ ;  /* 0x000400ff01007387 */ /* 0x0001e20000100800 */
[----:B------:R-:W-:Y:S02]  /*1670*/  CS2R R24, SRZ ;  /* 0x0000000000187805 */ /* 0x000fe4000001ff00 */
[----:B------:R-:W-:Y:S02]  /*1680*/  CS2R R26, SRZ ;  /* 0x00000000001a7805 */ /* 0x000fe4000001ff00 */
[----:B------:R-:W-:Y:S01]  /*1690*/  CS2R R28, SRZ ;  /* 0x00000000001c7805 */ /* 0x000fe2000001ff00 */
[----:B------:R0:W-:Y:S01]  /*16a0*/  STL [R1+0x1900], R2 ;  /* 0x0019000201007387 */ /* 0x0001e20000100800 */
[----:B------:R-:W-:Y:S02]  /*16b0*/  CS2R R30, SRZ ;  /* 0x00000000001e7805 */ /* 0x000fe4000001ff00 */
[----:B------:R-:W-:-:S02]  /*16c0*/  CS2R R32, SRZ ;  /* 0x0000000000207805 */ /* 0x000fc4000001ff00 */
[----:B------:R-:W-:Y:S01]  /*16d0*/  CS2R R34, SRZ ;  /* 0x0000000000227805 */ /* 0x000fe2000001ff00 */
[----:B------:R0:W-:Y:S01]  /*16e0*/  STL [R1+0x404], RZ ;  /* 0x000404ff01007387 */ /* 0x0001e20000100800 */
[----:B------:R-:W-:Y:S02]  /*16f0*/  CS2R R36, SRZ ;  /* 0x0000000000247805 */ /* 0x000fe4000001ff00 */
[----:B------:R-:W-:Y:S02]  /*1700*/  CS2R R38, SRZ ;  /* 0x0000000000267805 */ /* 0x000fe4000001ff00 */
[----:B------:R-:W-:Y:S01]  /*1710*/  CS2R R40, SRZ ;  /* 0x0000000000287805 */ /* 0x000fe2000001ff00 */
[----:B------:R0:W-:Y:S01]  /*1720*/  STL [R1+0x408], RZ ;  /* 0x000408ff01007387 */ /* 0x0001e20000100800 */
        /* <DEDUP_REMOVED lines=72> */
[----:B------:R-:W-:-:S03]  /*1bb0*/  CS2R R150, SRZ ;  /* 0x0000000000967805 */ /* 0x000fc6000001ff00 */
[----:B------:R0:W-:Y:S04]  /*1bc0*/  STL [R1+0x454], RZ ;  /* 0x000454ff01007387 */ /* 0x0001e80000100800 */
        /* <DEDUP_REMOVED lines=234> */
[----:B------:R0:W-:Y:S04]  /*2a70*/  STL [R1], RZ ;  /* 0x000000ff01007387 */ /* 0x0001e80000100800 */
        /* <DEDUP_REMOVED lines=126> */
[----:B------:R0:W-:Y:S01]  /*3260*/  STL [R1+0x1fc], RZ ;  /* 0x0001fcff01007387 */ /* 0x0001e20000100800 */
[----:B------:R-:W-:Y:S05]  /*3270*/  BRA `(.L_x_1) ;  /* 0x0000039c00a47947 */ /* 0x000fea0003800000 */
.L_x_0:
[----:B------:R-:W-:Y:S01]  /*3280*/  IABS R237, R126 ;  /* 0x0000007e00ed7213 */ /* 0x000fe20000000000 */
[----:B------:R-:W-:Y:S01]  /*3290*/  STL [R1+0x1974], R127 ;  /* 0x0019747f01007387 */ /* 0x000fe20000100800 */
[----:B------:R-:W-:Y:S01]  /*32a0*/  IABS R2, R127 ;  /* 0x0000007f00027213 */ /* 0x000fe20000000000 */
[----:B------:R-:W-:Y:S01]  /*32b0*/  ULDC UR4, c[0x0][0x234] ;  /* 0x00008d0000047ab9 */ /* 0x000fe20000000800 */
[----:B------:R-:W0:Y:S01]  /*32c0*/  I2F.RP R6, R237 ;  /* 0x000000ed00067306 */ /* 0x000e220000209400 */
[----:B------:R-:W-:Y:S01]  /*32d0*/  IABS R243, R4 ;  /* 0x0000000400f37213 */ /* 0x000fe20000000000 */
[----:B------:R-:W-:Y:S01]  /*32e0*/  STL [R1+0x1904], R3 ;  /* 0x0019040301007387 */ /* 0x000fe20000100800 */
[----:B------:R-:W-:Y:S01]  /*32f0*/  ISETP.GE.AND P5, PT, R240, RZ, PT ;  /* 0x000000fff000720c */ /* 0x000fe20003fa6270 */
[----:B------:R-:W-:Y:S01]  /*3300*/  ULDC.64 UR6, c[0x0][0x210] ;  /* 0x0000840000067ab9 */ /* 0x000fe20000000a00 */
[----:B------:R-:W-:Y:S01]  /*3310*/  ISETP.GE.AND P4, PT, R239, RZ, PT ;  /* 0x000000ffef00720c */ /* 0x000fe20003f86270 */
[----:B------:R1:W-:Y:S01]  /*3320*/  STL [R1+0x1908], R4 ;  /* 0x0019080401007387 */ /* 0x0003e20000100800 */
[----:B------:R-:W-:Y:S01]  /*3330*/  ISETP.GE.AND P3, PT, R241, RZ, PT ;  /* 0x000000fff100720c */ /* 0x000fe20003f66270 */
[----:B------:R-:W2:Y:S01]  /*3340*/  I2F.RP R246, R2 ;  /* 0x0000000200f67306 */ /* 0x000ea20000209400 */
[----:B------:R-:W-:Y:S01]  /*3350*/  ISETP.GE.AND P2, PT, R4, RZ, PT ;  /* 0x000000ff0400720c */ /* 0x000fe20003f46270 */
[----:B------:R-:W-:Y:S01]  /*3360*/  ULDC.64 UR10, c[0x0][0x218] ;  /* 0x00008600000a7ab9 */ /* 0x000fe20000000a00 */
[----:B------:R-:W-:Y:S01]  /*3370*/  IABS R252, R236 ;  /* 0x000000ec00fc7213 */ /* 0x000fe20000000000 */
[----:B------:R-:W-:Y:S01]  /*3380*/  ULDC UR30, c[0x0][0x240] ;  /* 0x00009000001e7ab9 */ /* 0x000fe20000000800 */
[----:B------:R-:W-:Y:S01]  /*3390*/  ULDC UR14, c[0x0][0x238] ;  /* 0x00008e00000e7ab9 */ /* 0x000fe20000000800 */
[----:B------:R-:W-:Y:S01]  /*33a0*/  ULDC UR18, c[0x0][0x238] ;  /* 0x00008e0000127ab9 */ /* 0x000fe20000000800 */
[----:B------:R-:W-:Y:S01]  /*33b0*/  ULDC UR22, c[0x0][0x238] ;  /* 0x00008e0000167ab9 */ /* 0x000fe20000000800 */
[----:B0-----:R-:W0:Y:S01]  /*33c0*/  MUFU.RCP R6, R6 ;  /* 0x0000000600067308 */ /* 0x001e220000001000 */
[----:B------:R-:W-:Y:S01]  /*33d0*/  ULDC UR23, c[0x0][0x238] ;  /* 0x00008e0000177ab9 */ /* 0x000fe20000000800 */
[----:B------:R-:W-:Y:S01]  /*33e0*/  ULDC UR26, c[0x0][0x238] ;  /* 0x00008e00001a7ab9 */ /* 0x000fe20000000800 */
[----:B------:R-:W-:Y:S01]  /*33f0*/  ULDC UR27, c[0x0][0x238] ;  /* 0x00008e00001b7ab9 */ /* 0x000fe20000000800 */
[----:B------:R-:W-:Y:S01]  /*3400*/  ULDC UR21, c[0x0][0x238] ;  /* 0x00008e0000157ab9 */ /* 0x000fe20000000800 */
[----:B------:R-:W-:Y:S01]  /*3410*/  ULDC UR43, c[0x0][0x238] ;  /* 0x00008e00002b7ab9 */ /* 0x000fe20000000800 */
[----:B------:R-:W-:Y:S01]  /*3420*/  ULDC UR20, c[0x0][0x238] ;  /* 0x00008e0000147ab9 */ /* 0x000fe20000000800 */
[----:B------:R-:W-:Y:S01]  /*3430*/  ULDC UR9, c[0x0][0x238] ;  /* 0x00008e0000097ab9 */ /* 0x000fe20000000800 */
[----:B--2---:R-:W2:Y:S01]  /*3440*/  MUFU.RCP R246, R246 ;  /* 0x000000f600f67308 */ /* 0x004ea20000001000 */
[----:B------:R-:W-:Y:S01]  /*3450*/  ULDC UR29, c[0x0][0x238] ;  /* 0x00008e00001d7ab9 */ /* 0x000fe20000000800 */
[----:B------:R-:W-:Y:S01]  /*3460*/  ULDC UR60, c[0x0][0x238] ;  /* 0x00008e00003c7ab9 */ /* 0x000fe20000000800 */
[----:B------:R-:W-:Y:S01]  /*3470*/  ULDC UR19, c[0x0][0x238] ;  /* 0x00008e0000137ab9 */ /* 0x000fe20000000800 */
[----:B------:R-:W-:Y:S01]  /*3480*/  ULDC UR53, c[0x0][0x238] ;  /* 0x00008e0000357ab9 */ /* 0x000fe20000000800 */
[----:B------:R-:W-:Y:S01]  /*3490*/  ULDC UR45, c[0x0][0x238] ;  /* 0x00008e00002d7ab9 */ /* 0x000fe20000000800 */
[----:B------:R-:W-:Y:S01]  /*34a0*/  ULDC UR38, c[0x0][0x238] ;  /* 0x00008e0000267ab9 */ /* 0x000fe20000000800 */
[----:B------:R-:W-:Y:S01]  /*34b0*/  ULDC UR17, c[0x0][0x238] ;  /* 0x00008e0000117ab9 */ /* 0x000fe20000000800 */
[----:B------:R-:W-:Y:S01]  /*34c0*/  ULDC UR49, c[0x0][0x238] ;  /* 0x00008e0000317ab9 */ /* 0x000fe20000000800 */
[----:B0-----:R-:W-:Y:S01]  /*34d0*/  VIADD R6, R6, 0xffffffe ;  /* 0x0ffffffe06067836 */ /* 0x001fe20000000000 */
[----:B------:R-:W-:Y:S01]  /*34e0*/  ULDC UR37, c[0x0][0x238] ;  /* 0x00008e0000257ab9 */ /* 0x000fe20000000800 */
[----:B------:R-:W-:Y:S01]  /*34f0*/  ULDC UR42, c[0x0][0x238] ;  /* 0x00008e00002a7ab9 */ /* 0x000fe20000000800 */
[----:B------:R-:W-:Y:S01]  /*3500*/  ULDC UR34, c[0x0][0x238] ;  /* 0x00008e0000227ab9 */ /* 0x000fe20000000800 */
[----:B------:R0:W3:Y:S01]  /*3510*/  F2I.FTZ.U32.TRUNC.NTZ R7, R6 ;  /* 0x0000000600077305 */ /* 0x0000e2000021f000 */
[----:B------:R-:W-:Y:S01]  /*3520*/  ULDC UR48, c[0x0][0x238] ;  /* 0x00008e0000307ab9 */ /* 0x000fe20000000800 */
[----:B------:R-:W-:Y:S01]  /*3530*/  ULDC UR13, c[0x0][0x238] ;  /* 0x00008e00000d7ab9 */ /* 0x000fe20000000800 */
[----:B------:R-:W-:Y:S01]  /*3540*/  ULDC UR55, c[0x0][0x238] ;  /* 0x00008e0000377ab9 */ /* 0x000fe20000000800 */
[----:B--2---:R-:W-:Y:S01]  /*3550*/  VIADD R246, R246, 0xffffffe ;  /* 0x0ffffffef6f67836 */ /* 0x004fe20000000000 */
[----:B------:R-:W-:Y:S01]  /*3560*/  ULDC UR51, c[0x0][0x238] ;  /* 0x00008e0000337ab9 */ /* 0x000fe20000000800 */
[----:B------:R-:W-:Y:S01]  /*3570*/  ULDC UR25, c[0x0][0x238] ;  /* 0x00008e0000197ab9 */ /* 0x000fe20000000800 */
[----:B------:R-:W-:Y:S01]  /*3580*/  ULDC UR33, c[0x0][0x238] ;  /* 0x00008e0000217ab9 */ /* 0x000fe20000000800 */
[----:B------:R2:W4:Y:S01]  /*3590*/  F2I.FTZ.U32.TRUNC.NTZ R247, R246 ;  /* 0x000000f600f77305 */ /* 0x000522000021f000 */
[----:B0-----:R-:W-:Y:S01]  /*35a0*/  IMAD.MOV.U32 R6, RZ, RZ, RZ ;  /* 0x000000ffff067224 */ /* 0x001fe200078e00ff */
[----:B------:R-:W-:Y:S01]  /*35b0*/  ULDC UR41, c[0x0][0x238] ;  /* 0x00008e0000297ab9 */ /* 0x000fe20000000800 */
[----:B------:R-:W-:Y:S01]  /*35c0*/  ULDC UR47, c[0x0][0x238] ;  /* 0x00008e00002f7ab9 */ /* 0x000fe20000000800 */
[----:B------:R-:W-:Y:S01]  /*35d0*/  ULDC UR15, c[0x0][0x238] ;  /* 0x00008e00000f7ab9 */ /* 0x000fe20000000800 */
[----:B------:R-:W-:Y:S01]  /*35e0*/  ULDC UR31, c[0x0][0x238] ;  /* 0x00008e00001f7ab9 */ /* 0x000fe20000000800 */
[----:B------:R-:W-:Y:S01]  /*35f0*/  ULDC UR35, c[0x0][0x238] ;  /* 0x00008e0000237ab9 */ /* 0x000fe20000000800 */
[--C-:B---3--:R-:W-:Y:S01]  /*3600*/  IMAD.MOV R245, RZ, RZ, -R7.reuse ;  /* 0x000000fffff57224 */ /* 0x108fe200078e0a07 */
[----:B------:R-:W-:Y:S01]  /*3610*/  ULDC UR39, c[0x0][0x238] ;  /* 0x00008e0000277ab9 */ /* 0x000fe20000000800 */
[----:B--2---:R-:W-:Y:S01]  /*3620*/  IABS R246, R3 ;  /* 0x0000000300f67213 */ /* 0x004fe20000000000 */
[----:B------:R-:W-:Y:S01]  /*3630*/  ULDC UR8, c[0x0][0x238] ;  /* 0x00008e0000087ab9 */ /* 0x000fe20000000800 */
[----:B------:R-:W-:Y:S01]  /*3640*/  IMAD R245, R245, R237, RZ ;  /* 0x000000edf5f57224 */ /* 0x000fe200078e02ff */
[----:B------:R-:W-:Y:S01]  /*3650*/  ULDC UR5, c[0x0][0x238] ;  /* 0x00008e0000057ab9 */ /* 0x000fe20000000800 */
[----:B------:R-:W-:Y:S01]  /*3660*/  ULDC UR61, c[0x0][0x238] ;  /* 0x00008e00003d7ab9 */ /* 0x000fe20000000800 */
[----:B------:R-:W-:Y:S01]  /*3670*/  ULDC UR12, c[0x0][0x238] ;  /* 0x00008e00000c7ab9 */ /* 0x000fe20000000800 */
[----:B------:R-:W-:Y:S01]  /*3680*/  IMAD.HI.U32 R245, R7, R245, R6 ;  /* 0x000000f507f57227 */ /* 0x000fe200078e0006 */
[----:B------:R-:W-:Y:S01]  /*3690*/  ULDC UR16, c[0x0][0x238] ;  /* 0x00008e0000107ab9 */ /* 0x000fe20000000800 */
[----:B------:R-:W-:Y:S01]  /*36a0*/  ULDC UR59, c[0x0][0x238] ;  /* 0x00008e00003b7ab9 */ /* 0x000fe20000000800 */
[----:B------:R-:W-:Y:S01]  /*36b0*/  ULDC UR54, c[0x0][0x238] ;  /* 0x00008e0000367ab9 */ /* 0x000fe20000000800 */
[----:B------:R-:W-:Y:S01]  /*36c0*/  IMAD.MOV.U32 R7, RZ, RZ, R246 ;  /* 0x000000ffff077224 */ /* 0x000fe200078e00f6 */
[----:B------:R-:W-:Y:S01]  /*36d0*/  ULDC UR52, c[0x0][0x238] ;  /* 0x00008e0000347ab9 */ /* 0x000fe20000000800 */
[----:B------:R-:W-:Y:S01]  /*36e0*/  IMAD.MOV.U32 R6, RZ, RZ, R243 ;  /* 0x000000ffff067224 */ /* 0x000fe200078e00f3 */
[----:B------:R-:W-:Y:S01]  /*36f0*/  ULDC UR50, c[0x0][0x238] ;  /* 0x00008e0000327ab9 */ /* 0x000fe20000000800 */
[C---:B------:R-:W-:Y:S01]  /*3700*/  IMAD.HI.U32 R243, R245.reuse, R7, RZ ;  /* 0x00000007f5f37227 */ /* 0x040fe200078e00ff */
[----:B------:R-:W-:Y:S01]  /*3710*/  ULDC UR24, c[0x0][0x238] ;  /* 0x00008e0000187ab9 */ /* 0x000fe20000000800 */
[----:B------:R-:W-:Y:S01]  /*3720*/  ULDC UR28, c[0x0][0x238] ;  /* 0x00008e00001c7ab9 */ /* 0x000fe20000000800 */
[----:B------:R-:W-:Y:S01]  /*3730*/  ULDC UR32, c[0x0][0x238] ;  /* 0x00008e0000207ab9 */ /* 0x000fe20000000800 */
[----:B------:R-:W-:Y:S01]  /*3740*/  IMAD.HI.U32 R245, R245, R6, RZ ;  /* 0x00000006f5f57227 */ /* 0x000fe200078e00ff */
[----:B------:R-:W-:Y:S01]  /*3750*/  ULDC UR36, c[0x0][0x238] ;  /* 0x00008e0000247ab9 */ /* 0x000fe20000000800 */
[----:B------:R-:W-:Y:S01]  /*3760*/  ULDC UR40, c[0x0][0x238] ;  /* 0x00008e0000287ab9 */ /* 0x000fe20000000800 */
[----:B------:R-:W-:Y:S01]  /*3770*/  ULDC UR44, c[0x0][0x238] ;  /* 0x00008e00002c7ab9 */ /* 0x000fe20000000800 */
[----:B------:R-:W-:Y:S01]  /*3780*/  IMAD.MOV R243, RZ, RZ, -R243 ;  /* 0x000000fffff37224 */ /* 0x000fe200078e0af3 */
[----:B------:R-:W-:Y:S01]  /*3790*/  ULDC UR46, c[0x0][0x238] ;  /* 0x00008e00002e7ab9 */ /* 0x000fe20000000800 */
[----:B------:R-:W-:-:S02]  /*37a0*/  IMAD.MOV R245, RZ, RZ, -R245 ;  /* 0x000000fffff57224 */ /* 0x000fc400078e0af5 */
[C---:B------:R-:W-:Y:S01]  /*37b0*/  IMAD R7, R237.reuse, R243, R7 ;  /* 0x000000f3ed077224 */ /* 0x040fe200078e0207 */
[----:B------:R-:W-:Y:S01]  /*37c0*/  IABS R243, R239 ;  /* 0x000000ef00f37213 */ /* 0x000fe20000000000 */
[C---:B------:R-:W-:Y:S01]  /*37d0*/  IMAD R6, R237.reuse, R245, R6 ;  /* 0x000000f5ed067224 */ /* 0x040fe200078e0206 */
[----:B------:R-:W-:Y:S01]  /*37e0*/  IABS R239, R241 ;  /* 0x000000f100ef7213 */ /* 0x000fe20000000000 */
[----:B----4-:R-:W-:Y:S01]  /*37f0*/  IMAD.MOV R246, RZ, RZ, -R247 ;  /* 0x000000fffff67224 */ /* 0x010fe200078e0af7 */
[C---:B------:R-:W-:Y:S02]  /*3800*/  ISETP.GT.U32.AND P0, PT, R237.reuse, R7, PT ;  /* 0x00000007ed00720c */ /* 0x040fe40003f04070 */
[----:B------:R-:W-:Y:S01]  /*3810*/  ISETP.GT.U32.AND P1, PT, R237, R6, PT ;  /* 0x00000006ed00720c */ /* 0x000fe20003f24070 */
[----:B------:R-:W-:Y:S02]  /*3820*/  IMAD R245, R246, R2, RZ ;  /* 0x00000002f6f57224 */ /* 0x000fe400078e02ff */
[----:B------:R-:W-:-:S04]  /*3830*/  IMAD.MOV.U32 R246, RZ, RZ, RZ ;  /* 0x000000fffff67224 */ /* 0x000fc800078e00ff */
[----:B------:R-:W-:Y:S01]  /*3840*/  IMAD.HI.U32 R246, R247, R245, R246 ;  /* 0x000000f5f7f67227 */ /* 0x000fe200078e00f6 */
[----:B------:R-:W-:-:S03]  /*3850*/  IABS R245, R240 ;  /* 0x000000f000f57213 */ /* 0x000fc60000000000 */
[--C-:B------:R-:W-:Y:S02]  /*3860*/  @!P0 IMAD.IADD R7, R7, 0x1, -R237.reuse ;  /* 0x0000000107078824 */ /* 0x100fe400078e0aed */
[----:B------:R-:W-:Y:S01]  /*3870*/  @!P1 IMAD.IADD R6, R6, 0x1, -R237 ;  /* 0x0000000106069824 */ /* 0x000fe200078e0aed */
[----:B------:R-:W-:Y:S01]  /*3880*/  ISETP.GE.AND P1, PT, R3, RZ, PT ;  /* 0x000000ff0300720c */ /* 0x000fe20003f26270 */
[----:B------:R-:W-:Y:S01]  /*3890*/  IMAD.MOV.U32 R240, RZ, RZ, R245 ;  /* 0x000000fffff07224 */ /* 0x000fe200078e00f5 */
[C---:B------:R-:W-:Y:S01]  /*38a0*/  ISETP.GT.U32.AND P0, PT, R237.reuse, R7, PT ;  /* 0x00000007ed00720c */ /* 0x040fe20003f04070 */
[C---:B------:R-:W-:Y:S01]  /*38b0*/  IMAD.HI.U32 R247, R246.reuse, R243, RZ ;  /* 0x000000f3f6f77227 */ /* 0x040fe200078e00ff */
[----:B------:R-:W-:Y:S02]  /*38c0*/  ISETP.GT.U32.AND P6, PT, R237, R6, PT ;  /* 0x00000006ed00720c */ /* 0x000fe40003fc4070 */
[----:B------:R-:W-:Y:S01]  /*38d0*/  IABS R245, R242 ;  /* 0x000000f200f57213 */ /* 0x000fe20000000000 */
[----:B------:R-:W-:-:S04]  /*38e0*/  IMAD.HI.U32 R251, R246, R240, RZ ;  /* 0x000000f0f6fb7227 */ /* 0x000fc800078e00ff */
[----:B------:R-:W-:Y:S02]  /*38f0*/  IMAD.MOV R247, RZ, RZ, -R247 ;  /* 0x000000fffff77224 */ /* 0x000fe400078e0af7 */
[----:B------:R-:W-:Y:S02]  /*3900*/  IMAD.MOV R241, RZ, RZ, -R251 ;  /* 0x000000fffff17224 */ /* 0x000fe400078e0afb */
[C---:B------:R-:W-:Y:S02]  /*3910*/  IMAD R243, R2.reuse, R247, R243 ;  /* 0x000000f702f37224 */ /* 0x040fe400078e02f3 */
[----:B------:R-:W-:Y:S02]  /*3920*/  IMAD R240, R2, R241, R240 ;  /* 0x000000f102f07224 */ /* 0x000fe400078e02f0 */
[--C-:B------:R-:W-:Y:S02]  /*3930*/  @!P0 IMAD.IADD R7, R7, 0x1, -R237.reuse ;  /* 0x0000000107078824 */ /* 0x100fe400078e0aed */
[----:B------:R-:W-:Y:S01]  /*3940*/  @!P6 IMAD.IADD R6, R6, 0x1, -R237 ;  /* 0x000000010606e824 */ /* 0x000fe200078e0aed */
[----:B------:R-:W-:Y:S01]  /*3950*/  ISETP.GT.U32.AND P6, PT, R2, R243, PT ;  /* 0x000000f30200720c */ /* 0x000fe20003fc4070 */
[----:B------:R-:W-:Y:S01]  /*3960*/  IMAD.HI.U32 R247, R246, R239, RZ ;  /* 0x000000eff6f77227 */ /* 0x000fe200078e00ff */
[----:B------:R-:W-:-:S02]  /*3970*/  ISETP.GT.U32.AND P0, PT, R2, R240, PT ;  /* 0x000000f00200720c */ /* 0x000fc40003f04070 */
[----:B------:R-:W-:Y:S01]  /*3980*/  IABS R237, R235 ;  /* 0x000000eb00ed7213 */ /* 0x000fe20000000000 */
[----:B------:R-:W-:Y:S02]  /*3990*/  IMAD.MOV R241, RZ, RZ, -R247 ;  /* 0x000000fffff17224 */ /* 0x000fe400078e0af7 */
[----:B------:R-:W-:Y:S01]  /*39a0*/  @!P2 IMAD.MOV R6, RZ, RZ, -R6 ;  /* 0x000000ffff06a224 */ /* 0x000fe200078e0a06 */
[----:B------:R-:W-:Y:S01]  /*39b0*/  ISETP.NE.AND P2, PT, R126, RZ, PT ;  /* 0x000000ff7e00720c */ /* 0x000fe20003f45270 */
[C---:B------:R-:W-:Y:S01]  /*39c0*/  IMAD R241, R2.reuse, R241, R239 ;  /* 0x000000f102f17224 */ /* 0x040fe200078e02ef */
[----:B------:R-:W-:Y:S01]  /*39d0*/  LOP3.LUT R126, RZ, R126, RZ, 0x33, !PT ;  /* 0x0000007eff7e7212 */ /* 0x000fe200078e33ff */
[----:B------:R-:W-:Y:S01]  /*39e0*/  @!P1 IMAD.MOV R7, RZ, RZ, -R7 ;  /* 0x000000ffff079224 */ /* 0x000fe200078e0a07 */
[----:B------:R-:W-:Y:S01]  /*39f0*/  IABS R239, R234 ;  /* 0x000000ea00ef7213 */ /* 0x000fe20000000000 */
[--C-:B------:R-:W-:Y:S01]  /*3a00*/  @!P6 IMAD.IADD R243, R243, 0x1, -R2.reuse ;  /* 0x00000001f3f3e824 */ /* 0x100fe200078e0a02 */
[----:B------:R-:W-:Y:S01]  /*3a10*/  ISETP.GT.U32.AND P1, PT, R2, R241, PT ;  /* 0x000000f10200720c */ /* 0x000fe20003f24070 */
[----:B------:R-:W-:Y:S01]  /*3a20*/  @!P0 IMAD.IADD R240, R240, 0x1, -R2 ;  /* 0x00000001f0f08824 */ /* 0x000fe200078e0a02 */
[----:B-1----:R-:W-:Y:S01]  /*3a30*/  SEL R4, R126, R7, !P2 ;  /* 0x000000077e047207 */ /* 0x002fe20005000000 */
[----:B------:R-:W-:Y:S01]  /*3a40*/  IMAD.HI.U32 R247, R246, R245, RZ ;  /* 0x000000f5f6f77227 */ /* 0x000fe200078e00ff */
[----:B------:R-:W-:-:S02]  /*3a50*/  SEL R3, R126, R6, !P2 ;  /* 0x000000067e037207 */ /* 0x000fc40005000000 */
[----:B------:R-:W-:Y:S01]  /*3a60*/  ISETP.GT.U32.AND P2, PT, R2, R243, PT ;  /* 0x000000f30200720c */ /* 0x000fe20003f44070 */
[----:B------:R-:W-:Y:S01]  /*3a70*/  IMAD.HI.U32 R126, R246, R239, RZ ;  /* 0x000000eff67e7227 */ /* 0x000fe200078e00ff */
[C---:B------:R-:W-:Y:S01]  /*3a80*/  ISETP.GT.U32.AND P6, PT, R2.reuse, R240, PT ;  /* 0x000000f00200720c */ /* 0x040fe20003fc4070 */
[----:B------:R0:W-:Y:S01]  /*3a90*/  STL [R1+0x70], R4 ;  /* 0x0000700401007387 */ /* 0x0001e20000100800 */
[----:B------:R-:W-:Y:S01]  /*3aa0*/  IABS R7, R238 ;  /* 0x000000ee00077213 */ /* 0x000fe20000000000 */
[----:B------:R-:W-:Y:S01]  /*3ab0*/  IMAD.MOV R247, RZ, RZ, -R247 ;  /* 0x000000fffff77224 */ /* 0x000fe200078e0af7 */
[----:B------:R-:W-:Y:S01]  /*3ac0*/  IABS R6, R232 ;  /* 0x000000e800067213 */ /* 0x000fe20000000000 */
[----:B------:R-:W-:Y:S01]  /*3ad0*/  IMAD.MOV R126, RZ, RZ, -R126 ;  /* 0x000000ffff7e7224 */ /* 0x000fe200078e0a7e */
[----:B------:R1:W-:Y:S01]  /*3ae0*/  STL [R1+0x6c], R3 ;  /* 0x00006c0301007387 */ /* 0x0003e20000100800 */
[C---:B------:R-:W-:Y:S02]  /*3af0*/  IMAD R245, R2.reuse, R247, R245 ;  /* 0x000000f702f57224 */ /* 0x040fe400078e02f5 */
[----:B------:R-:W-:-:S02]  /*3b00*/  IMAD R239, R2, R126, R239 ;  /* 0x0000007e02ef7224 */ /* 0x000fc400078e02ef */
[--C-:B------:R-:W-:Y:S01]  /*3b10*/  @!P1 IMAD.IADD R241, R241, 0x1, -R2.reuse ;  /* 0x00000001f1f19824 */ /* 0x100fe200078e0a02 */
[----:B------:R-:W-:Y:S01]  /*3b20*/  ISETP.GT.U32.AND P0, PT, R2, R245, PT ;  /* 0x000000f50200720c */ /* 0x000fe20003f04070 */
[--C-:B------:R-:W-:Y:S01]  /*3b30*/  @!P2 IMAD.IADD R243, R243, 0x1, -R2.reuse ;  /* 0x00000001f3f3a824 */ /* 0x100fe200078e0a02 */
[----:B------:R-:W-:Y:S01]  /*3b40*/  ISETP.GE.AND P2, PT, R242, RZ, PT ;  /* 0x000000fff200720c */ /* 0x000fe20003f46270 */
[----:B------:R-:W-:Y:S01]  /*3b50*/  @!P6 IMAD.IADD R240, R240, 0x1, -R2 ;  /* 0x00000001f0f0e824 */ /* 0x000fe200078e0a02 */
[----:B------:R-:W-:Y:S01]  /*3b60*/  ISETP.GT.U32.AND P6, PT, R2, R239, PT ;  /* 0x000000ef0200720c */ /* 0x000fe20003fc4070 */
[----:B------:R-:W-:Y:S01]  /*3b70*/  IMAD.HI.U32 R242, R246, R237, RZ ;  /* 0x000000edf6f27227 */ /* 0x000fe200078e00ff */
[----:B------:R-:W-:-:S03]  /*3b80*/  ISETP.GT.U32.AND P1, PT, R2, R241, PT ;  /* 0x000000f10200720c */ /* 0x000fc60003f24070 */
[----:B------:R-:W-:Y:S02]  /*3b90*/  IMAD.MOV R242, RZ, RZ, -R242 ;  /* 0x000000fffff27224 */ /* 0x000fe400078e0af2 */
[----:B0-----:R-:W-:Y:S02]  /*3ba0*/  IMAD.MOV.U32 R4, RZ, RZ, R243 ;  /* 0x000000ffff047224 */ /* 0x001fe400078e00f3 */
[C---:B------:R-:W-:Y:S02]  /*3bb0*/  IMAD R237, R2.reuse, R242, R237 ;  /* 0x000000f202ed7224 */ /* 0x040fe400078e02ed */
[--C-:B------:R-:W-:Y:S01]  /*3bc0*/  @!P0 IMAD.IADD R245, R245, 0x1, -R2.reuse ;  /* 0x00000001f5f58824 */ /* 0x100fe200078e0a02 */
[----:B------:R-:W-:Y:S01]  /*3bd0*/  ISETP.GE.AND P0, PT, R235, RZ, PT ;  /* 0x000000ffeb00720c */ /* 0x000fe20003f06270 */
[----:B------:R-:W-:Y:S01]  /*3be0*/  @!P6 IMAD.IADD R239, R239, 0x1, -R2 ;  /* 0x00000001efefe824 */ /* 0x000fe200078e0a02 */
[----:B------:R-:W-:Y:S01]  /*3bf0*/  ISETP.GT.U32.AND P6, PT, R2, R237, PT ;  /* 0x000000ed0200720c */ /* 0x000fe20003fc4070 */
[----:B------:R-:W-:-:S04]  /*3c00*/  IMAD.HI.U32 R126, R246, R7, RZ ;  /* 0x00000007f67e7227 */ /* 0x000fc800078e00ff */
[----:B-1----:R-:W-:Y:S02]  /*3c10*/  IMAD.MOV.U32 R3, RZ, RZ, R240 ;  /* 0x000000ffff037224 */ /* 0x002fe400078e00f0 */
[----:B------:R-:W-:Y:S01]  /*3c20*/  @!P1 IMAD.IADD R241, R241, 0x1, -R2 ;  /* 0x00000001f1f19824 */ /* 0x000fe200078e0a02 */
[----:B------:R-:W-:Y:S01]  /*3c30*/  ISETP.GE.AND P1, PT, R234, RZ, PT ;  /* 0x000000ffea00720c */ /* 0x000fe20003f26270 */
[----:B------:R-:W-:Y:S01]  /*3c40*/  @!P4 IMAD.MOV R4, RZ, RZ, -R4 ;  /* 0x000000ffff04c224 */ /* 0x000fe200078e0a04 */
[----:B------:R-:W-:Y:S01]  /*3c50*/  ISETP.GT.U32.AND P4, PT, R2, R245, PT ;  /* 0x000000f50200720c */ /* 0x000fe20003f84070 */
[----:B------:R-:W-:Y:S02]  /*3c60*/  IMAD.MOV R234, RZ, RZ, -R126 ;  /* 0x000000ffffea7224 */ /* 0x000fe400078e0a7e */
[----:B------:R-:W-:Y:S01]  /*3c70*/  IMAD.HI.U32 R126, R246, R6, RZ ;  /* 0x00000006f67e7227 */ /* 0x000fe200078e00ff */
[----:B------:R-:W-:Y:S03]  /*3c80*/  STL [R1+0x20], R4 ;  /* 0x0000200401007387 */ /* 0x000fe60000100800 */
[----:B------:R-:W-:Y:S01]  /*3c90*/  @!P5 IMAD.MOV R3, RZ, RZ, -R3 ;  /* 0x000000ffff03d224 */ /* 0x000fe200078e0a03 */
[----:B------:R-:W-:Y:S01]  /*3ca0*/  ISETP.GT.U32.AND P5, PT, R2, R239, PT ;  /* 0x000000ef0200720c */ /* 0x000fe20003fa4070 */
[----:B------:R-:W-:-:S02]  /*3cb0*/  IMAD.MOV R126, RZ, RZ, -R126 ;  /* 0x000000ffff7e7224 */ /* 0x000fc400078e0a7e */
[C---:B------:R-:W-:Y:S01]  /*3cc0*/  IMAD R235, R2.reuse, R234, R7 ;  /* 0x000000ea02eb7224 */ /* 0x040fe200078e0207 */
[----:B------:R0:W-:Y:S01]  /*3cd0*/  STL [R1+0x1c], R3 ;  /* 0x00001c0301007387 */ /* 0x0001e20000100800 */
[C---:B------:R-:W-:Y:S01]  /*3ce0*/  IMAD R234, R2.reuse, R126, R6 ;  /* 0x0000007e02ea7224 */ /* 0x040fe200078e0206 */
[----:B------:R-:W-:Y:S01]  /*3cf0*/  IABS R6, R233 ;  /* 0x000000e900067213 */ /* 0x000fe20000000000 */
[--C-:B------:R-:W-:Y:S01]  /*3d00*/  @!P6 IMAD.IADD R237, R237, 0x1, -R2.reuse ;  /* 0x00000001edede824 */ /* 0x100fe200078e0a02 */
[----:B------:R-:W-:Y:S01]  /*3d10*/  IABS R126, R231 ;  /* 0x000000e7007e7213 */ /* 0x000fe20000000000 */
[----:B------:R-:W-:Y:S01]  /*3d20*/  @!P4 IMAD.IADD R245, R245, 0x1, -R2 ;  /* 0x00000001f5f5c824 */ /* 0x000fe200078e0a02 */
[----:B------:R-:W-:Y:S01]  /*3d30*/  ISETP.GT.U32.AND P4, PT, R2, R234, PT ;  /* 0x000000ea0200720c */ /* 0x000fe20003f84070 */
[----:B------:R-:W-:Y:S01]  /*3d40*/  IMAD.HI.U32 R7, R246, R6, RZ ;  /* 0x00000006f6077227 */ /* 0x000fe200078e00ff */
[----:B------:R-:W-:-:S03]  /*3d50*/  ISETP.GT.U32.AND P6, PT, R2, R237, PT ;  /* 0x000000ed0200720c */ /* 0x000fc60003fc4070 */
[----:B0-----:R-:W-:Y:S02]  /*3d60*/  IMAD.MOV.U32 R3, RZ, RZ, R241 ;  /* 0x000000ffff037224 */ /* 0x001fe400078e00f1 */
[----:B------:R-:W-:Y:S01]  /*3d70*/  @!P5 IMAD.IADD R239, R239, 0x1, -R2 ;  /* 0x00000001efefd824 */ /* 0x000fe200078e0a02 */
[----:B------:R-:W-:Y:S01]  /*3d80*/  ISETP.GE.AND P5, PT, R238, RZ, PT ;  /* 0x000000ffee00720c */ /* 0x000fe20003fa6270 */
[----:B------:R-:W-:Y:S01]  /*3d90*/  @!P3 IMAD.MOV R3, RZ, RZ, -R3 ;  /* 0x000000ffff03b224 */ /* 0x000fe200078e0a03 */
[----:B------:R-:W-:Y:S01]  /*3da0*/  ISETP.GT.U32.AND P3, PT, R2, R235, PT ;  /* 0x000000eb0200720c */ /* 0x000fe20003f64070 */
[----:B------:R-:W-:Y:S02]  /*3db0*/  IMAD.MOV R7, RZ, RZ, -R7 ;  /* 0x000000ffff077224 */ /* 0x000fe400078e0a07 */
[----:B------:R-:W-:Y:S01]  /*3dc0*/  IMAD.HI.U32 R238, R246, R252, RZ ;  /* 0x000000fcf6ee7227 */ /* 0x000fe200078e00ff */
[----:B------:R0:W-:Y:S03]  /*3dd0*/  STL [R1+0x18], R3 ;  /* 0x0000180301007387 */ /* 0x0001e60000100800 */
[----:B------:R-:W-:-:S02]  /*3de0*/  IMAD.MOV R238, RZ, RZ, -R238 ;  /* 0x000000ffffee7224 */ /* 0x000fc400078e0aee */
[----:B------:R-:W-:Y:S02]  /*3df0*/  @!P6 IMAD.IADD R237, R237, 0x1, -R2 ;  /* 0x00000001edede824 */ /* 0x000fe400078e0a02 */
[----:B------:R-:W-:Y:S02]  /*3e00*/  IMAD R252, R2, R238, R252 ;  /* 0x000000ee02fc7224 */ /* 0x000fe400078e02fc */
[----:B------:R-:W-:Y:S02]  /*3e10*/  @!P3 IMAD.IADD R235, R235, 0x1, -R2 ;  /* 0x00000001ebebb824 */ /* 0x000fe400078e0a02 */
[----:B0-----:R-:W-:Y:S02]  /*3e20*/  IMAD.MOV.U32 R3, RZ, RZ, R245 ;  /* 0x000000ffff037224 */ /* 0x001fe400078e00f5 */
[----:B------:R-:W-:Y:S01]  /*3e30*/  IMAD.HI.U32 R238, R246, R126, RZ ;  /* 0x0000007ef6ee7227 */ /* 0x000fe200078e00ff */
[----:B------:R-:W-:-:S03]  /*3e40*/  ISETP.GT.U32.AND P3, PT, R2, R235, PT ;  /* 0x000000eb0200720c */ /* 0x000fc60003f64070 */
[----:B------:R-:W-:Y:S01]  /*3e50*/  @!P2 IMAD.MOV R3, RZ, RZ, -R3 ;  /* 0x000000ffff03a224 */ /* 0x000fe200078e0a03 */
[----:B------:R-:W-:Y:S01]  /*3e60*/  ISETP.GE.AND P2, PT, R232, RZ, PT ;  /* 0x000000ffe800720c */ /* 0x000fe20003f46270 */
[----:B------:R-:W-:Y:S01]  /*3e70*/  IMAD R232, R2, R7, R6 ;  /* 0x0000000702e87224 */ /* 0x000fe200078e0206 */
[----:B------:R-:W-:Y:S01]  /*3e80*/  IABS R7, R230 ;  /* 0x000000e600077213 */ /* 0x000fe20000000000 */
[----:B------:R-:W-:Y:S01]  /*3e90*/  IMAD.MOV R238, RZ, RZ, -R238 ;  /* 0x000000ffffee7224 */ /* 0x000fe200078e0aee */
[----:B------:R0:W-:Y:S01]  /*3ea0*/  STL [R1+0x14], R3 ;  /* 0x0000140301007387 */ /* 0x0001e20000100800 */
[----:B------:R-:W-:Y:S01]  /*3eb0*/  @!P4 IMAD.IADD R234, R234, 0x1, -R2 ;  /* 0x00000001eaeac824 */ /* 0x000fe200078e0a02 */
[C---:B------:R-:W-:Y:S01]  /*3ec0*/  ISETP.GT.U32.AND P6, PT, R2.reuse, R232, PT ;  /* 0x000000e80200720c */ /* 0x040fe20003fc4070 */
[C---:B------:R-:W-:Y:S01]  /*3ed0*/  IMAD R126, R2.reuse, R238, R126 ;  /* 0x000000ee027e7224 */ /* 0x040fe200078e027e */
[----:B------:R-:W-:Y:S01]  /*3ee0*/  IABS R238, R222 ;  /* 0x000000de00ee7213 */ /* 0x000fe20000000000 */
[----:B------:R-:W-:Y:S01]  /*3ef0*/  @!P3 IMAD.IADD R235, R235, 0x1, -R2 ;  /* 0x00000001ebebb824 */ /* 0x000fe200078e0a02 */
[C---:B------:R-:W-:Y:S01]  /*3f00*/  ISETP.GT.U32.AND P3, PT, R2.reuse, R252, PT ;  /* 0x000000fc0200720c */ /* 0x040fe20003f64070 */
[----:B------:R-:W-:Y:S01]  /*3f10*/  IMAD.MOV.U32 R4, RZ, RZ, R239 ;  /* 0x000000ffff047224 */ /* 0x000fe200078e00ef */
[----:B------:R-:W-:Y:S01]  /*3f20*/  ISETP.GT.U32.AND P4, PT, R2, R234, PT ;  /* 0x000000ea0200720c */ /* 0x000fe20003f84070 */
[----:B------:R-:W-:Y:S01]  /*3f30*/  IMAD.HI.U32 R240, R246, R7, RZ ;  /* 0x00000007f6f07227 */ /* 0x000fe200078e00ff */
[----:B------:R-:W-:-:S03]  /*3f40*/  IABS R6, R214 ;  /* 0x000000d600067213 */ /* 0x000fc60000000000 */
[----:B0-----:R-:W-:Y:S02]  /*3f50*/  IMAD.MOV.U32 R3, RZ, RZ, R237 ;  /* 0x000000ffff037224 */ /* 0x001fe400078e00ed */
[----:B------:R-:W-:Y:S01]  /*3f60*/  @!P6 IMAD.IADD R232, R232, 0x1, -R2 ;  /* 0x00000001e8e8e824 */ /* 0x000fe200078e0a02 */
[----:B------:R-:W-:Y:S01]  /*3f70*/  ISETP.GT.U32.AND P6, PT, R2, R126, PT ;  /* 0x0000007e0200720c */ /* 0x000fe20003fc4070 */
[----:B------:R-:W-:Y:S02]  /*3f80*/  @!P1 IMAD.MOV R4, RZ, RZ, -R4 ;  /* 0x000000ffff049224 */ /* 0x000fe400078e0a04 */
[----:B------:R-:W-:Y:S01]  /*3f90*/  @!P3 IMAD.IADD R252, R252, 0x1, -R2 ;  /* 0x00000001fcfcb824 */ /* 0x000fe200078e0a02 */
[----:B------:R-:W-:Y:S01]  /*3fa0*/  ISETP.GE.AND P3, PT, R236, RZ, PT ;  /* 0x000000ffec00720c */ /* 0x000fe20003f66270 */
[----:B------:R-:W-:Y:S01]  /*3fb0*/  @!P0 IMAD.MOV R3, RZ, RZ, -R3 ;  /* 0x000000ffff038224 */ /* 0x000fe200078e0a03 */
[----:B------:R-:W-:Y:S01]  /*3fc0*/  STL [R1+0x10], R4 ;  /* 0x0000100401007387 */ /* 0x000fe20000100800 */
[----:B------:R-:W-:Y:S01]  /*3fd0*/  IMAD.MOV R240, RZ, RZ, -R240 ;  /* 0x000000fffff07224 */ /* 0x000fe200078e0af0 */
[----:B------:R-:W-:Y:S01]  /*3fe0*/  ISETP.GT.U32.AND P1, PT, R2, R232, PT ;  /* 0x000000e80200720c */ /* 0x000fe20003f24070 */
[----:B------:R-:W-:Y:S01]  /*3ff0*/  IMAD.HI.U32 R236, R246, R238, RZ ;  /* 0x000000eef6ec7227 */ /* 0x000fe200078e00ff */
[----:B------:R0:W-:Y:S01]  /*4000*/  STL [R1+0xc], R3 ;  /* 0x00000c0301007387 */ /* 0x0001e20000100800 */
[----:B------:R-:W-:-:S02]  /*4010*/  ISETP.GT.U32.AND P0, PT, R2, R252, PT ;  /* 0x000000fc0200720c */ /* 0x000fc40003f04070 */
[--C-:B------:R-:W-:Y:S01]  /*4020*/  @!P6 IMAD.IADD R126, R126, 0x1, -R2.reuse ;  /* 0x000000017e7ee824 */ /* 0x100fe200078e0a02 */
[----:B------:R-:W2:Y:S01]  /*4030*/  LDL.LU R247, [R1+0x28] ;  /* 0x0000280001f77983 */ /* 0x000ea20000300800 */
[----:B------:R-:W-:Y:S01]  /*4040*/  @!P4 IMAD.IADD R234, R234, 0x1, -R2 ;  /* 0x00000001eaeac824 */ /* 0x000fe200078e0a02 */
[----:B------:R-:W-:Y:S01]  /*4050*/  ISETP.GE.AND P4, PT, R233, RZ, PT ;  /* 0x000000ffe900720c */ /* 0x000fe20003f86270 */
[----:B------:R-:W-:Y:S01]  /*4060*/  IMAD.HI.U32 R233, R246, R6, RZ ;  /* 0x00000006f6e97227 */ /* 0x000fe200078e00ff */
[C---:B------:R-:W-:Y:S01]  /*4070*/  ISETP.GT.U32.AND P6, PT, R2.reuse, R126, PT ;  /* 0x0000007e0200720c */ /* 0x040fe20003fc4070 */
[----:B------:R-:W3:Y:S02]  /*4080*/  LDL.LU R251, [R1+0x2c] ;  /* 0x00002c0001fb7983 */ /* 0x000ee40000300800 */
[----:B------:R-:W-:Y:S02]  /*4090*/  IMAD R7, R2, R240, R7 ;  /* 0x000000f002077224 */ /* 0x000fe400078e0207 */
[----:B0-----:R-:W-:Y:S01]  /*40a0*/  IMAD.MOV.U32 R3, RZ, RZ, R235 ;  /* 0x000000ffff037224 */ /* 0x001fe200078e00eb */
[----:B------:R-:W4:Y:S01]  /*40b0*/  LDL.LU R127, [R1+0x30] ;  /* 0x00003000017f7983 */ /* 0x000f220000300800 */
[----:B------:R-:W-:-:S02]  /*40c0*/  IMAD.MOV R236, RZ, RZ, -R236 ;  /* 0x000000ffffec7224 */ /* 0x000fc400078e0aec */
[----:B------:R-:W-:Y:S02]  /*40d0*/  IMAD.MOV R233, RZ, RZ, -R233 ;  /* 0x000000ffffe97224 */ /* 0x000fe400078e0ae9 */
[----:B------:R-:W-:Y:S01]  /*40e0*/  @!P5 IMAD.MOV R3, RZ, RZ, -R3 ;  /* 0x000000ffff03d224 */ /* 0x000fe200078e0a03 */
[C---:B------:R-:W-:Y:S01]  /*40f0*/  ISETP.GT.U32.AND P5, PT, R2.reuse, R7, PT ;  /* 0x000000070200720c */ /* 0x040fe20003fa4070 */
[C---:B------:R-:W-:Y:S02]  /*4100*/  IMAD R238, R2.reuse, R236, R238 ;  /* 0x000000ec02ee7224 */ /* 0x040fe400078e02ee */
[----:B------:R-:W-:Y:S01]  /*4110*/  IMAD R6, R2, R233, R6 ;  /* 0x000000e902067224 */ /* 0x000fe200078e0206 */
[----:B------:R-:W-:Y:S01]  /*4120*/  IABS R233, R70 ;  /* 0x0000004600e97213 */ /* 0x000fe20000000000 */
[--C-:B------:R-:W-:Y:S01]  /*4130*/  @!P6 IMAD.IADD R126, R126, 0x1, -R2.reuse ;  /* 0x000000017e7ee824 */ /* 0x100fe200078e0a02 */
[----:B------:R-:W-:Y:S01]  /*4140*/  ISETP.GT.U32.AND P6, PT, R2, R238, PT ;  /* 0x000000ee0200720c */ /* 0x000fe20003fc4070 */
[----:B------:R-:W-:Y:S01]  /*4150*/  @!P1 IMAD.IADD R232, R232, 0x1, -R2 ;  /* 0x00000001e8e89824 */ /* 0x000fe200078e0a02 */
[----:B------:R-:W-:Y:S01]  /*4160*/  ISETP.GT.U32.AND P1, PT, R2, R6, PT ;  /* 0x000000060200720c */ /* 0x000fe20003f24070 */
[----:B------:R-:W-:Y:S01]  /*4170*/  IMAD.MOV.U32 R4, RZ, RZ, R234 ;  /* 0x000000ffff047224 */ /* 0x000fe200078e00ea */
[----:B------:R0:W-:Y:S01]  /*4180*/  STL [R1+0x8], R3 ;  /* 0x0000080301007387 */ /* 0x0001e20000100800 */
[----:B------:R-:W-:Y:S01]  /*4190*/  @!P0 IMAD.IADD R252, R252, 0x1, -R2 ;  /* 0x00000001fcfc8824 */ /* 0x000fe200078e0a02 */
[----:B------:R-:W-:Y:S01]  /*41a0*/  ISETP.GE.AND P0, PT, R230, RZ, PT ;  /* 0x000000ffe600720c */ /* 0x000fe20003f06270 */
[----:B------:R-:W-:Y:S01]  /*41b0*/  @!P2 IMAD.MOV R4, RZ, RZ, -R4 ;  /* 0x000000ffff04a224 */ /* 0x000fe200078e0a04 */
[----:B------:R-:W-:Y:S01]  /*41c0*/  ISETP.GE.AND P2, PT, R231, RZ, PT ;  /* 0x000000ffe700720c */ /* 0x000fe20003f46270 */
[----:B------:R-:W-:Y:S01]  /*41d0*/  @!P5 IMAD.IADD R7, R7, 0x1, -R2 ;  /* 0x000000010707d824 */ /* 0x000fe200078e0a02 */
[----:B------:R-:W-:Y:S01]  /*41e0*/  IABS R231, R121 ;  /* 0x0000007900e77213 */ /* 0x000fe20000000000 */
[----:B------:R-:W-:-:S04]  /*41f0*/  IMAD.HI.U32 R230, R246, R233, RZ ;  /* 0x000000e9f6e67227 */ /* 0x000fc800078e00ff */
[----:B0-----:R-:W-:Y:S01]  /*4200*/  IMAD.MOV.U32 R3, RZ, RZ, R232 ;  /* 0x000000ffff037224 */ /* 0x001fe200078e00e8 */
[----:B------:R-:W-:Y:S01]  /*4210*/  ISETP.GE.AND P5, PT, R214, RZ, PT ;  /* 0x000000ffd600720c */ /* 0x000fe20003fa6270 */
[----:B------:R-:W-:Y:S02]  /*4220*/  @!P6 IMAD.IADD R238, R238, 0x1, -R2 ;  /* 0x00000001eeeee824 */ /* 0x000fe400078e0a02 */
[----:B------:R-:W-:Y:S01]  /*4230*/  @!P4 IMAD.MOV R3, RZ, RZ, -R3 ;  /* 0x000000ffff03c224 */ /* 0x000fe200078e0a03 */
[C---:B------:R-:W-:Y:S01]  /*4240*/  ISETP.GT.U32.AND P4, PT, R2.reuse, R7, PT ;  /* 0x000000070200720c */ /* 0x040fe20003f84070 */
[----:B------:R-:W-:Y:S01]  /*4250*/  IMAD.MOV R232, RZ, RZ, -R230 ;  /* 0x000000ffffe87224 */ /* 0x000fe200078e0ae6 */
[----:B------:R-:W-:Y:S01]  /*4260*/  IABS R214, R228 ;  /* 0x000000e400d67213 */ /* 0x000fe20000000000 */
[----:B------:R-:W-:Y:S01]  /*4270*/  IMAD.MOV.U32 R230, RZ, RZ, R231 ;  /* 0x000000ffffe67224 */ /* 0x000fe200078e00e7 */
[----:B------:R-:W-:Y:S01]  /*4280*/  ISETP.GT.U32.AND P6, PT, R2, R238, PT ;  /* 0x000000ee0200720c */ /* 0x000fe20003fc4070 */
[----:B------:R-:W-:Y:S01]  /*4290*/  @!P1 IMAD.IADD R6, R6, 0x1, -R2 ;  /* 0x0000000106069824 */ /* 0x000fe200078e0a02 */
[----:B------:R-:W-:Y:S01]  /*42a0*/  ISETP.GE.AND P1, PT, R222, RZ, PT ;  /* 0x000000ffde00720c */ /* 0x000fe20003f26270 */
[----:B------:R-:W-:-:S02]  /*42b0*/  IMAD R231, R2, R232, R233 ;  /* 0x000000e802e77224 */ /* 0x000fc400078e02e9 */
[----:B------:R-:W-:-:S04]  /*42c0*/  IMAD.HI.U32 R222, R246, R230, RZ ;  /* 0x000000e6f6de7227 */ /* 0x000fc800078e00ff */
[----:B------:R-:W-:Y:S02]  /*42d0*/  IMAD.MOV.U32 R232, RZ, RZ, R214 ;  /* 0x000000ffffe87224 */ /* 0x000fe400078e00d6 */
[----:B------:R-:W-:Y:S01]  /*42e0*/  @!P3 IMAD.MOV R252, RZ, RZ, -R252 ;  /* 0x000000fffffcb224 */ /* 0x000fe200078e0afc */
[----:B------:R-:W-:Y:S01]  /*42f0*/  ISETP.GT.U32.AND P3, PT, R2, R6, PT ;  /* 0x000000060200720c */ /* 0x000fe20003f64070 */
[----:B------:R-:W-:Y:S02]  /*4300*/  IMAD.MOV.U32 R214, RZ, RZ, R126 ;  /* 0x000000ffffd67224 */ /* 0x000fe400078e007e */
[----:B------:R-:W-:Y:S02]  /*4310*/  IMAD.MOV R126, RZ, RZ, -R222 ;  /* 0x000000ffff7e7224 */ /* 0x000fe400078e0ade */
[----:B------:R-:W-:Y:S01]  /*4320*/  @!P2 IMAD.MOV R214, RZ, RZ, -R214 ;  /* 0x000000ffffd6a224 */ /* 0x000fe200078e0ad6 */
[----:B------:R-:W-:Y:S01]  /*4330*/  ISETP.GE.AND P2, PT, R70, RZ, PT ;  /* 0x000000ff4600720c */ /* 0x000fe20003f46270 */
[----:B------:R-:W-:Y:S01]  /*4340*/  @!P4 IMAD.IADD R7, R7, 0x1, -R2 ;  /* 0x000000010707c824 */ /* 0x000fe200078e0a02 */
[C---:B------:R-:W-:Y:S01]  /*4350*/  ISETP.GT.U32.AND P4, PT, R2.reuse, R231, PT ;  /* 0x000000e70200720c */ /* 0x040fe20003f84070 */
[----:B------:R-:W-:-:S02]  /*4360*/  IMAD R70, R2, R126, R230 ;  /* 0x0000007e02467224 */ /* 0x000fc400078e02e6 */
[----:B------:R-:W-:Y:S02]  /*4370*/  @!P6 IMAD.IADD R238, R238, 0x1, -R2 ;  /* 0x00000001eeeee824 */ /* 0x000fe400078e0a02 */
[----:B------:R-:W-:Y:S01]  /*4380*/  IMAD.MOV.U32 R222, RZ, RZ, R7 ;  /* 0x000000ffffde7224 */ /* 0x000fe200078e0007 */
[----:B------:R-:W-:Y:S01]  /*4390*/  ISETP.GT.U32.AND P6, PT, R2, R70, PT ;  /* 0x000000460200720c */ /* 0x000fe20003fc4070 */
[----:B------:R-:W-:-:S04]  /*43a0*/  IMAD.HI.U32 R7, R246, R232, RZ ;  /* 0x000000e8f6077227 */ /* 0x000fc800078e00ff */
[--C-:B------:R-:W-:Y:S01]  /*43b0*/  @!P3 IMAD.IADD R6, R6, 0x1, -R2.reuse ;  /* 0x000000010606b824 */ /* 0x100fe200078e0a02 */
[----:B------:R-:W-:Y:S01]  /*43c0*/  ISETP.GE.AND P3, PT, R228, RZ, PT ;  /* 0x000000ffe400720c */ /* 0x000fe20003f66270 */
[----:B------:R-:W-:Y:S01]  /*43d0*/  IMAD.MOV R228, RZ, RZ, -R7 ;  /* 0x000000ffffe47224 */ /* 0x000fe200078e0a07 */
[----:B------:R-:W-:Y:S01]  /*43e0*/  IABS R7, R229 ;  /* 0x000000e500077213 */ /* 0x000fe20000000000 */
[----:B------:R-:W-:Y:S02]  /*43f0*/  @!P4 IMAD.IADD R231, R231, 0x1, -R2 ;  /* 0x00000001e7e7c824 */ /* 0x000fe400078e0a02 */
[----:B------:R-:W-:Y:S02]  /*4400*/  IMAD.MOV.U32 R230, RZ, RZ, R6 ;  /* 0x000000ffffe67224 */ /* 0x000fe400078e0006 */
[----:B------:R-:W-:Y:S02]  /*4410*/  IMAD R228, R2, R228, R232 ;  /* 0x000000e402e47224 */ /* 0x000fe400078e02e8 */
[----:B------:R-:W-:-:S02]  /*4420*/  IMAD.MOV.U32 R232, RZ, RZ, R7 ;  /* 0x000000ffffe87224 */ /* 0x000fc400078e0007 */
[----:B------:R-:W-:Y:S01]  /*4430*/  @!P0 IMAD.MOV R222, RZ, RZ, -R222 ;  /* 0x000000ffffde8224 */ /* 0x000fe200078e0ade */
[----:B------:R-:W-:Y:S01]  /*4440*/  ISETP.GE.AND P0, PT, R121, RZ, PT ;  /* 0x000000ff7900720c */ /* 0x000fe20003f06270 */
[----:B------:R-:W-:Y:S01]  /*4450*/  @!P6 IMAD.IADD R70, R70, 0x1, -R2 ;  /* 0x000000014646e824 */ /* 0x000fe200078e0a02 */
[----:B------:R-:W-:Y:S01]  /*4460*/  IABS R121, R31 ;  /* 0x0000001f00797213 */ /* 0x000fe20000000000 */
[----:B------:R-:W-:Y:S01]  /*4470*/  @!P5 IMAD.MOV R230, RZ, RZ, -R230 ;  /* 0x000000ffffe6d224 */ /* 0x000fe200078e0ae6 */
[----:B------:R-:W-:Y:S01]  /*4480*/  ISETP.GT.U32.AND P5, PT, R2, R231, PT ;  /* 0x000000e70200720c */ /* 0x000fe20003fa4070 */
[----:B------:R-:W-:Y:S01]  /*4490*/  IMAD.HI.U32 R126, R246, R232, RZ ;  /* 0x000000e8f67e7227 */ /* 0x000fe200078e00ff */
[----:B------:R-:W-:-:S03]  /*44a0*/  ISETP.GT.U32.AND P6, PT, R2, R70, PT ;  /* 0x000000460200720c */ /* 0x000fc60003fc4070 */
[----:B------:R-:W-:-:S04]  /*44b0*/  IMAD.HI.U32 R6, R246, R121, RZ ;  /* 0x00000079f6067227 */ /* 0x000fc800078e00ff */
[----:B------:R-:W-:Y:S02]  /*44c0*/  IMAD.MOV R126, RZ, RZ, -R126 ;  /* 0x000000ffff7e7224 */ /* 0x000fe400078e0a7e */
[----:B------:R-:W-:Y:S02]  /*44d0*/  IMAD.MOV R6, RZ, RZ, -R6 ;  /* 0x000000ffff067224 */ /* 0x000fe400078e0a06 */
[----:B------:R-:W-:Y:S01]  /*44e0*/  @!P1 IMAD.MOV R238, RZ, RZ, -R238 ;  /* 0x000000ffffee9224 */ /* 0x000fe200078e0aee */
[C---:B------:R-:W-:Y:S01]  /*44f0*/  ISETP.GT.U32.AND P1, PT, R2.reuse, R228, PT ;  /* 0x000000e40200720c */ /* 0x040fe20003f24070 */
[C---:B------:R-:W-:Y:S02]  /*4500*/  IMAD R232, R2.reuse, R126, R232 ;  /* 0x0000007e02e87224 */ /* 0x040fe400078e02e8 */
[C---:B------:R-:W-:Y:S02]  /*4510*/  IMAD R121, R2.reuse, R6, R121 ;  /* 0x0000000602797224 */ /* 0x040fe400078e0279 */
[--C-:B------:R-:W-:Y:S01]  /*4520*/  @!P5 IMAD.IADD R231, R231, 0x1, -R2.reuse ;  /* 0x00000001e7e7d824 */ /* 0x100fe200078e0a02 */
[----:B------:R-:W-:Y:S01]  /*4530*/  ISETP.GT.U32.AND P5, PT, R2, R232, PT ;  /* 0x000000e80200720c */ /* 0x000fe20003fa4070 */
[----:B------:R-:W-:Y:S01]  /*4540*/  @!P6 IMAD.IADD R70, R70, 0x1, -R2 ;  /* 0x000000014646e824 */ /* 0x000fe200078e0a02 */
[----:B------:R-:W-:-:S02]  /*4550*/  ISETP.GE.AND P4, PT, R229, RZ, PT ;  /* 0x000000ffe500720c */ /* 0x000fc40003f86270 */
[----:B------:R-:W-:Y:S02]  /*4560*/  ISETP.GT.U32.AND P6, PT, R2, R121, PT ;  /* 0x000000790200720c */ /* 0x000fe40003fc4070 */
[----:B------:R-:W-:Y:S01]  /*4570*/  IABS R229, R86 ;  /* 0x0000005600e57213 */ /* 0x000fe20000000000 */
[----:B------:R-:W-:Y:S01]  /*4580*/  @!P1 IMAD.IADD R228, R228, 0x1, -R2 ;  /* 0x00000001e4e49824 */ /* 0x000fe200078e0a02 */
[----:B------:R-:W-:-:S03]  /*4590*/  IABS R7, R105 ;  /* 0x0000006900077213 */ /* 0x000fc60000000000 */
[----:B------:R-:W-:Y:S01]  /*45a0*/  IMAD.HI.U32 R233, R246, R229, RZ ;  /* 0x000000e5f6e97227 */ /* 0x000fe200078e00ff */
[----:B------:R-:W-:-:S03]  /*45b0*/  IABS R126, R138 ;  /* 0x0000008a007e7213 */ /* 0x000fc60000000000 */
[----:B------:R-:W-:Y:S01]  /*45c0*/  @!P5 IMAD.IADD R232, R232, 0x1, -R2 ;  /* 0x00000001e8e8d824 */ /* 0x000fe200078e0a02 */
[----:B------:R-:W-:Y:S01]  /*45d0*/  ISETP.GT.U32.AND P5, PT, R2, R228, PT ;  /* 0x000000e40200720c */ /* 0x000fe20003fa4070 */
[----:B------:R-:W-:Y:S02]  /*45e0*/  IMAD.MOV R233, RZ, RZ, -R233 ;  /* 0x000000ffffe97224 */ /* 0x000fe400078e0ae9 */
[----:B------:R-:W-:-:S04]  /*45f0*/  IMAD.HI.U32 R6, R246, R7, RZ ;  /* 0x00000007f6067227 */ /* 0x000fc800078e00ff */
[----:B------:R-:W-:Y:S01]  /*4600*/  @!P6 IMAD.IADD R121, R121, 0x1, -R2 ;  /* 0x000000017979e824 */ /* 0x000fe200078e0a02 */
[C---:B------:R-:W-:Y:S01]  /*4610*/  ISETP.GT.U32.AND P6, PT, R2.reuse, R232, PT ;  /* 0x000000e80200720c */ /* 0x040fe20003fc4070 */
[----:B------:R-:W-:Y:S02]  /*4620*/  IMAD R229, R2, R233, R229 ;  /* 0x000000e902e57224 */ /* 0x000fe400078e02e5 */
[----:B------:R-:W-:Y:S02]  /*4630*/  IMAD.MOV R6, RZ, RZ, -R6 ;  /* 0x000000ffff067224 */ /* 0x000fe400078e0a06 */
[----:B------:R-:W-:-:S04]  /*4640*/  IMAD.HI.U32 R233, R246, R126, RZ ;  /* 0x0000007ef6e97227 */ /* 0x000fc800078e00ff */
[----:B------:R-:W-:Y:S02]  /*4650*/  IMAD R7, R2, R6, R7 ;  /* 0x0000000602077224 */ /* 0x000fe400078e0207 */
[----:B------:R-:W-:Y:S01]  /*4660*/  IMAD.MOV R233, RZ, RZ, -R233 ;  /* 0x000000ffffe97224 */ /* 0x000fe200078e0ae9 */
[----:B------:R-:W-:Y:S01]  /*4670*/  ISETP.GE.AND P1, PT, R31, RZ, PT ;  /* 0x000000ff1f00720c */ /* 0x000fe20003f26270 */
[----:B------:R-:W-:Y:S01]  /*4680*/  @!P5 IMAD.IADD R228, R228, 0x1, -R2 ;  /* 0x00000001e4e4d824 */ /* 0x000fe200078e0a02 */
[C---:B------:R-:W-:Y:S01]  /*4690*/  ISETP.GT.U32.AND P5, PT, R2.reuse, R7, PT ;  /* 0x000000070200720c */ /* 0x040fe20003fa4070 */
[C---:B------:R-:W-:Y:S02]  /*46a0*/  IMAD R126, R2.reuse, R233, R126 ;  /* 0x000000e9027e7224 */ /* 0x040fe400078e027e */
[----:B------:R-:W-:Y:S02]  /*46b0*/  IMAD.MOV.U32 R31, RZ, RZ, R231 ;  /* 0x000000ffff1f7224 */ /* 0x000fe400078e00e7 */
[----:B------:R-:W-:Y:S01]  /*46c0*/  @!P0 IMAD.MOV R70, RZ, RZ, -R70 ;  /* 0x000000ffff468224 */ /* 0x000fe200078e0a46 */
[----:B------:R-:W-:Y:S01]  /*46d0*/  ISETP.GT.U32.AND P0, PT, R2, R229, PT ;  /* 0x000000e50200720c */ /* 0x000fe20003f04070 */
[----:B------:R-:W-:Y:S01]  /*46e0*/  @!P6 IMAD.IADD R232, R232, 0x1, -R2 ;  /* 0x00000001e8e8e824 */ /* 0x000fe200078e0a02 */
[----:B------:R-:W-:Y:S01]  /*46f0*/  ISETP.GT.U32.AND P6, PT, R2, R126, PT ;  /* 0x0000007e0200720c */ /* 0x000fe20003fc4070 */
[----:B------:R-:W-:Y:S01]  /*4700*/  @!P2 IMAD.MOV R31, RZ, RZ, -R31 ;  /* 0x000000ffff1fa224 */ /* 0x000fe200078e0a1f */
[----:B------:R-:W-:-:S02]  /*4710*/  IABS R6, R154 ;  /* 0x0000009a00067213 */ /* 0x000fc40000000000 */
[----:B------:R-:W-:-:S03]  /*4720*/  ISETP.GT.U32.AND P2, PT, R2, R121, PT ;  /* 0x000000790200720c */ /* 0x000fc60003f44070 */
[----:B------:R-:W-:Y:S01]  /*4730*/  IMAD.HI.U32 R231, R246, R6, RZ ;  /* 0x00000006f6e77227 */ /* 0x000fe200078e00ff */
[----:B------:R-:W-:-:S03]  /*4740*/  IABS R242, R182 ;  /* 0x000000b600f27213 */ /* 0x000fc60000000000 */
[--C-:B------:R-:W-:Y:S02]  /*4750*/  @!P5 IMAD.IADD R7, R7, 0x1, -R2.reuse ;  /* 0x000000010707d824 */ /* 0x100fe400078e0a02 */
[----:B------:R-:W-:Y:S02]  /*4760*/  IMAD.MOV R231, RZ, RZ, -R231 ;  /* 0x000000ffffe77224 */ /* 0x000fe400078e0ae7 */
[--C-:B------:R-:W-:Y:S02]  /*4770*/  @!P0 IMAD.IADD R229, R229, 0x1, -R2.reuse ;  /* 0x00000001e5e58824 */ /* 0x100fe400078e0a02 */
[----:B------:R-:W-:Y:S01]  /*4780*/  @!P6 IMAD.IADD R126, R126, 0x1, -R2 ;  /* 0x000000017e7ee824 */ /* 0x000fe200078e0a02 */
[C---:B------:R-:W-:Y:S01]  /*4790*/  ISETP.GT.U32.AND P6, PT, R2.reuse, R7, PT ;  /* 0x000000070200720c */ /* 0x040fe20003fc4070 */
[C---:B------:R-:W-:Y:S01]  /*47a0*/  IMAD R6, R2.reuse, R231, R6 ;  /* 0x000000e702067224 */ /* 0x040fe200078e0206 */
[----:B------:R-:W-:Y:S01]  /*47b0*/  IABS R231, R227 ;  /* 0x000000e300e77213 */ /* 0x000fe20000000000 */
[----:B------:R-:W-:Y:S01]  /*47c0*/  @!P2 IMAD.IADD R121, R121, 0x1, -R2 ;  /* 0x000000017979a824 */ /* 0x000fe200078e0a02 */
[----:B------:R-:W-:Y:S01]  /*47d0*/  ISETP.GT.U32.AND P5, PT, R2, R229, PT ;  /* 0x000000e50200720c */ /* 0x000fe20003fa4070 */
[----:B------:R-:W-:Y:S01]  /*47e0*/  IMAD.HI.U32 R233, R246, R242, RZ ;  /* 0x000000f2f6e97227 */ /* 0x000fe200078e00ff */
[----:B------:R-:W-:-:S02]  /*47f0*/  ISETP.GE.AND P0, PT, R105, RZ, PT ;  /* 0x000000ff6900720c */ /* 0x000fc40003f06270 */
[----:B------:R-:W-:Y:S01]  /*4800*/  ISETP.GE.AND P2, PT, R86, RZ, PT ;  /* 0x000000ff5600720c */ /* 0x000fe20003f46270 */
[----:B------:R-:W-:Y:S02]  /*4810*/  IMAD.MOV.U32 R105, RZ, RZ, R232 ;  /* 0x000000ffff697224 */ /* 0x000fe400078e00e8 */
[----:B------:R-:W-:Y:S02]  /*4820*/  IMAD.MOV R233, RZ, RZ, -R233 ;  /* 0x000000ffffe97224 */ /* 0x000fe400078e0ae9 */
[----:B------:R-:W-:Y:S02]  /*4830*/  IMAD.MOV.U32 R86, RZ, RZ, R228 ;  /* 0x000000ffff567224 */ /* 0x000fe400078e00e4 */
[----:B------:R-:W-:Y:S01]  /*4840*/  @!P1 IMAD.MOV R121, RZ, RZ, -R121 ;  /* 0x000000ffff799224 */ /* 0x000fe200078e0a79 */
[----:B------:R-:W-:Y:S01]  /*4850*/  ISETP.GT.U32.AND P1, PT, R2, R6, PT ;  /* 0x000000060200720c */ /* 0x000fe20003f24070 */
[----:B------:R-:W-:Y:S02]  /*4860*/  IMAD.MOV.U32 R228, RZ, RZ, R231 ;  /* 0x000000ffffe47224 */ /* 0x000fe400078e00e7 */
[----:B------:R-:W-:Y:S01]  /*4870*/  @!P4 IMAD.MOV R105, RZ, RZ, -R105 ;  /* 0x000000ffff69c224 */ /* 0x000fe200078e0a69 */
[----:B------:R-:W-:Y:S01]  /*4880*/  ISETP.GE.AND P4, PT, R138, RZ, PT ;  /* 0x000000ff8a00720c */ /* 0x000fe20003f86270 */
[----:B------:R-:W-:Y:S01]  /*4890*/  @!P3 IMAD.MOV R86, RZ, RZ, -R86 ;  /* 0x000000ffff56b224 */ /* 0x000fe200078e0a56 */
[C---:B------:R-:W-:Y:S01]  /*48a0*/  ISETP.GT.U32.AND P3, PT, R2.reuse, R126, PT ;  /* 0x0000007e0200720c */ /* 0x040fe20003f64070 */
[----:B------:R-:W-:-:S02]  /*48b0*/  IMAD R242, R2, R233, R242 ;  /* 0x000000e902f27224 */ /* 0x000fc400078e02f2 */
[----:B------:R-:W-:-:S04]  /*48c0*/  IMAD.HI.U32 R138, R246, R228, RZ ;  /* 0x000000e4f68a7227 */ /* 0x000fc800078e00ff */
[----:B------:R-:W-:Y:S01]  /*48d0*/  @!P6 IMAD.IADD R7, R7, 0x1, -R2 ;  /* 0x000000010707e824 */ /* 0x000fe200078e0a02 */
[C---:B------:R-:W-:Y:S01]  /*48e0*/  ISETP.GT.U32.AND P6, PT, R2.reuse, R242, PT ;  /* 0x000000f20200720c */ /* 0x040fe20003fc4070 */
[----:B------:R-:W-:Y:S02]  /*48f0*/  IMAD.MOV R138, RZ, RZ, -R138 ;  /* 0x000000ffff8a7224 */ /* 0x000fe400078e0a8a */
[----:B------:R-:W-:Y:S02]  /*4900*/  @!P5 IMAD.IADD R229, R229, 0x1, -R2 ;  /* 0x00000001e5e5d824 */ /* 0x000fe400078e0a02 */
[----:B------:R-:W-:Y:S01]  /*4910*/  IMAD R228, R2, R138, R228 ;  /* 0x0000008a02e47224 */ /* 0x000fe200078e02e4 */
[----:B------:R-:W-:Y:S01]  /*4920*/  IABS R232, R196 ;  /* 0x000000c400e87213 */ /* 0x000fe20000000000 */
[--C-:B------:R-:W-:Y:S02]  /*4930*/  @!P1 IMAD.IADD R6, R6, 0x1, -R2.reuse ;  /* 0x0000000106069824 */ /* 0x100fe400078e0a02 */
[----:B------:R-:W-:Y:S01]  /*4940*/  IMAD.MOV.U32 R138, RZ, RZ, R229 ;  /* 0x000000ffff8a7224 */ /* 0x000fe200078e00e5 */
[----:B------:R-:W-:Y:S01]  /*4950*/  IABS R231, R210 ;  /* 0x000000d200e77213 */ /* 0x000fe20000000000 */
[----:B------:R-:W-:Y:S01]  /*4960*/  @!P3 IMAD.IADD R126, R126, 0x1, -R2 ;  /* 0x000000017e7eb824 */ /* 0x000fe200078e0a02 */
[----:B------:R-:W-:Y:S01]  /*4970*/  ISETP.GE.AND P3, PT, R182, RZ, PT ;  /* 0x000000ffb600720c */ /* 0x000fe20003f66270 */
[----:B------:R-:W-:Y:S01]  /*4980*/  @!P2 IMAD.MOV R138, RZ, RZ, -R138 ;  /* 0x000000ffff8aa224 */ /* 0x000fe200078e0a8a */
[----:B------:R-:W-:Y:S01]  /*4990*/  ISETP.GT.U32.AND P2, PT, R2, R6, PT ;  /* 0x000000060200720c */ /* 0x000fe20003f44070 */
[----:B------:R-:W-:Y:S01]  /*49a0*/  IMAD.HI.U32 R233, R246, R232, RZ ;  /* 0x000000e8f6e97227 */ /* 0x000fe200078e00ff */
[----:B------:R-:W-:-:S02]  /*49b0*/  IABS R182, R113 ;  /* 0x0000007100b67213 */ /* 0x000fc40000000000 */
[----:B------:R-:W-:Y:S01]  /*49c0*/  ISETP.GE.AND P1, PT, R227, RZ, PT ;  /* 0x000000ffe300720c */ /* 0x000fe20003f26270 */
[----:B------:R-:W-:Y:S01]  /*49d0*/  @!P6 IMAD.IADD R242, R242, 0x1, -R2 ;  /* 0x00000001f2f2e824 */ /* 0x000fe200078e0a02 */
[----:B------:R-:W-:Y:S01]  /*49e0*/  ISETP.GE.AND P5, PT, R154, RZ, PT ;  /* 0x000000ff9a00720c */ /* 0x000fe20003fa6270 */
[----:B------:R-:W-:Y:S01]  /*49f0*/  IMAD.HI.U32 R227, R246, R231, RZ ;  /* 0x000000e7f6e37227 */ /* 0x000fe200078e00ff */
[----:B------:R-:W-:-:S03]  /*4a00*/  ISETP.GT.U32.AND P6, PT, R2, R228, PT ;  /* 0x000000e40200720c */ /* 0x000fc60003fc4070 */
[----:B------:R-:W-:Y:S02]  /*4a10*/  IMAD.MOV.U32 R154, RZ, RZ, R7 ;  /* 0x000000ffff9a7224 */ /* 0x000fe400078e0007 */
[----:B------:R-:W-:Y:S02]  /*4a20*/  IMAD.MOV R233, RZ, RZ, -R233 ;  /* 0x000000ffffe97224 */ /* 0x000fe400078e0ae9 */
[----:B------:R-:W-:Y:S02]  /*4a30*/  IMAD.MOV.U32 R7, RZ, RZ, R182 ;  /* 0x000000ffff077224 */ /* 0x000fe400078e00b6 */
[----:B------:R-:W-:Y:S02]  /*4a40*/  IMAD.MOV.U32 R182, RZ, RZ, R126 ;  /* 0x000000ffffb67224 */ /* 0x000fe400078e007e */
[----:B------:R-:W-:Y:S02]  /*4a50*/  IMAD.MOV R126, RZ, RZ, -R227 ;  /* 0x000000ffff7e7224 */ /* 0x000fe400078e0ae3 */
[----:B------:R-:W-:-:S02]  /*4a60*/  IMAD R227, R2, R233, R232 ;  /* 0x000000e902e37224 */ /* 0x000fc400078e02e8 */
[----:B------:R-:W-:Y:S02]  /*4a70*/  IMAD R126, R2, R126, R231 ;  /* 0x0000007e027e7224 */ /* 0x000fe400078e02e7 */
[----:B------:R-:W-:Y:S01]  /*4a80*/  @!P2 IMAD.IADD R6, R6, 0x1, -R2 ;  /* 0x000000010606a824 */ /* 0x000fe200078e0a02 */
[C---:B------:R-:W-:Y:S01]  /*4a90*/  ISETP.GT.U32.AND P2, PT, R2.reuse, R227, PT ;  /* 0x000000e30200720c */ /* 0x040fe20003f44070 */
[----:B------:R-:W-:Y:S01]  /*4aa0*/  @!P0 IMAD.MOV R154, RZ, RZ, -R154 ;  /* 0x000000ffff9a8224 */ /* 0x000fe200078e0a9a */
[----:B------:R-:W-:Y:S01]  /*4ab0*/  ISETP.GT.U32.AND P0, PT, R2, R242, PT ;  /* 0x000000f20200720c */ /* 0x000fe20003f04070 */
[----:B------:R-:W-:Y:S01]  /*4ac0*/  @!P6 IMAD.IADD R228, R228, 0x1, -R2 ;  /* 0x00000001e4e4e824 */ /* 0x000fe200078e0a02 */
[----:B------:R-:W-:Y:S01]  /*4ad0*/  ISETP.GT.U32.AND P6, PT, R2, R126, PT ;  /* 0x0000007e0200720c */ /* 0x000fe20003fc4070 */
[----:B------:R-:W-:-:S04]  /*4ae0*/  IMAD.HI.U32 R229, R246, R7, RZ ;  /* 0x00000007f6e57227 */ /* 0x000fc800078e00ff */
[----:B------:R-:W-:-:S04]  /*4af0*/  IMAD.MOV R229, RZ, RZ, -R229 ;  /* 0x000000ffffe57224 */ /* 0x000fc800078e0ae5 */
[----:B------:R-:W-:Y:S01]  /*4b00*/  IMAD R7, R2, R229, R7 ;  /* 0x000000e502077224 */ /* 0x000fe200078e0207 */
[----:B------:R-:W-:Y:S01]  /*4b10*/  IABS R229, R23 ;  /* 0x0000001700e57213 */ /* 0x000fe20000000000 */
[--C-:B------:R-:W-:Y:S02]  /*4b20*/  @!P2 IMAD.IADD R227, R227, 0x1, -R2.reuse ;  /* 0x00000001e3e3a824 */ /* 0x100fe400078e0a02 */
[--C-:B------:R-:W-:Y:S02]  /*4b30*/  @!P0 IMAD.IADD R242, R242, 0x1, -R2.reuse ;  /* 0x00000001f2f28824 */ /* 0x100fe400078e0a02 */
[----:B------:R-:W-:Y:S01]  /*4b40*/  @!P6 IMAD.IADD R126, R126, 0x1, -R2 ;  /* 0x000000017e7ee824 */ /* 0x000fe200078e0a02 */
[----:B------:R-:W-:Y:S01]  /*4b50*/  ISETP.GT.U32.AND P6, PT, R2, R227, PT ;  /* 0x000000e30200720c */ /* 0x000fe20003fc4070 */
[----:B------:R-:W-:Y:S01]  /*4b60*/  IMAD.HI.U32 R233, R246, R229, RZ ;  /* 0x000000e5f6e97227 */ /* 0x000fe200078e00ff */
[----:B------:R-:W-:-:S03]  /*4b70*/  ISETP.GT.U32.AND P2, PT, R2, R228, PT ;  /* 0x000000e40200720c */ /* 0x000fc60003f44070 */
[----:B------:R-:W-:Y:S01]  /*4b80*/  @!P3 IMAD.MOV R242, RZ, RZ, -R242 ;  /* 0x000000fffff2b224 */ /* 0x000fe200078e0af2 */
[----:B------:R-:W-:Y:S01]  /*4b90*/  ISETP.GT.U32.AND P3, PT, R2, R7, PT ;  /* 0x000000070200720c */ /* 0x000fe20003f64070 */
[----:B------:R-:W-:Y:S01]  /*4ba0*/  @!P4 IMAD.MOV R182, RZ, RZ, -R182 ;  /* 0x000000ffffb6c224 */ /* 0x000fe200078e0ab6 */
[----:B------:R-:W-:Y:S01]  /*4bb0*/  ISETP.GE.AND P0, PT, R210, RZ, PT ;  /* 0x000000ffd200720c */ /* 0x000fe20003f06270 */
[----:B------:R-:W-:Y:S01]  /*4bc0*/  IMAD.MOV.U32 R210, RZ, RZ, R6 ;  /* 0x000000ffffd27224 */ /* 0x000fe200078e0006 */
[----:B------:R-:W-:Y:S01]  /*4bd0*/  ISETP.GE.AND P4, PT, R196, RZ, PT ;  /* 0x000000ffc400720c */ /* 0x000fe20003f86270 */
[----:B------:R-:W-:Y:S01]  /*4be0*/  IMAD.MOV R233, RZ, RZ, -R233 ;  /* 0x000000ffffe97224 */ /* 0x000fe200078e0ae9 */
[----:B------:R-:W-:Y:S01]  /*4bf0*/  IABS R196, R78 ;  /* 0x0000004e00c47213 */ /* 0x000fe20000000000 */
[----:B------:R-:W-:Y:S01]  /*4c00*/  @!P5 IMAD.MOV R210, RZ, RZ, -R210 ;  /* 0x000000ffffd2d224 */ /* 0x000fe200078e0ad2 */
[C---:B------:R-:W-:Y:S01]  /*4c10*/  ISETP.GT.U32.AND P5, PT, R2.reuse, R126, PT ;  /* 0x0000007e0200720c */ /* 0x040fe20003fa4070 */
[----:B------:R-:W-:-:S02]  /*4c20*/  IMAD R229, R2, R233, R229 ;  /* 0x000000e902e57224 */ /* 0x000fc400078e02e5 */
[----:B------:R-:W-:-:S04]  /*4c30*/  IMAD.HI.U32 R6, R246, R196, RZ ;  /* 0x000000c4f6067227 */ /* 0x000fc800078e00ff */
[----:B------:R-:W-:Y:S01]  /*4c40*/  @!P6 IMAD.IADD R227, R227, 0x1, -R2 ;  /* 0x00000001e3e3e824 */ /* 0x000fe200078e0a02 */
[----:B------:R-:W-:Y:S01]  /*4c50*/  ISETP.GT.U32.AND P6, PT, R2, R229, PT ;  /* 0x000000e50200720c */ /* 0x000fe20003fc4070 */
[----:B------:R-:W-:Y:S02]  /*4c60*/  IMAD.MOV R6, RZ, RZ, -R6 ;  /* 0x000000ffff067224 */ /* 0x000fe400078e0a06 */
[--C-:B------:R-:W-:Y:S01]  /*4c70*/  @!P3 IMAD.IADD R7, R7, 0x1, -R2.reuse ;  /* 0x000000010707b824 */ /* 0x100fe200078e0a02 */
[----:B------:R-:W-:Y:S01]  /*4c80*/  IABS R231, R33 ;  /* 0x0000002100e77213 */ /* 0x000fe20000000000 */
[----:B------:R-:W-:Y:S01]  /*4c90*/  @!P2 IMAD.IADD R228, R228, 0x1, -R2 ;  /* 0x00000001e4e4a824 */ /* 0x000fe200078e0a02 */
[----:B------:R-:W-:Y:S01]  /*4ca0*/  ISETP.GE.AND P2, PT, R113, RZ, PT ;  /* 0x000000ff7100720c */ /* 0x000fe20003f46270 */
[C---:B------:R-:W-:Y:S01]  /*4cb0*/  IMAD R6, R2.reuse, R6, R196 ;  /* 0x0000000602067224 */ /* 0x040fe200078e02c4 */
[----:B------:R-:W-:Y:S01]  /*4cc0*/  ISETP.GT.U32.AND P3, PT, R2, R7, PT ;  /* 0x000000070200720c */ /* 0x000fe20003f64070 */
[----:B------:R-:W-:-:S02]  /*4cd0*/  IMAD.MOV.U32 R113, RZ, RZ, R228 ;  /* 0x000000ffff717224 */ /* 0x000fc400078e00e4 */
[----:B------:R-:W-:-:S04]  /*4ce0*/  IMAD.HI.U32 R196, R246, R231, RZ ;  /* 0x000000e7f6c47227 */ /* 0x000fc800078e00ff */
[----:B------:R-:W-:Y:S01]  /*4cf0*/  @!P5 IMAD.IADD R126, R126, 0x1, -R2 ;  /* 0x000000017e7ed824 */ /* 0x000fe200078e0a02 */
[C---:B------:R-:W-:Y:S01]  /*4d00*/  ISETP.GT.U32.AND P5, PT, R2.reuse, R6, PT ;  /* 0x000000060200720c */ /* 0x040fe20003fa4070 */
[----:B------:R-:W-:Y:S01]  /*4d10*/  @!P1 IMAD.MOV R113, RZ, RZ, -R113 ;  /* 0x000000ffff719224 */ /* 0x000fe200078e0a71 */
[----:B------:R-:W-:Y:S01]  /*4d20*/  ISETP.GE.AND P1, PT, R23, RZ, PT ;  /* 0x000000ff1700720c */ /* 0x000fe20003f26270 */
[----:B------:R-:W-:Y:S01]  /*4d30*/  IMAD.MOV R23, RZ, RZ, -R196 ;  /* 0x000000ffff177224 */ /* 0x000fe200078e0ac4 */
[----:B------:R-:W-:Y:S01]  /*4d40*/  IABS R228, R42 ;  /* 0x0000002a00e47213 */ /* 0x000fe20000000000 */
[----:B------:R-:W-:Y:S02]  /*4d50*/  @!P6 IMAD.IADD R229, R229, 0x1, -R2 ;  /* 0x00000001e5e5e824 */ /* 0x000fe400078e0a02 */
[----:B------:R-:W-:Y:S01]  /*4d60*/  IMAD.MOV.U32 R196, RZ, RZ, R227 ;  /* 0x000000ffffc47224 */ /* 0x000fe200078e00e3 */
[----:B------:R-:W-:Y:S01]  /*4d70*/  IABS R232, R29 ;  /* 0x0000001d00e87213 */ /* 0x000fe20000000000 */
[----:B------:R-:W-:-:S02]  /*4d80*/  IMAD R231, R2, R23, R231 ;  /* 0x0000001702e77224 */ /* 0x000fc400078e02e7 */
[----:B------:R-:W-:Y:S01]  /*4d90*/  @!P4 IMAD.MOV R196, RZ, RZ, -R196 ;  /* 0x000000ffffc4c224 */ /* 0x000fe200078e0ac4 */
[----:B------:R-:W-:Y:S01]  /*4da0*/  ISETP.GT.U32.AND P4, PT, R2, R229, PT ;  /* 0x000000e50200720c */ /* 0x000fe20003f84070 */
[----:B------:R-:W-:Y:S01]  /*4db0*/  IMAD.HI.U32 R23, R246, R228, RZ ;  /* 0x000000e4f6177227 */ /* 0x000fe200078e00ff */
[----:B------:R-:W-:-:S03]  /*4dc0*/  ISETP.GE.AND P6, PT, R78, RZ, PT ;  /* 0x000000ff4e00720c */ /* 0x000fc60003fc6270 */
[----:B------:R-:W-:Y:S02]  /*4dd0*/  @!P3 IMAD.IADD R7, R7, 0x1, -R2 ;  /* 0x000000010707b824 */ /* 0x000fe400078e0a02 */
[----:B------:R-:W-:-:S04]  /*4de0*/  IMAD.HI.U32 R233, R246, R232, RZ ;  /* 0x000000e8f6e97227 */ /* 0x000fc800078e00ff */
[----:B------:R-:W-:Y:S02]  /*4df0*/  IMAD.MOV.U32 R78, RZ, RZ, R126 ;  /* 0x000000ffff4e7224 */ /* 0x000fe400078e007e */
[----:B------:R-:W-:Y:S02]  /*4e00*/  IMAD.MOV R126, RZ, RZ, -R23 ;  /* 0x000000ffff7e7224 */ /* 0x000fe400078e0a17 */
[----:B------:R-:W-:Y:S02]  /*4e10*/  @!P5 IMAD.IADD R6, R6, 0x1, -R2 ;  /* 0x000000010606d824 */ /* 0x000fe400078e0a02 */
[----:B------:R-:W-:Y:S02]  /*4e20*/  IMAD.MOV.U32 R23, RZ, RZ, R7 ;  /* 0x000000ffff177224 */ /* 0x000fe400078e0007 */
[----:B------:R-:W-:Y:S01]  /*4e30*/  IMAD.MOV R233, RZ, RZ, -R233 ;  /* 0x000000ffffe97224 */ /* 0x000fe200078e0ae9 */
[C---:B------:R-:W-:Y:S01]  /*4e40*/  ISETP.GT.U32.AND P5, PT, R2.reuse, R6, PT ;  /* 0x000000060200720c */ /* 0x040fe20003fa4070 */
[----:B------:R-:W-:-:S02]  /*4e50*/  IMAD R228, R2, R126, R228 ;  /* 0x0000007e02e47224 */ /* 0x000fc400078e02e4 */
[----:B------:R-:W-:Y:S01]  /*4e60*/  @!P2 IMAD.MOV R23, RZ, RZ, -R23 ;  /* 0x000000ffff17a224 */ /* 0x000fe200078e0a17 */
[C---:B------:R-:W-:Y:S01]  /*4e70*/  ISETP.GT.U32.AND P2, PT, R2.reuse, R231, PT ;  /* 0x000000e70200720c */ /* 0x040fe20003f44070 */
[C---:B------:R-:W-:Y:S02]  /*4e80*/  IMAD R232, R2.reuse, R233, R232 ;  /* 0x000000e902e87224 */ /* 0x040fe400078e02e8 */
[----:B------:R-:W-:Y:S01]  /*4e90*/  @!P4 IMAD.IADD R229, R229, 0x1, -R2 ;  /* 0x00000001e5e5c824 */ /* 0x000fe200078e0a02 */
[C---:B------:R-:W-:Y:S02]  /*4ea0*/  ISETP.GT.U32.AND P4, PT, R2.reuse, R228, PT ;  /* 0x000000e40200720c */ /* 0x040fe40003f84070 */
[----:B------:R-:W-:Y:S01]  /*4eb0*/  ISETP.GT.U32.AND P3, PT, R2, R232, PT ;  /* 0x000000e80200720c */ /* 0x000fe20003f64070 */
[----:B------:R-:W-:Y:S01]  /*4ec0*/  @!P0 IMAD.MOV R78, RZ, RZ, -R78 ;  /* 0x000000ffff4e8224 */ /* 0x000fe200078e0a4e */
[----:B------:R-:W-:Y:S02]  /*4ed0*/  ISETP.GE.AND P0, PT, R29, RZ, PT ;  /* 0x000000ff1d00720c */ /* 0x000fe40003f06270 */
[----:B------:R-:W-:Y:S01]  /*4ee0*/  IABS R29, R8 ;  /* 0x00000008001d7213 */ /* 0x000fe20000000000 */
[--C-:B------:R-:W-:Y:S01]  /*4ef0*/  @!P5 IMAD.IADD R6, R6, 0x1, -R2.reuse ;  /* 0x000000010606d824 */ /* 0x100fe200078e0a02 */
[----:B------:R-:W-:Y:S01]  /*4f00*/  ISETP.GE.AND P5, PT, R33, RZ, PT ;  /* 0x000000ff2100720c */ /* 0x000fe20003fa6270 */
[----:B------:R-:W-:-:S02]  /*4f10*/  @!P2 IMAD.IADD R231, R231, 0x1, -R2 ;  /* 0x00000001e7e7a824 */ /* 0x000fc400078e0a02 */
[----:B------:R-:W-:Y:S02]  /*4f20*/  IMAD.MOV.U32 R33, RZ, RZ, R29 ;  /* 0x000000ffff217224 */ /* 0x000fe400078e001d */
[--C-:B------:R-:W-:Y:S01]  /*4f30*/  @!P4 IMAD.IADD R228, R228, 0x1, -R2.reuse ;  /* 0x00000001e4e4c824 */ /* 0x100fe200078e0a02 */
[----:B------:R-:W-:Y:S01]  /*4f40*/  ISETP.GT.U32.AND P4, PT, R2, R231, PT ;  /* 0x000000e70200720c */ /* 0x000fe20003f84070 */
[----:B------:R-:W-:Y:S02]  /*4f50*/  @!P3 IMAD.IADD R232, R232, 0x1, -R2 ;  /* 0x00000001e8e8b824 */ /* 0x000fe400078e0a02 */
[----:B------:R-:W-:-:S03]  /*4f60*/  IMAD.HI.U32 R126, R246, R33, RZ ;  /* 0x00000021f67e7227 */ /* 0x000fc600078e00ff */
[C---:B------:R-:W-:Y:S01]  /*4f70*/  ISETP.GT.U32.AND P2, PT, R2.reuse, R232, PT ;  /* 0x000000e80200720c */ /* 0x040fe20003f44070 */
[----:B------:R-:W-:Y:S01]  /*4f80*/  IMAD.MOV R126, RZ, RZ, -R126 ;  /* 0x000000ffff7e7224 */ /* 0x000fe200078e0a7e */
[----:B------:R-:W-:Y:S01]  /*4f90*/  IABS R7, R17 ;  /* 0x0000001100077213 */ /* 0x000fe20000000000 */
[----:B------:R-:W-:Y:S02]  /*4fa0*/  IMAD.MOV.U32 R29, RZ, RZ, R6 ;  /* 0x000000ffff1d7224 */ /* 0x000fe400078e0006 */
[----:B------:R-:W-:Y:S02]  /*4fb0*/  IMAD R33, R2, R126, R33 ;  /* 0x0000007e02217224 */ /* 0x000fe400078e0221 */
[----:B------:R-:W-:Y:S01]  /*4fc0*/  @!P6 IMAD.MOV R29, RZ, RZ, -R29 ;  /* 0x000000ffff1de224 */ /* 0x000fe200078e0a1d */
[----:B------:R-:W-:Y:S01]  /*4fd0*/  ISETP.GE.AND P6, PT, R8, RZ, PT ;  /* 0x000000ff0800720c */ /* 0x000fe20003fc6270 */
[----:B------:R-:W-:Y:S01]  /*4fe0*/  @!P4 IMAD.IADD R231, R231, 0x1, -R2 ;  /* 0x00000001e7e7c824 */ /* 0x000fe200078e0a02 */
[----:B------:R-:W-:Y:S01]  /*4ff0*/  ISETP.GE.AND P3, PT, R42, RZ, PT ;  /* 0x000000ff2a00720c */ /* 0x000fe20003f66270 */
[----:B------:R-:W-:Y:S01]  /*5000*/  IMAD.HI.U32 R8, R246, R7, RZ ;  /* 0x00000007f6087227 */ /* 0x000fe200078e00ff */
[----:B------:R-:W-:-:S03]  /*5010*/  ISETP.GT.U32.AND P4, PT, R2, R33, PT ;  /* 0x000000210200720c */ /* 0x000fc60003f84070 */
[----:B------:R-:W-:Y:S01]  /*5020*/  IMAD.MOV.U32 R42, RZ, RZ, R229 ;  /* 0x000000ffff2a7224 */ /* 0x000fe200078e00e5 */
[----:B------:R-:W-:Y:S01]  /*5030*/  IABS R227, R25 ;  /* 0x0000001900e37213 */ /* 0x000fe20000000000 */
[----:B------:R-:W-:Y:S02]  /*5040*/  IMAD.MOV R8, RZ, RZ, -R8 ;  /* 0x000000ffff087224 */ /* 0x000fe400078e0a08 */
[----:B------:R-:W-:Y:S01]  /*5050*/  @!P1 IMAD.MOV R42, RZ, RZ, -R42 ;  /* 0x000000ffff2a9224 */ /* 0x000fe200078e0a2a */
[----:B------:R-:W-:Y:S01]  /*5060*/  ISETP.GT.U32.AND P1, PT, R2, R228, PT ;  /* 0x000000e40200720c */ /* 0x000fe20003f24070 */
[----:B------:R-:W-:Y:S02]  /*5070*/  @!P2 IMAD.IADD R232, R232, 0x1, -R2 ;  /* 0x00000001e8e8a824 */ /* 0x000fe400078e0a02 */
[----:B------:R-:W-:Y:S02]  /*5080*/  IMAD R7, R2, R8, R7 ;  /* 0x0000000802077224 */ /* 0x000fe400078e0207 */
[----:B------:R-:W-:-:S02]  /*5090*/  IMAD.MOV.U32 R6, RZ, RZ, R227 ;  /* 0x000000ffff067224 */ /* 0x000fc400078e00e3 */
[----:B------:R-:W-:Y:S02]  /*50a0*/  IMAD.MOV.U32 R8, RZ, RZ, R232 ;  /* 0x000000ffff087224 */ /* 0x000fe400078e00e8 */
[----:B------:R-:W-:Y:S01]  /*50b0*/  IMAD.HI.U32 R227, R246, R6, RZ ;  /* 0x00000006f6e37227 */ /* 0x000fe200078e00ff */
[----:B------:R-:W-:-:S03]  /*50c0*/  IABS R229, R27 ;  /* 0x0000001b00e57213 */ /* 0x000fc60000000000 */
[----:B------:R-:W-:Y:S02]  /*50d0*/  @!P4 IMAD.IADD R33, R33, 0x1, -R2 ;  /* 0x000000012121c824 */ /* 0x000fe400078e0a02 */
[----:B------:R-:W-:Y:S01]  /*50e0*/  @!P0 IMAD.MOV R8, RZ, RZ, -R8 ;  /* 0x000000ffff088224 */ /* 0x000fe200078e0a08 */
[----:B------:R-:W-:Y:S01]  /*50f0*/  ISETP.GT.U32.AND P0, PT, R2, R7, PT ;  /* 0x000000070200720c */ /* 0x000fe20003f04070 */
[----:B------:R-:W-:Y:S01]  /*5100*/  IMAD.MOV R227, RZ, RZ, -R227 ;  /* 0x000000ffffe37224 */ /* 0x000fe200078e0ae3 */
[----:B------:R-:W-:Y:S01]  /*5110*/  IABS R126, R21 ;  /* 0x00000015007e7213 */ /* 0x000fe20000000000 */
[----:B------:R-:W-:Y:S01]  /*5120*/  @!P1 IMAD.IADD R228, R228, 0x1, -R2 ;  /* 0x00000001e4e49824 */ /* 0x000fe200078e0a02 */
[----:B------:R-:W-:Y:S01]  /*5130*/  ISETP.GT.U32.AND P4, PT, R2, R33, PT ;  /* 0x000000210200720c */ /* 0x000fe20003f84070 */
[----:B------:R-:W-:Y:S01]  /*5140*/  IMAD.HI.U32 R234, R246, R229, RZ ;  /* 0x000000e5f6ea7227 */ /* 0x000fe200078e00ff */
[----:B------:R-:W-:-:S03]  /*5150*/  ISETP.GE.AND P1, PT, R25, RZ, PT ;  /* 0x000000ff1900720c */ /* 0x000fc60003f26270 */
[----:B------:R-:W-:Y:S02]  /*5160*/  IMAD R6, R2, R227, R6 ;  /* 0x000000e302067224 */ /* 0x000fe400078e0206 */
[----:B------:R-:W-:Y:S02]  /*5170*/  IMAD.MOV.U32 R25, RZ, RZ, R231 ;  /* 0x000000ffff197224 */ /* 0x000fe400078e00e7 */
[----:B------:R-:W-:-:S04]  /*5180*/  IMAD.HI.U32 R232, R246, R126, RZ ;  /* 0x0000007ef6e87227 */ /* 0x000fc800078e00ff */
[----:B------:R-:W-:Y:S02]  /*5190*/  IMAD.MOV R234, RZ, RZ, -R234 ;  /* 0x000000ffffea7224 */ /* 0x000fe400078e0aea */
[----:B------:R-:W-:Y:S01]  /*51a0*/  @!P5 IMAD.MOV R25, RZ, RZ, -R25 ;  /* 0x000000ffff19d224 */ /* 0x000fe200078e0a19 */
[C---:B------:R-:W-:Y:S01]  /*51b0*/  ISETP.GT.U32.AND P5, PT, R2.reuse, R6, PT ;  /* 0x000000060200720c */ /* 0x040fe20003fa4070 */
[----:B------:R-:W-:Y:S01]  /*51c0*/  IMAD.MOV R232, RZ, RZ, -R232 ;  /* 0x000000ffffe87224 */ /* 0x000fe200078e0ae8 */
[----:B------:R-:W-:Y:S01]  /*51d0*/  ISETP.GE.AND P2, PT, R17, RZ, PT ;  /* 0x000000ff1100720c */ /* 0x000fe20003f46270 */
[----:B------:R-:W-:Y:S02]  /*51e0*/  @!P0 IMAD.IADD R7, R7, 0x1, -R2 ;  /* 0x0000000107078824 */ /* 0x000fe400078e0a02 */
[C---:B------:R-:W-:Y:S01]  /*51f0*/  IMAD R229, R2.reuse, R234, R229 ;  /* 0x000000ea02e57224 */ /* 0x040fe200078e02e5 */
[----:B------:R-:W-:Y:S01]  /*5200*/  IABS R227, R38 ;  /* 0x0000002600e37213 */ /* 0x000fe20000000000 */
[----:B------:R-:W-:Y:S01]  /*5210*/  IMAD.MOV.U32 R17, RZ, RZ, R228 ;  /* 0x000000ffff117224 */ /* 0x000fe200078e00e4 */
[----:B------:R-:W-:Y:S01]  /*5220*/  ISETP.GT.U32.AND P0, PT, R2, R7, PT ;  /* 0x000000070200720c */ /* 0x000fe20003f04070 */
[----:B------:R-:W-:-:S02]  /*5230*/  @!P4 IMAD.IADD R33, R33, 0x1, -R2 ;  /* 0x000000012121c824 */ /* 0x000fc400078e0a02 */
[C---:B------:R-:W-:Y:S01]  /*5240*/  IMAD R228, R2.reuse, R232, R126 ;  /* 0x000000e802e47224 */ /* 0x040fe200078e027e */
[----:B------:R-:W-:Y:S01]  /*5250*/  ISETP.GT.U32.AND P4, PT, R2, R229, PT ;  /* 0x000000e50200720c */ /* 0x000fe20003f84070 */
[----:B------:R-:W-:Y:S01]  /*5260*/  @!P3 IMAD.MOV R17, RZ, RZ, -R17 ;  /* 0x000000ffff11b224 */ /* 0x000fe200078e0a11 */
[----:B------:R-:W-:Y:S01]  /*5270*/  ISETP.GE.AND P3, PT, R27, RZ, PT ;  /* 0x000000ff1b00720c */ /* 0x000fe20003f66270 */
[----:B------:R-:W-:Y:S01]  /*5280*/  IMAD.HI.U32 R27, R246, R227, RZ ;  /* 0x000000e3f61b7227 */ /* 0x000fe200078e00ff */
[----:B------:R-:W-:-:S03]  /*5290*/  IABS R233, R45 ;  /* 0x0000002d00e97213 */ /* 0x000fc60000000000 */
[----:B------:R-:W-:Y:S01]  /*52a0*/  @!P6 IMAD.MOV R33, RZ, RZ, -R33 ;  /* 0x000000ffff21e224 */ /* 0x000fe200078e0a21 */
[----:B------:R-:W-:Y:S01]  /*52b0*/  ISETP.GT.U32.AND P6, PT, R2, R228, PT ;  /* 0x000000e40200720c */ /* 0x000fe20003fc4070 */
[----:B------:R-:W-:Y:S02]  /*52c0*/  IMAD.MOV R126, RZ, RZ, -R27 ;  /* 0x000000ffff7e7224 */ /* 0x000fe400078e0a1b */
[----:B------:R-:W-:Y:S02]  /*52d0*/  @!P5 IMAD.IADD R6, R6, 0x1, -R2 ;  /* 0x000000010606d824 */ /* 0x000fe400078e0a02 */
[----:B------:R-:W-:-:S03]  /*52e0*/  IMAD.HI.U32 R27, R246, R233, RZ ;  /* 0x000000e9f61b7227 */ /* 0x000fc600078e00ff */
[C---:B------:R-:W-:Y:S01]  /*52f0*/  ISETP.GT.U32.AND P5, PT, R2.reuse, R6, PT ;  /* 0x000000060200720c */ /* 0x040fe20003fa4070 */
[----:B------:R-:W-:Y:S02]  /*5300*/  IMAD.MOV R27, RZ, RZ, -R27 ;  /* 0x000000ffff1b7224 */ /* 0x000fe400078e0a1b */
[--C-:B------:R-:W-:Y:S02]  /*5310*/  @!P0 IMAD.IADD R7, R7, 0x1, -R2.reuse ;  /* 0x0000000107078824 */ /* 0x100fe400078e0a02 */
[----:B------:R-:W-:Y:S02]  /*5320*/  @!P4 IMAD.IADD R229, R229, 0x1, -R2 ;  /* 0x00000001e5e5c824 */ /* 0x000fe400078e0a02 */
[C---:B------:R-:W-:Y:S02]  /*5330*/  IMAD R227, R2.reuse, R126, R227 ;  /* 0x0000007e02e37224 */ /* 0x040fe400078e02e3 */
[----:B------:R-:W-:Y:S02]  /*5340*/  IMAD R126, R2, R27, R233 ;  /* 0x0000001b027e7224 */ /* 0x000fe400078e02e9 */
[----:B------:R-:W-:-:S02]  /*5350*/  IMAD.MOV.U32 R27, RZ, RZ, R7 ;  /* 0x000000ffff1b7224 */ /* 0x000fc400078e0007 */
[--C-:B------:R-:W-:Y:S01]  /*5360*/  @!P6 IMAD.IADD R228, R228, 0x1, -R2.reuse ;  /* 0x00000001e4e4e824 */ /* 0x100fe200078e0a02 */
[C---:B------:R-:W-:Y:S01]  /*5370*/  ISETP.GT.U32.AND P4, PT, R2.reuse, R229, PT ;  /* 0x000000e50200720c */ /* 0x040fe20003f84070 */
[----:B------:R-:W-:Y:S01]  /*5380*/  @!P2 IMAD.MOV R27, RZ, RZ, -R27 ;  /* 0x000000ffff1ba224 */ /* 0x000fe200078e0a1b */
[----:B------:R-:W-:Y:S02]  /*5390*/  IABS R232, R16 ;  /* 0x0000001000e87213 */ /* 0x000fe40000000000 */
[----:B------:R-:W-:Y:S01]  /*53a0*/  ISETP.GT.U32.AND P2, PT, R2, R228, PT ;  /* 0x000000e40200720c */ /* 0x000fe20003f44070 */
[----:B------:R-:W-:Y:S01]  /*53b0*/  @!P5 IMAD.IADD R6, R6, 0x1, -R2 ;  /* 0x000000010606d824 */ /* 0x000fe200078e0a02 */
[C---:B------:R-:W-:Y:S02]  /*53c0*/  ISETP.GT.U32.AND P0, PT, R2.reuse, R227, PT ;  /* 0x000000e30200720c */ /* 0x040fe40003f04070 */
[----:B------:R-:W-:Y:S02]  /*53d0*/  IABS R231, R18 ;  /* 0x0000001200e77213 */ /* 0x000fe40000000000 */
[----:B------:R-:W-:-:S02]  /*53e0*/  ISETP.GT.U32.AND P5, PT, R2, R126, PT ;  /* 0x0000007e0200720c */ /* 0x000fc40003fa4070 */
[----:B------:R-:W-:Y:S01]  /*53f0*/  ISETP.GE.AND P6, PT, R21, RZ, PT ;  /* 0x000000ff1500720c */ /* 0x000fe20003fc6270 */
[----:B------:R-:W-:-:S04]  /*5400*/  IMAD.HI.U32 R21, R246, R232, RZ ;  /* 0x000000e8f6157227 */ /* 0x000fc800078e00ff */
[----:B------:R-:W-:-:S04]  /*5410*/  IMAD.HI.U32 R7, R246, R231, RZ ;  /* 0x000000e7f6077227 */ /* 0x000fc800078e00ff */
[----:B------:R-:W-:Y:S02]  /*5420*/  IMAD.MOV R21, RZ, RZ, -R21 ;  /* 0x000000ffff157224 */ /* 0x000fe400078e0a15 */
[----:B------:R-:W-:Y:S01]  /*5430*/  @!P4 IMAD.IADD R229, R229, 0x1, -R2 ;  /* 0x00000001e5e5c824 */ /* 0x000fe200078e0a02 */
[----:B------:R-:W-:Y:S01]  /*5440*/  ISETP.GE.AND P4, PT, R38, RZ, PT ;  /* 0x000000ff2600720c */ /* 0x000fe20003f86270 */
[----:B------:R-:W-:Y:S02]  /*5450*/  IMAD.MOV.U32 R38, RZ, RZ, R6 ;  /* 0x000000ffff267224 */ /* 0x000fe400078e0006 */
[----:B------:R-:W-:Y:S02]  /*5460*/  IMAD.MOV R7, RZ, RZ, -R7 ;  /* 0x000000ffff077224 */ /* 0x000fe400078e0a07 */
[----:B------:R-:W-:Y:S02]  /*5470*/  IMAD R6, R2, R21, R232 ;  /* 0x0000001502067224 */ /* 0x000fe400078e02e8 */
[----:B------:R-:W-:-:S02]  /*5480*/  @!P2 IMAD.IADD R228, R228, 0x1, -R2 ;  /* 0x00000001e4e4a824 */ /* 0x000fc400078e0a02 */
[--C-:B------:R-:W-:Y:S01]  /*5490*/  @!P0 IMAD.IADD R227, R227, 0x1, -R2.reuse ;  /* 0x00000001e3e38824 */ /* 0x100fe200078e0a02 */
[----:B------:R-:W-:Y:S01]  /*54a0*/  ISETP.GT.U32.AND P2, PT, R2, R6, PT ;  /* 0x000000060200720c */ /* 0x000fe20003f44070 */
[----:B------:R-:W-:Y:S02]  /*54b0*/  @!P5 IMAD.IADD R126, R126, 0x1, -R2 ;  /* 0x000000017e7ed824 */ /* 0x000fe400078e0a02 */
[C---:B------:R-:W-:Y:S02]  /*54c0*/  IMAD R7, R2.reuse, R7, R231 ;  /* 0x0000000702077224 */ /* 0x040fe400078e02e7 */
[----:B------:R-:W-:Y:S02]  /*54d0*/  IMAD.MOV.U32 R21, RZ, RZ, R228 ;  /* 0x000000ffff157224 */ /* 0x000fe400078e00e4 */
[----:B------:R-:W-:Y:S01]  /*54e0*/  @!P1 IMAD.MOV R38, RZ, RZ, -R38 ;  /* 0x000000ffff269224 */ /* 0x000fe200078e0a26 */
[C---:B------:R-:W-:Y:S01]  /*54f0*/  ISETP.GT.U32.AND P1, PT, R2.reuse, R227, PT ;  /* 0x000000e30200720c */ /* 0x040fe20003f24070 */
[----:B------:R-:W-:Y:S01]  /*5500*/  @!P6 IMAD.MOV R21, RZ, RZ, -R21 ;  /* 0x000000ffff15e224 */ /* 0x000fe200078e0a15 */
[----:B------:R-:W-:-:S02]  /*5510*/  ISETP.GT.U32.AND P5, PT, R2, R126, PT ;  /* 0x0000007e0200720c */ /* 0x000fc40003fa4070 */
[----:B------:R-:W-:Y:S02]  /*5520*/  ISETP.GT.U32.AND P6, PT, R2, R7, PT ;  /* 0x000000070200720c */ /* 0x000fe40003fc4070 */
[----:B------:R-:W-:Y:S01]  /*5530*/  ISETP.GE.AND P0, PT, R45, RZ, PT ;  /* 0x000000ff2d00720c */ /* 0x000fe20003f06270 */
[----:B------:R-:W-:Y:S01]  /*5540*/  IMAD.MOV.U32 R45, RZ, RZ, R229 ;  /* 0x000000ffff2d7224 */ /* 0x000fe200078e00e5 */
[----:B------:R-:W-:Y:S01]  /*5550*/  IABS R229, R40 ;  /* 0x0000002800e57213 */ /* 0x000fe20000000000 */
[--C-:B------:R-:W-:Y:S02]  /*5560*/  @!P2 IMAD.IADD R6, R6, 0x1, -R2.reuse ;  /* 0x000000010606a824 */ /* 0x100fe400078e0a02 */
[----:B------:R-:W-:Y:S02]  /*5570*/  @!P3 IMAD.MOV R45, RZ, RZ, -R45 ;  /* 0x000000ffff2db224 */ /* 0x000fe400078e0a2d */
[----:B------:R-:W-:Y:S02]  /*5580*/  IMAD.MOV.U32 R228, RZ, RZ, R229 ;  /* 0x000000ffffe47224 */ /* 0x000fe400078e00e5 */
[--C-:B------:R-:W-:Y:S01]  /*5590*/  @!P1 IMAD.IADD R227, R227, 0x1, -R2.reuse ;  /* 0x00000001e3e39824 */ /* 0x100fe200078e0a02 */
[----:B------:R-:W-:Y:S01]  /*55a0*/  ISETP.GE.AND P3, PT, R16, RZ, PT ;  /* 0x000000ff1000720c */ /* 0x000fe20003f66270 */
[--C-:B------:R-:W-:Y:S01]  /*55b0*/  @!P5 IMAD.IADD R126, R126, 0x1, -R2.reuse ;  /* 0x000000017e7ed824 */ /* 0x100fe200078e0a02 */
[----:B------:R-:W-:Y:S01]  /*55c0*/  IABS R16, R55 ;  /* 0x0000003700107213 */ /* 0x000fe20000000000 */
[----:B------:R-:W-:Y:S01]  /*55d0*/  @!P6 IMAD.IADD R7, R7, 0x1, -R2 ;  /* 0x000000010707e824 */ /* 0x000fe200078e0a02 */
[----:B------:R-:W-:Y:S01]  /*55e0*/  ISETP.GE.AND P5, PT, R40, RZ, PT ;  /* 0x000000ff2800720c */ /* 0x000fe20003fa6270 */
[----:B------:R-:W-:Y:S01]  /*55f0*/  IMAD.HI.U32 R40, R246, R228, RZ ;  /* 0x000000e4f6287227 */ /* 0x000fe200078e00ff */
[----:B------:R-:W-:-:S02]  /*5600*/  ISETP.GE.AND P2, PT, R55, RZ, PT ;  /* 0x000000ff3700720c */ /* 0x000fc40003f46270 */
[----:B------:R-:W-:Y:S01]  /*5610*/  ISETP.GT.U32.AND P6, PT, R2, R6, PT ;  /* 0x000000060200720c */ /* 0x000fe20003fc4070 */
[----:B------:R-:W-:Y:S01]  /*5620*/  IMAD.MOV.U32 R55, RZ, RZ, R227 ;  /* 0x000000ffff377224 */ /* 0x000fe200078e00e3 */
[----:B------:R-:W-:Y:S01]  /*5630*/  ISETP.GE.AND P1, PT, R18, RZ, PT ;  /* 0x000000ff1200720c */ /* 0x000fe20003f26270 */
[----:B------:R-:W-:Y:S01]  /*5640*/  IMAD.MOV R227, RZ, RZ, -R40 ;  /* 0x000000ffffe37224 */ /* 0x000fe200078e0a28 */
[----:B------:R-:W-:Y:S01]  /*5650*/  IABS R18, R10 ;  /* 0x0000000a00127213 */ /* 0x000fe20000000000 */
[----:B------:R-:W-:Y:S01]  /*5660*/  @!P4 IMAD.MOV R55, RZ, RZ, -R55 ;  /* 0x000000ffff37c224 */ /* 0x000fe200078e0a37 */
[----:B------:R-:W-:Y:S01]  /*5670*/  ISETP.GT.U32.AND P4, PT, R2, R7, PT ;  /* 0x000000070200720c */ /* 0x000fe20003f84070 */
[----:B------:R-:W-:-:S04]  /*5680*/  IMAD.HI.U32 R229, R246, R16, RZ ;  /* 0x00000010f6e57227 */ /* 0x000fc800078e00ff */
[----:B------:R-:W-:Y:S02]  /*5690*/  IMAD.MOV.U32 R40, RZ, RZ, R126 ;  /* 0x000000ffff287224 */ /* 0x000fe400078e007e */
[----:B------:R-:W-:Y:S02]  /*56a0*/  IMAD R227, R2, R227, R228 ;  /* 0x000000e302e37224 */ /* 0x000fe400078e02e4 */
[----:B------:R-:W-:Y:S02]  /*56b0*/  IMAD.MOV R229, RZ, RZ, -R229 ;  /* 0x000000ffffe57224 */ /* 0x000fe400078e0ae5 */
[----:B------:R-:W-:Y:S02]  /*56c0*/  IMAD.MOV.U32 R126, RZ, RZ, R18 ;  /* 0x000000ffff7e7224 */ /* 0x000fe400078e0012 */
[----:B------:R-:W-:Y:S01]  /*56d0*/  @!P0 IMAD.MOV R40, RZ, RZ, -R40 ;  /* 0x000000ffff288224 */ /* 0x000fe200078e0a28 */
[----:B------:R-:W-:Y:S01]  /*56e0*/  ISETP.GE.AND P0, PT, R10, RZ, PT ;  /* 0x000000ff0a00720c */ /* 0x000fe20003f06270 */
[----:B------:R-:W-:Y:S01]  /*56f0*/  @!P6 IMAD.IADD R6, R6, 0x1, -R2 ;  /* 0x000000010606e824 */ /* 0x000fe200078e0a02 */
[C---:B------:R-:W-:Y:S01]  /*5700*/  ISETP.GT.U32.AND P6, PT, R2.reuse, R227, PT ;  /* 0x000000e30200720c */ /* 0x040fe20003fc4070 */
[----:B------:R-:W-:-:S02]  /*5710*/  IMAD R10, R2, R229, R16 ;  /* 0x000000e5020a7224 */ /* 0x000fc400078e0210 */
[----:B------:R-:W-:-:S04]  /*5720*/  IMAD.HI.U32 R228, R246, R126, RZ ;  /* 0x0000007ef6e47227 */ /* 0x000fc800078e00ff */
[----:B------:R-:W-:Y:S02]  /*5730*/  IMAD.MOV R228, RZ, RZ, -R228 ;  /* 0x000000ffffe47224 */ /* 0x000fe400078e0ae4 */
[----:B------:R-:W-:Y:S01]  /*5740*/  @!P4 IMAD.IADD R7, R7, 0x1, -R2 ;  /* 0x000000010707c824 */ /* 0x000fe200078e0a02 */
[C---:B------:R-:W-:Y:S01]  /*5750*/  ISETP.GT.U32.AND P4, PT, R2.reuse, R10, PT ;  /* 0x0000000a0200720c */ /* 0x040fe20003f84070 */
[----:B------:R-:W-:Y:S02]  /*5760*/  IMAD R126, R2, R228, R126 ;  /* 0x000000e4027e7224 */ /* 0x000fe400078e027e */
[----:B------:R-:W-:-:S03]  /*5770*/  @!P6 IMAD.IADD R227, R227, 0x1, -R2 ;  /* 0x00000001e3e3e824 */ /* 0x000fc600078e0a02 */
[----:B------:R-:W-:Y:S02]  /*5780*/  ISETP.GT.U32.AND P6, PT, R2, R126, PT ;  /* 0x0000007e0200720c */ /* 0x000fe40003fc4070 */
[----:B------:R-:W-:-:S05]  /*5790*/  IABS R18, R28 ;  /* 0x0000001c00127213 */ /* 0x000fca0000000000 */
[----:B------:R-:W-:Y:S01]  /*57a0*/  @!P4 IMAD.IADD R10, R10, 0x1, -R2 ;  /* 0x000000010a0ac824 */ /* 0x000fe200078e0a02 */
[----:B------:R-:W-:Y:S02]  /*57b0*/  ISETP.GT.U32.AND P4, PT, R2, R227, PT ;  /* 0x000000e30200720c */ /* 0x000fe40003f84070 */
[----:B------:R-:W-:Y:S01]  /*57c0*/  IABS R16, R39 ;  /* 0x0000002700107213 */ /* 0x000fe20000000000 */
[----:B------:R-:W-:Y:S01]  /*57d0*/  IMAD.HI.U32 R234, R246, R18, RZ ;  /* 0x00000012f6ea7227 */ /* 0x000fe200078e00ff */
[----:B------:R-:W-:-:S03]  /*57e0*/  IABS R229, R12 ;  /* 0x0000000c00e57213 */ /* 0x000fc60000000000 */
[----:B------:R-:W-:Y:S02]  /*57f0*/  @!P6 IMAD.IADD R126, R126, 0x1, -R2 ;  /* 0x000000017e7ee824 */ /* 0x000fe400078e0a02 */
[----:B------:R-:W-:Y:S01]  /*5800*/  IMAD.HI.U32 R228, R246, R16, RZ ;  /* 0x00000010f6e47227 */ /* 0x000fe200078e00ff */
[----:B------:R-:W-:-:S03]  /*5810*/  IABS R231, R9 ;  /* 0x0000000900e77213 */ /* 0x000fc60000000000 */
[----:B------:R-:W-:Y:S01]  /*5820*/  @!P3 IMAD.MOV R6, RZ, RZ, -R6 ;  /* 0x000000ffff06b224 */ /* 0x000fe200078e0a06 */
[----:B------:R-:W-:Y:S01]  /*5830*/  ISETP.GT.U32.AND P3, PT, R2, R10, PT ;  /* 0x0000000a0200720c */ /* 0x000fe20003f64070 */
[----:B------:R-:W-:Y:S01]  /*5840*/  @!P1 IMAD.MOV R7, RZ, RZ, -R7 ;  /* 0x000000ffff079224 */ /* 0x000fe200078e0a07 */
[----:B------:R-:W-:Y:S01]  /*5850*/  ISETP.GE.AND P1, PT, R9, RZ, PT ;  /* 0x000000ff0900720c */ /* 0x000fe20003f26270 */
[----:B------:R-:W-:Y:S01]  /*5860*/  IMAD.HI.U32 R233, R246, R229, RZ ;  /* 0x000000e5f6e97227 */ /* 0x000fe200078e00ff */
[----:B------:R-:W-:-:S03]  /*5870*/  ISETP.GT.U32.AND P6, PT, R2, R126, PT ;  /* 0x0000007e0200720c */ /* 0x000fc60003fc4070 */
[----:B------:R-:W-:Y:S02]  /*5880*/  IMAD.MOV R9, RZ, RZ, -R234 ;  /* 0x000000ffff097224 */ /* 0x000fe400078e0aea */
[----:B------:R-:W-:Y:S02]  /*5890*/  IMAD.MOV R228, RZ, RZ, -R228 ;  /* 0x000000ffffe47224 */ /* 0x000fe400078e0ae4 */
[----:B------:R-:W-:Y:S02]  /*58a0*/  @!P4 IMAD.IADD R227, R227, 0x1, -R2 ;  /* 0x00000001e3e3c824 */ /* 0x000fe400078e0a02 */
[----:B------:R-:W-:Y:S02]  /*58b0*/  IMAD.MOV R233, RZ, RZ, -R233 ;  /* 0x000000ffffe97224 */ /* 0x000fe400078e0ae9 */
[C---:B------:R-:W-:Y:S02]  /*58c0*/  IMAD R18, R2.reuse, R9, R18 ;  /* 0x0000000902127224 */ /* 0x040fe400078e0212 */
[----:B------:R-:W-:-:S02]  /*58d0*/  IMAD R16, R2, R228, R16 ;  /* 0x000000e402107224 */ /* 0x000fc400078e0210 */
[----:B------:R-:W-:Y:S02]  /*58e0*/  IMAD.MOV.U32 R9, RZ, RZ, R227 ;  /* 0x000000ffff097224 */ /* 0x000fe400078e00e3 */
[C---:B------:R-:W-:Y:S02]  /*58f0*/  IMAD R229, R2.reuse, R233, R229 ;  /* 0x000000e902e57224 */ /* 0x040fe400078e02e5 */
[----:B------:R-:W-:Y:S01]  /*5900*/  @!P5 IMAD.MOV R9, RZ, RZ, -R9 ;  /* 0x000000ffff09d224 */ /* 0x000fe200078e0a09 */
[----:B------:R-:W-:Y:S01]  /*5910*/  ISETP.GT.U32.AND P5, PT, R2, R16, PT ;  /* 0x000000100200720c */ /* 0x000fe20003fa4070 */
[----:B------:R-:W-:-:S04]  /*5920*/  IMAD.HI.U32 R232, R246, R231, RZ ;  /* 0x000000e7f6e87227 */ /* 0x000fc800078e00ff */
[--C-:B------:R-:W-:Y:S01]  /*5930*/  @!P3 IMAD.IADD R10, R10, 0x1, -R2.reuse ;  /* 0x000000010a0ab824 */ /* 0x100fe200078e0a02 */
[----:B------:R-:W-:Y:S01]  /*5940*/  ISETP.GT.U32.AND P3, PT, R2, R229, PT ;  /* 0x000000e50200720c */ /* 0x000fe20003f64070 */
[----:B------:R-:W-:Y:S01]  /*5950*/  @!P6 IMAD.IADD R126, R126, 0x1, -R2 ;  /* 0x000000017e7ee824 */ /* 0x000fe200078e0a02 */
[----:B------:R-:W-:Y:S01]  /*5960*/  ISETP.GT.U32.AND P6, PT, R2, R18, PT ;  /* 0x000000120200720c */ /* 0x000fe20003fc4070 */
[----:B------:R-:W-:-:S04]  /*5970*/  IMAD.MOV R232, RZ, RZ, -R232 ;  /* 0x000000ffffe87224 */ /* 0x000fc800078e0ae8 */
[----:B------:R-:W-:Y:S01]  /*5980*/  IMAD R231, R2, R232, R231 ;  /* 0x000000e802e77224 */ /* 0x000fe200078e02e7 */
[----:B------:R-:W-:Y:S01]  /*5990*/  IABS R232, R14 ;  /* 0x0000000e00e87213 */ /* 0x000fe20000000000 */
[----:B------:R-:W-:Y:S01]  /*59a0*/  @!P5 IMAD.IADD R16, R16, 0x1, -R2 ;  /* 0x000000011010d824 */ /* 0x000fe200078e0a02 */
[----:B------:R-:W-:Y:S01]  /*59b0*/  IABS R228, R15 ;  /* 0x0000000f00e47213 */ /* 0x000fe20000000000 */
[----:B------:R-:W-:Y:S01]  /*59c0*/  @!P2 IMAD.MOV R10, RZ, RZ, -R10 ;  /* 0x000000ffff0aa224 */ /* 0x000fe200078e0a0a */
[----:B------:R-:W-:Y:S01]  /*59d0*/  ISETP.GT.U32.AND P4, PT, R2, R231, PT ;  /* 0x000000e70200720c */ /* 0x000fe20003f84070 */
[--C-:B------:R-:W-:Y:S01]  /*59e0*/  @!P3 IMAD.IADD R229, R229, 0x1, -R2.reuse ;  /* 0x00000001e5e5b824 */ /* 0x100fe200078e0a02 */
[----:B------:R-:W-:Y:S01]  /*59f0*/  ISETP.GE.AND P2, PT, R12, RZ, PT ;  /* 0x000000ff0c00720c */ /* 0x000fe20003f46270 */
[----:B------:R-:W-:Y:S01]  /*5a00*/  @!P6 IMAD.IADD R18, R18, 0x1, -R2 ;  /* 0x000000011212e824 */ /* 0x000fe200078e0a02 */
[----:B------:R-:W-:Y:S01]  /*5a10*/  ISETP.GT.U32.AND P6, PT, R2, R16, PT ;  /* 0x000000100200720c */ /* 0x000fe20003fc4070 */
[----:B------:R-:W-:-:S02]  /*5a20*/  IMAD.MOV.U32 R12, RZ, RZ, R126 ;  /* 0x000000ffff0c7224 */ /* 0x000fc400078e007e */
[----:B------:R-:W-:Y:S01]  /*5a30*/  IMAD.HI.U32 R126, R246, R232, RZ ;  /* 0x000000e8f67e7227 */ /* 0x000fe200078e00ff */
[----:B------:R-:W-:-:S03]  /*5a40*/  ISETP.GT.U32.AND P5, PT, R2, R229, PT ;  /* 0x000000e50200720c */ /* 0x000fc60003fa4070 */
[----:B------:R-:W-:-:S04]  /*5a50*/  IMAD.HI.U32 R227, R246, R228, RZ ;  /* 0x000000e4f6e37227 */ /* 0x000fc800078e00ff */
[----:B------:R-:W-:Y:S02]  /*5a60*/  IMAD.MOV R126, RZ, RZ, -R126 ;  /* 0x000000ffff7e7224 */ /* 0x000fe400078e0a7e */
[----:B------:R-:W-:Y:S02]  /*5a70*/  IMAD.MOV R227, RZ, RZ, -R227 ;  /* 0x000000ffffe37224 */ /* 0x000fe400078e0ae3 */
[C---:B------:R-:W-:Y:S02]  /*5a80*/  IMAD R126, R2.reuse, R126, R232 ;  /* 0x0000007e027e7224 */ /* 0x040fe400078e02e8 */
[----:B------:R-:W-:Y:S02]  /*5a90*/  @!P4 IMAD.IADD R231, R231, 0x1, -R2 ;  /* 0x00000001e7e7c824 */ /* 0x000fe400078e0a02 */
[----:B------:R-:W-:Y:S02]  /*5aa0*/  IMAD R227, R2, R227, R228 ;  /* 0x000000e302e37224 */ /* 0x000fe400078e02e4 */
[----:B------:R-:W-:Y:S01]  /*5ab0*/  @!P6 IMAD.IADD R16, R16, 0x1, -R2 ;  /* 0x000000011010e824 */ /* 0x000fe200078e0a02 */
[C---:B------:R-:W-:Y:S01]  /*5ac0*/  ISETP.GT.U32.AND P6, PT, R2.reuse, R126, PT ;  /* 0x0000007e0200720c */ /* 0x040fe20003fc4070 */
[----:B------:R-:W-:Y:S01]  /*5ad0*/  @!P0 IMAD.MOV R12, RZ, RZ, -R12 ;  /* 0x000000ffff0c8224 */ /* 0x000fe200078e0a0c */
[C---:B------:R-:W-:Y:S01]  /*5ae0*/  ISETP.GT.U32.AND P3, PT, R2.reuse, R231, PT ;  /* 0x000000e70200720c */ /* 0x040fe20003f64070 */
[----:B------:R-:W-:Y:S01]  /*5af0*/  @!P5 IMAD.IADD R229, R229, 0x1, -R2 ;  /* 0x00000001e5e5d824 */ /* 0x000fe200078e0a02 */
[----:B------:R-:W-:-:S02]  /*5b00*/  ISETP.GT.U32.AND P0, PT, R2, R18, PT ;  /* 0x000000120200720c */ /* 0x000fc40003f04070 */
[----:B------:R-:W-:Y:S02]  /*5b10*/  ISETP.GT.U32.AND P5, PT, R2, R227, PT ;  /* 0x000000e30200720c */ /* 0x000fe40003fa4070 */
[----:B------:R-:W-:Y:S02]  /*5b20*/  ISETP.GE.AND P4, PT, R39, RZ, PT ;  /* 0x000000ff2700720c */ /* 0x000fe40003f86270 */
[----:B------:R-:W-:Y:S02]  /*5b30*/  IABS R39, R26 ;  /* 0x0000001a00277213 */ /* 0x000fe40000000000 */
[----:B------:R-:W-:Y:S01]  /*5b40*/  IABS R228, R22 ;  /* 0x0000001600e47213 */ /* 0x000fe20000000000 */
[--C-:B------:R-:W-:Y:S02]  /*5b50*/  @!P6 IMAD.IADD R126, R126, 0x1, -R2.reuse ;  /* 0x000000017e7ee824 */ /* 0x100fe400078e0a02 */
[----:B------:R-:W-:Y:S02]  /*5b60*/  @!P3 IMAD.IADD R231, R231, 0x1, -R2 ;  /* 0x00000001e7e7b824 */ /* 0x000fe400078e0a02 */
[----:B------:R-:W-:Y:S01]  /*5b70*/  IMAD.HI.U32 R232, R246, R39, RZ ;  /* 0x00000027f6e87227 */ /* 0x000fe200078e00ff */
[----:B------:R-:W-:-:S03]  /*5b80*/  ISETP.GT.U32.AND P6, PT, R2, R126, PT ;  /* 0x0000007e0200720c */ /* 0x000fc60003fc4070 */
[--C-:B------:R-:W-:Y:S01]  /*5b90*/  @!P0 IMAD.IADD R18, R18, 0x1, -R2.reuse ;  /* 0x0000000112128824 */ /* 0x100fe200078e0a02 */
[----:B------:R-:W-:Y:S01]  /*5ba0*/  ISETP.GE.AND P0, PT, R15, RZ, PT ;  /* 0x000000ff0f00720c */ /* 0x000fe20003f06270 */
[----:B------:R-:W-:Y:S01]  /*5bb0*/  @!P5 IMAD.IADD R227, R227, 0x1, -R2 ;  /* 0x00000001e3e3d824 */ /* 0x000fe200078e0a02 */
[----:B------:R-:W-:Y:S01]  /*5bc0*/  ISETP.GE.AND P5, PT, R14, RZ, PT ;  /* 0x000000ff0e00720c */ /* 0x000fe20003fa6270 */
[----:B------:R-:W-:Y:S02]  /*5bd0*/  IMAD.MOV R15, RZ, RZ, -R232 ;  /* 0x000000ffff0f7224 */ /* 0x000fe400078e0ae8 */
[----:B------:R-:W-:Y:S02]  /*5be0*/  IMAD.MOV.U32 R14, RZ, RZ, R231 ;  /* 0x000000ffff0e7224 */ /* 0x000fe400078e00e7 */
[----:B------:R-:W-:-:S04]  /*5bf0*/  IMAD.HI.U32 R232, R246, R228, RZ ;  /* 0x000000e4f6e87227 */ /* 0x000fc800078e00ff */
[C---:B------:R-:W-:Y:S02]  /*5c00*/  IMAD R39, R2.reuse, R15, R39 ;  /* 0x0000000f02277224 */ /* 0x040fe400078e0227 */
[----:B------:R-:W-:Y:S01]  /*5c10*/  @!P1 IMAD.MOV R14, RZ, RZ, -R14 ;  /* 0x000000ffff0e9224 */ /* 0x000fe200078e0a0e */
[----:B------:R-:W-:Y:S01]  /*5c20*/  ISETP.GT.U32.AND P1, PT, R2, R227, PT ;  /* 0x000000e30200720c */ /* 0x000fe20003f24070 */
[----:B------:R-:W-:Y:S02]  /*5c30*/  IMAD.MOV R232, RZ, RZ, -R232 ;  /* 0x000000ffffe87224 */ /* 0x000fe400078e0ae8 */
[----:B------:R-:W-:Y:S02]  /*5c40*/  IMAD.MOV.U32 R15, RZ, RZ, R229 ;  /* 0x000000ffff0f7224 */ /* 0x000fe400078e00e5 */
[----:B------:R-:W-:Y:S01]  /*5c50*/  @!P4 IMAD.MOV R16, RZ, RZ, -R16 ;  /* 0x000000ffff10c224 */ /* 0x000fe200078e0a10 */
[----:B------:R-:W-:Y:S01]  /*5c60*/  ISETP.GE.AND P4, PT, R26, RZ, PT ;  /* 0x000000ff1a00720c */ /* 0x000fe20003f86270 */
[----:B------:R-:W-:Y:S01]  /*5c70*/  @!P2 IMAD.MOV R15, RZ, RZ, -R15 ;  /* 0x000000ffff0fa224 */ /* 0x000fe200078e0a0f */
[C---:B------:R-:W-:Y:S01]  /*5c80*/  ISETP.GT.U32.AND P2, PT, R2.reuse, R39, PT ;  /* 0x000000270200720c */ /* 0x040fe20003f44070 */
[----:B------:R-:W-:-:S02]  /*5c90*/  IMAD R26, R2, R232, R228 ;  /* 0x000000e8021a7224 */ /* 0x000fc400078e02e4 */
[----:B------:R-:W-:-:S03]  /*5ca0*/  @!P6 IMAD.IADD R126, R126, 0x1, -R2 ;  /* 0x000000017e7ee824 */ /* 0x000fc600078e0a02 */
[----:B------:R-:W-:Y:S01]  /*5cb0*/  ISETP.GT.U32.AND P6, PT, R2, R26, PT ;  /* 0x0000001a0200720c */ /* 0x000fe20003fc4070 */
[--C-:B------:R-:W-:Y:S01]  /*5cc0*/  @!P1 IMAD.IADD R227, R227, 0x1, -R2.reuse ;  /* 0x00000001e3e39824 */ /* 0x100fe200078e0a02 */
[----:B------:R-:W-:Y:S02]  /*5cd0*/  ISETP.GE.AND P3, PT, R28, RZ, PT ;  /* 0x000000ff1c00720c */ /* 0x000fe40003f66270 */
[----:B------:R-:W-:Y:S02]  /*5ce0*/  IABS R28, R20 ;  /* 0x00000014001c7213 */ /* 0x000fe40000000000 */
[----:B------:R-:W-:Y:S01]  /*5cf0*/  ISETP.GE.AND P1, PT, R20, RZ, PT ;  /* 0x000000ff1400720c */ /* 0x000fe20003f26270 */
[----:B------:R-:W-:Y:S02]  /*5d00*/  IMAD.MOV.U32 R20, RZ, RZ, R227 ;  /* 0x000000ffff147224 */ /* 0x000fe400078e00e3 */
[----:B------:R-:W-:Y:S02]  /*5d10*/  @!P2 IMAD.IADD R39, R39, 0x1, -R2 ;  /* 0x000000012727a824 */ /* 0x000fe400078e0a02 */
[----:B------:R-:W-:Y:S01]  /*5d20*/  @!P0 IMAD.MOV R20, RZ, RZ, -R20 ;  /* 0x000000ffff148224 */ /* 0x000fe200078e0a14 */
[----:B------:R-:W-:Y:S01]  /*5d30*/  ISETP.GE.AND P0, PT, R30, RZ, PT ;  /* 0x000000ff1e00720c */ /* 0x000fe20003f06270 */
[----:B------:R-:W-:Y:S01]  /*5d40*/  @!P6 IMAD.IADD R26, R26, 0x1, -R2 ;  /* 0x000000011a1ae824 */ /* 0x000fe200078e0a02 */
[----:B------:R-:W-:Y:S01]  /*5d50*/  IABS R30, R30 ;  /* 0x0000001e001e7213 */ /* 0x000fe20000000000 */
[----:B------:R-:W-:Y:S01]  /*5d60*/  IMAD.HI.U32 R231, R246, R28, RZ ;  /* 0x0000001cf6e77227 */ /* 0x000fe200078e00ff */
[----:B------:R-:W-:-:S03]  /*5d70*/  ISETP.GT.U32.AND P2, PT, R2, R39, PT ;  /* 0x000000270200720c */ /* 0x000fc60003f44070 */
[----:B------:R-:W-:Y:S01]  /*5d80*/  @!P3 IMAD.MOV R18, RZ, RZ, -R18 ;  /* 0x000000ffff12b224 */ /* 0x000fe200078e0a12 */
[----:B------:R-:W-:Y:S01]  /*5d90*/  ISETP.GE.AND P3, PT, R22, RZ, PT ;  /* 0x000000ff1600720c */ /* 0x000fe20003f66270 */
[----:B------:R-:W-:Y:S01]  /*5da0*/  IMAD.MOV.U32 R22, RZ, RZ, R126 ;  /* 0x000000ffff167224 */ /* 0x000fe200078e007e */
[----:B------:R-:W-:Y:S01]  /*5db0*/  ISETP.GT.U32.AND P6, PT, R2, R26, PT ;  /* 0x0000001a0200720c */ /* 0x000fe20003fc4070 */
[----:B------:R-:W-:Y:S02]  /*5dc0*/  IMAD.MOV R231, RZ, RZ, -R231 ;  /* 0x000000ffffe77224 */ /* 0x000fe400078e0ae7 */
[----:B------:R-:W-:-:S04]  /*5dd0*/  IMAD.HI.U32 R126, R246, R30, RZ ;  /* 0x0000001ef67e7227 */ /* 0x000fc800078e00ff */
[C---:B------:R-:W-:Y:S02]  /*5de0*/  IMAD R28, R2.reuse, R231, R28 ;  /* 0x000000e7021c7224 */ /* 0x040fe400078e021c */
[----:B------:R-:W-:Y:S02]  /*5df0*/  IMAD.MOV R126, RZ, RZ, -R126 ;  /* 0x000000ffff7e7224 */ /* 0x000fe400078e0a7e */
[----:B------:R-:W-:Y:S01]  /*5e00*/  @!P2 IMAD.IADD R39, R39, 0x1, -R2 ;  /* 0x000000012727a824 */ /* 0x000fe200078e0a02 */
[C---:B------:R-:W-:Y:S01]  /*5e10*/  ISETP.GT.U32.AND P2, PT, R2.reuse, R28, PT ;  /* 0x0000001c0200720c */ /* 0x040fe20003f44070 */
[----:B------:R-:W-:Y:S02]  /*5e20*/  IMAD R30, R2, R126, R30 ;  /* 0x0000007e021e7224 */ /* 0x000fe400078e021e */
[----:B------:R-:W-:-:S03]  /*5e30*/  @!P6 IMAD.IADD R26, R26, 0x1, -R2 ;  /* 0x000000011a1ae824 */ /* 0x000fc600078e0a02 */
[----:B------:R-:W-:Y:S02]  /*5e40*/  ISETP.GT.U32.AND P6, PT, R2, R30, PT ;  /* 0x0000001e0200720c */ /* 0x000fe40003fc4070 */
[----:B------:R-:W-:Y:S02]  /*5e50*/  IABS R232, R37 ;  /* 0x0000002500e87213 */ /* 0x000fe40000000000 */
[----:B------:R-:W-:-:S03]  /*5e60*/  IABS R233, R24 ;  /* 0x0000001800e97213 */ /* 0x000fc60000000000 */
[----:B------:R-:W-:-:S04]  /*5e70*/  IMAD.HI.U32 R229, R246, R232, RZ ;  /* 0x000000e8f6e57227 */ /* 0x000fc800078e00ff */
[----:B------:R-:W-:Y:S02]  /*5e80*/  @!P2 IMAD.IADD R28, R28, 0x1, -R2 ;  /* 0x000000011c1ca824 */ /* 0x000fe400078e0a02 */
[----:B------:R-:W-:Y:S01]  /*5e90*/  @!P5 IMAD.MOV R22, RZ, RZ, -R22 ;  /* 0x000000ffff16d224 */ /* 0x000fe200078e0a16 */
[----:B------:R-:W-:Y:S01]  /*5ea0*/  ISETP.GE.AND P5, PT, R37, RZ, PT ;  /* 0x000000ff2500720c */ /* 0x000fe20003fa6270 */
[----:B------:R-:W-:Y:S02]  /*5eb0*/  IMAD.MOV R229, RZ, RZ, -R229 ;  /* 0x000000ffffe57224 */ /* 0x000fe400078e0ae5 */
[----:B------:R-:W-:Y:S01]  /*5ec0*/  @!P6 IMAD.IADD R30, R30, 0x1, -R2 ;  /* 0x000000011e1ee824 */ /* 0x000fe200078e0a02 */
[----:B------:R-:W-:Y:S01]  /*5ed0*/  ISETP.GT.U32.AND P6, PT, R2, R28, PT ;  /* 0x0000001c0200720c */ /* 0x000fe20003fc4070 */
[----:B------:R-:W-:Y:S01]  /*5ee0*/  IMAD.HI.U32 R228, R246, R233, RZ ;  /* 0x000000e9f6e47227 */ /* 0x000fe200078e00ff */
[----:B------:R-:W-:Y:S02]  /*5ef0*/  IABS R37, R34 ;  /* 0x0000002200257213 */ /* 0x000fe40000000000 */
[----:B------:R-:W-:Y:S01]  /*5f00*/  ISETP.GE.AND P2, PT, R24, RZ, PT ;  /* 0x000000ff1800720c */ /* 0x000fe20003f46270 */
[----:B------:R-:W-:Y:S01]  /*5f10*/  IMAD R232, R2, R229, R232 ;  /* 0x000000e502e87224 */ /* 0x000fe200078e02e8 */
[----:B------:R-:W-:Y:S01]  /*5f20*/  IABS R231, R32 ;  /* 0x0000002000e77213 */ /* 0x000fe20000000000 */
[----:B------:R-:W-:-:S02]  /*5f30*/  IMAD.MOV R228, RZ, RZ, -R228 ;  /* 0x000000ffffe47224 */ /* 0x000fc400078e0ae4 */
[----:B------:R-:W-:Y:S02]  /*5f40*/  IMAD.MOV.U32 R24, RZ, RZ, R39 ;  /* 0x000000ffff187224 */ /* 0x000fe400078e0027 */
[----:B------:R-:W-:Y:S01]  /*5f50*/  IMAD.HI.U32 R126, R246, R37, RZ ;  /* 0x00000025f67e7227 */ /* 0x000fe200078e00ff */
[----:B------:R-:W-:-:S03]  /*5f60*/  IABS R39, R36 ;  /* 0x0000002400277213 */ /* 0x000fc60000000000 */
[----:B------:R-:W-:Y:S01]  /*5f70*/  @!P3 IMAD.MOV R26, RZ, RZ, -R26 ;  /* 0x000000ffff1ab224 */ /* 0x000fe200078e0a1a */
[C---:B------:R-:W-:Y:S01]  /*5f80*/  ISETP.GT.U32.AND P3, PT, R2.reuse, R232, PT ;  /* 0x000000e80200720c */ /* 0x040fe20003f64070 */
[C---:B------:R-:W-:Y:S02]  /*5f90*/  IMAD R233, R2.reuse, R228, R233 ;  /* 0x000000e402e97224 */ /* 0x040fe400078e02e9 */
[----:B------:R-:W-:Y:S01]  /*5fa0*/  @!P4 IMAD.MOV R24, RZ, RZ, -R24 ;  /* 0x000000ffff18c224 */ /* 0x000fe200078e0a18 */
        /* <DEDUP_REMOVED lines=9> */
[----:B------:R-:W-:Y:S02]  /*6040*/  IMAD.MOV R126, RZ, RZ, -R126 ;  /* 0x000000ffff7e7224 */ /* 0x000fe400078e0a7e */
[--C-:B------:R-:W-:Y:S01]  /*6050*/  @!P3 IMAD.IADD R232, R232, 0x1, -R2.reuse ;  /* 0x00000001e8e8b824 */ /* 0x100fe200078e0a02 */
[----:B------:R-:W-:Y:S01]  /*6060*/  ISETP.GT.U32.AND P3, PT, R2, R37, PT ;  /* 0x000000250200720c */ /* 0x000fe20003f64070 */
[--C-:B------:R-:W-:Y:S01]  /*6070*/  @!P4 IMAD.IADD R30, R30, 0x1, -R2.reuse ;  /* 0x000000011e1ec824 */ /* 0x100fe200078e0a02 */
[C---:B------:R-:W-:Y:S01]  /*6080*/  ISETP.GT.U32.AND P4, PT, R2.reuse, R231, PT ;  /* 0x000000e70200720c */ /* 0x040fe20003f84070 */
[----:B------:R-:W-:Y:S02]  /*6090*/  IMAD R39, R2, R126, R39 ;  /* 0x0000007e02277224 */ /* 0x000fe400078e0227 */
[----:B------:R-:W-:-:S03]  /*60a0*/  @!P6 IMAD.IADD R233, R233, 0x1, -R2 ;  /* 0x00000001e9e9e824 */ /* 0x000fc600078e0a02 */
[C---:B------:R-:W-:Y:S02]  /*60b0*/  ISETP.GT.U32.AND P6, PT, R2.reuse, R39, PT ;  /* 0x000000270200720c */ /* 0x040fe40003fc4070 */
[----:B------:R-:W-:Y:S02]  /*60c0*/  IABS R228, R41 ;  /* 0x0000002900e47213 */ /* 0x000fe40000000000 */
[----:B------:R-:W-:Y:S01]  /*60d0*/  IABS R229, R69 ;  /* 0x0000004500e57213 */ /* 0x000fe20000000000 */
[----:B------:R-:W-:Y:S01]  /*60e0*/  @!P3 IMAD.IADD R37, R37, 0x1, -R2 ;  /* 0x000000012525b824 */ /* 0x000fe200078e0a02 */
[----:B------:R-:W-:Y:S01]  /*60f0*/  ISETP.GT.U32.AND P3, PT, R2, R233, PT ;  /* 0x000000e90200720c */ /* 0x000fe20003f64070 */
[----:B------:R-:W-:Y:S01]  /*6100*/  IMAD.HI.U32 R234, R246, R228, RZ ;  /* 0x000000e4f6ea7227 */ /* 0x000fe200078e00ff */
[----:B------:R-:W-:-:S03]  /*6110*/  IABS R227, R43 ;  /* 0x0000002b00e37213 */ /* 0x000fc60000000000 */
[----:B------:R-:W-:Y:S01]  /*6120*/  @!P4 IMAD.IADD R231, R231, 0x1, -R2 ;  /* 0x00000001e7e7c824 */ /* 0x000fe200078e0a02 */
[----:B------:R-:W-:Y:S01]  /*6130*/  ISETP.GT.U32.AND P4, PT, R2, R232, PT ;  /* 0x000000e80200720c */ /* 0x000fe20003f84070 */
[----:B------:R-:W-:-:S04]  /*6140*/  IMAD.HI.U32 R235, R246, R229, RZ ;  /* 0x000000e5f6eb7227 */ /* 0x000fc800078e00ff */
[----:B------:R-:W-:Y:S02]  /*6150*/  IMAD.MOV R234, RZ, RZ, -R234 ;  /* 0x000000ffffea7224 */ /* 0x000fe400078e0aea */
[----:B------:R-:W-:Y:S01]  /*6160*/  @!P1 IMAD.MOV R28, RZ, RZ, -R28 ;  /* 0x000000ffff1c9224 */ /* 0x000fe200078e0a1c */
[C---:B------:R-:W-:Y:S01]  /*6170*/  ISETP.GT.U32.AND P1, PT, R2.reuse, R231, PT ;  /* 0x000000e70200720c */ /* 0x040fe20003f24070 */
[----:B------:R-:W-:Y:S01]  /*6180*/  @!P6 IMAD.IADD R39, R39, 0x1, -R2 ;  /* 0x000000012727e824 */ /* 0x000fe200078e0a02 */
[----:B------:R-:W-:Y:S01]  /*6190*/  ISETP.GT.U32.AND P6, PT, R2, R37, PT ;  /* 0x000000250200720c */ /* 0x000fe20003fc4070 */
[----:B------:R-:W-:Y:S02]  /*61a0*/  IMAD.MOV R235, RZ, RZ, -R235 ;  /* 0x000000ffffeb7224 */ /* 0x000fe400078e0aeb */
[----:B------:R-:W-:-:S04]  /*61b0*/  IMAD.HI.U32 R126, R246, R227, RZ ;  /* 0x000000e3f67e7227 */ /* 0x000fc800078e00ff */
[C---:B------:R-:W-:Y:S02]  /*61c0*/  IMAD R228, R2.reuse, R234, R228 ;  /* 0x000000ea02e47224 */ /* 0x040fe400078e02e4 */
[C---:B------:R-:W-:Y:S02]  /*61d0*/  IMAD R229, R2.reuse, R235, R229 ;  /* 0x000000eb02e57224 */ /* 0x040fe400078e02e5 */
[----:B------:R-:W-:Y:S02]  /*61e0*/  IMAD.MOV R126, RZ, RZ, -R126 ;  /* 0x000000ffff7e7224 */ /* 0x000fe400078e0a7e */
[----:B------:R-:W-:Y:S01]  /*61f0*/  @!P0 IMAD.MOV R30, RZ, RZ, -R30 ;  /* 0x000000ffff1e8224 */ /* 0x000fe200078e0a1e */
[C---:B------:R-:W-:Y:S01]  /*6200*/  ISETP.GT.U32.AND P0, PT, R2.reuse, R39, PT ;  /* 0x000000270200720c */ /* 0x040fe20003f04070 */
[--C-:B------:R-:W-:Y:S01]  /*6210*/  @!P3 IMAD.IADD R233, R233, 0x1, -R2.reuse ;  /* 0x00000001e9e9b824 */ /* 0x100fe200078e0a02 */
[C---:B------:R-:W-:Y:S01]  /*6220*/  ISETP.GT.U32.AND P3, PT, R2.reuse, R228, PT ;  /* 0x000000e40200720c */ /* 0x040fe20003f64070 */
[----:B------:R-:W-:Y:S01]  /*6230*/  IMAD R227, R2, R126, R227 ;  /* 0x0000007e02e37224 */ /* 0x000fe200078e02e3 */
[----:B------:R-:W-:Y:S01]  /*6240*/  IABS R234, R56 ;  /* 0x0000003800ea7213 */ /* 0x000fe20000000000 */
[--C-:B------:R-:W-:Y:S01]  /*6250*/  @!P4 IMAD.IADD R232, R232, 0x1, -R2.reuse ;  /* 0x00000001e8e8c824 */ /* 0x100fe200078e0a02 */
[----:B------:R-:W-:Y:S01]  /*6260*/  ISETP.GT.U32.AND P4, PT, R2, R229, PT ;  /* 0x000000e50200720c */ /* 0x000fe20003f84070 */
[--C-:B------:R-:W-:Y:S01]  /*6270*/  @!P1 IMAD.IADD R231, R231, 0x1, -R2.reuse ;  /* 0x00000001e7e79824 */ /* 0x100fe200078e0a02 */
[----:B------:R-:W-:Y:S01]  /*6280*/  IABS R126, R50 ;  /* 0x00000032007e7213 */ /* 0x000fe20000000000 */
[----:B------:R-:W-:Y:S01]  /*6290*/  @!P6 IMAD.IADD R37, R37, 0x1, -R2 ;  /* 0x000000012525e824 */ /* 0x000fe200078e0a02 */
[----:B------:R-:W-:Y:S01]  /*62a0*/  ISETP.GE.AND P1, PT, R32, RZ, PT ;  /* 0x000000ff2000720c */ /* 0x000fe20003f26270 */
[----:B------:R-:W-:Y:S01]  /*62b0*/  IMAD.HI.U32 R32, R246, R234, RZ ;  /* 0x000000eaf6207227 */ /* 0x000fe200078e00ff */
[----:B------:R-:W-:-:S03]  /*62c0*/  ISETP.GT.U32.AND P6, PT, R2, R227, PT ;  /* 0x000000e30200720c */ /* 0x000fc60003fc4070 */
[----:B------:R-:W-:-:S04]  /*62d0*/  IMAD.HI.U32 R235, R246, R126, RZ ;  /* 0x0000007ef6eb7227 */ /* 0x000fc800078e00ff */
[----:B------:R-:W-:Y:S01]  /*62e0*/  @!P0 IMAD.IADD R39, R39, 0x1, -R2 ;  /* 0x0000000127278824 */ /* 0x000fe200078e0a02 */
[----:B------:R-:W-:Y:S01]  /*62f0*/  ISETP.GE.AND P0, PT, R34, RZ, PT ;  /* 0x000000ff2200720c */ /* 0x000fe20003f06270 */
[----:B------:R-:W-:Y:S01]  /*6300*/  IMAD.MOV R32, RZ, RZ, -R32 ;  /* 0x000000ffff207224 */ /* 0x000fe200078e0a20 */
[----:B------:R-:W-:Y:S01]  /*6310*/  IABS R34, R67 ;  /* 0x0000004300227213 */ /* 0x000fe20000000000 */
[--C-:B------:R-:W-:Y:S01]  /*6320*/  @!P3 IMAD.IADD R228, R228, 0x1, -R2.reuse ;  /* 0x00000001e4e4b824 */ /* 0x100fe200078e0a02 */
[----:B------:R-:W-:Y:S01]  /*6330*/  ISETP.GE.AND P3, PT, R69, RZ, PT ;  /* 0x000000ff4500720c */ /* 0x000fe20003f66270 */
[----:B------:R-:W-:Y:S02]  /*6340*/  @!P4 IMAD.IADD R229, R229, 0x1, -R2 ;  /* 0x00000001e5e5c824 */ /* 0x000fe400078e0a02 */
[----:B------:R-:W-:Y:S02]  /*6350*/  IMAD.MOV R235, RZ, RZ, -R235 ;  /* 0x000000ffffeb7224 */ /* 0x000fe400078e0aeb */
[----:B------:R-:W-:-:S02]  /*6360*/  IMAD R69, R2, R32, R234 ;  /* 0x0000002002457224 */ /* 0x000fc400078e02ea */
[----:B------:R-:W-:Y:S02]  /*6370*/  IMAD.MOV.U32 R32, RZ, RZ, R232 ;  /* 0x000000ffff207224 */ /* 0x000fe400078e00e8 */
[----:B------:R-:W-:Y:S01]  /*6380*/  IMAD.MOV.U32 R232, RZ, RZ, R34 ;  /* 0x000000ffffe87224 */ /* 0x000fe200078e0022 */
[----:B------:R-:W-:Y:S01]  /*6390*/  ISETP.GE.AND P4, PT, R36, RZ, PT ;  /* 0x000000ff2400720c */ /* 0x000fe20003f86270 */
[C---:B------:R-:W-:Y:S02]  /*63a0*/  IMAD R126, R2.reuse, R235, R126 ;  /* 0x000000eb027e7224 */ /* 0x040fe400078e027e */
[----:B------:R-:W-:Y:S01]  /*63b0*/  @!P6 IMAD.IADD R227, R227, 0x1, -R2 ;  /* 0x00000001e3e3e824 */ /* 0x000fe200078e0a02 */
[C---:B------:R-:W-:Y:S01]  /*63c0*/  ISETP.GT.U32.AND P6, PT, R2.reuse, R229, PT ;  /* 0x000000e50200720c */ /* 0x040fe20003fc4070 */
[----:B------:R-:W-:Y:S02]  /*63d0*/  IMAD.MOV.U32 R34, RZ, RZ, R233 ;  /* 0x000000ffff227224 */ /* 0x000fe400078e00e9 */
[----:B------:R-:W-:Y:S01]  /*63e0*/  @!P5 IMAD.MOV R32, RZ, RZ, -R32 ;  /* 0x000000ffff20d224 */ /* 0x000fe200078e0a20 */
[C---:B------:R-:W-:Y:S01]  /*63f0*/  ISETP.GT.U32.AND P5, PT, R2.reuse, R228, PT ;  /* 0x000000e40200720c */ /* 0x040fe20003fa4070 */
[----:B------:R-:W-:Y:S01]  /*6400*/  @!P2 IMAD.MOV R34, RZ, RZ, -R34 ;  /* 0x000000ffff22a224 */ /* 0x000fe200078e0a22 */
[----:B------:R-:W-:Y:S01]  /*6410*/  ISETP.GT.U32.AND P2, PT, R2, R126, PT ;  /* 0x0000007e0200720c */ /* 0x000fe20003f44070 */
[----:B------:R-:W-:Y:S01]  /*6420*/  @!P0 IMAD.MOV R37, RZ, RZ, -R37 ;  /* 0x000000ffff258224 */ /* 0x000fe200078e0a25 */
[----:B------:R-:W-:Y:S01]  /*6430*/  ISETP.GE.AND P0, PT, R41, RZ, PT ;  /* 0x000000ff2900720c */ /* 0x000fe20003f06270 */
[----:B------:R-:W-:-:S02]  /*6440*/  IMAD.MOV.U32 R36, RZ, RZ, R231 ;  /* 0x000000ffff247224 */ /* 0x000fc400078e00e7 */
[----:B------:R-:W-:-:S04]  /*6450*/  IMAD.HI.U32 R41, R246, R232, RZ ;  /* 0x000000e8f6297227 */ /* 0x000fc800078e00ff */
[----:B------:R-:W-:Y:S01]  /*6460*/  @!P4 IMAD.MOV R39, RZ, RZ, -R39 ;  /* 0x000000ffff27c224 */ /* 0x000fe200078e0a27 */
[----:B------:R-:W-:Y:S01]  /*6470*/  ISETP.GT.U32.AND P4, PT, R2, R69, PT ;  /* 0x000000450200720c */ /* 0x000fe20003f84070 */
[--C-:B------:R-:W-:Y:S02]  /*6480*/  @!P6 IMAD.IADD R229, R229, 0x1, -R2.reuse ;  /* 0x00000001e5e5e824 */ /* 0x100fe400078e0a02 */
[----:B------:R-:W-:Y:S01]  /*6490*/  @!P5 IMAD.IADD R228, R228, 0x1, -R2 ;  /* 0x00000001e4e4d824 */ /* 0x000fe200078e0a02 */
[----:B------:R-:W-:Y:S01]  /*64a0*/  ISETP.GE.AND P5, PT, R50, RZ, PT ;  /* 0x000000ff3200720c */ /* 0x000fe20003fa6270 */
[----:B------:R-:W-:Y:S01]  /*64b0*/  @!P1 IMAD.MOV R36, RZ, RZ, -R36 ;  /* 0x000000ffff249224 */ /* 0x000fe200078e0a24 */
[----:B------:R-:W-:Y:S01]  /*64c0*/  ISETP.GT.U32.AND P1, PT, R2, R227, PT ;  /* 0x000000e30200720c */ /* 0x000fe20003f24070 */
[----:B------:R-:W-:Y:S02]  /*64d0*/  IMAD.MOV R50, RZ, RZ, -R41 ;  /* 0x000000ffff327224 */ /* 0x000fe400078e0a29 */
[----:B------:R-:W-:-:S02]  /*64e0*/  @!P2 IMAD.IADD R126, R126, 0x1, -R2 ;  /* 0x000000017e7ea824 */ /* 0x000fc400078e0a02 */
[----:B------:R-:W-:-:S04]  /*64f0*/  IMAD.MOV.U32 R41, RZ, RZ, R229 ;  /* 0x000000ffff297224 */ /* 0x000fc800078e00e5 */
[----:B------:R-:W-:Y:S01]  /*6500*/  @!P3 IMAD.MOV R41, RZ, RZ, -R41 ;  /* 0x000000ffff29b224 */ /* 0x000fe200078e0a29 */
[----:B------:R-:W-:Y:S02]  /*6510*/  ISETP.GT.U32.AND P3, PT, R2, R126, PT ;  /* 0x0000007e0200720c */ /* 0x000fe40003f64070 */
[----:B------:R-:W-:Y:S01]  /*6520*/  ISETP.GE.AND P6, PT, R43, RZ, PT ;  /* 0x000000ff2b00720c */ /* 0x000fe20003fc6270 */
[----:B------:R-:W-:Y:S02]  /*6530*/  @!P4 IMAD.IADD R69, R69, 0x1, -R2 ;  /* 0x000000014545c824 */ /* 0x000fe400078e0a02 */
[----:B------:R-:W-:Y:S02]  /*6540*/  IMAD.MOV.U32 R43, RZ, RZ, R228 ;  /* 0x000000ffff2b7224 */ /* 0x000fe400078e00e4 */
[----:B------:R-:W-:Y:S01]  /*6550*/  @!P1 IMAD.IADD R227, R227, 0x1, -R2 ;  /* 0x00000001e3e39824 */ /* 0x000fe200078e0a02 */
[----:B------:R-:W-:Y:S01]  /*6560*/  ISETP.GE.AND P1, PT, R56, RZ, PT ;  /* 0x000000ff3800720c */ /* 0x000fe20003f26270 */
[----:B------:R-:W-:Y:S01]  /*6570*/  @!P0 IMAD.MOV R43, RZ, RZ, -R43 ;  /* 0x000000ffff2b8224 */ /* 0x000fe200078e0a2b */
[----:B------:R-:W-:-:S02]  /*6580*/  IABS R56, R46 ;  /* 0x0000002e00387213 */ /* 0x000fc40000000000 */
[C---:B------:R-:W-:Y:S01]  /*6590*/  ISETP.GT.U32.AND P4, PT, R2.reuse, R69, PT ;  /* 0x000000450200720c */ /* 0x040fe20003f84070 */
[----:B------:R-:W-:Y:S01]  /*65a0*/  IMAD R50, R2, R50, R232 ;  /* 0x0000003202327224 */ /* 0x000fe200078e02e8 */
[----:B------:R-:W-:Y:S02]  /*65b0*/  ISETP.GE.AND P0, PT, R44, RZ, PT ;  /* 0x000000ff2c00720c */ /* 0x000fe40003f06270 */
[----:B------:R-:W-:Y:S01]  /*65c0*/  IABS R233, R44 ;  /* 0x0000002c00e97213 */ /* 0x000fe20000000000 */
[----:B------:R-:W-:Y:S02]  /*65d0*/  IMAD.MOV.U32 R44, RZ, RZ, R227 ;  /* 0x000000ffff2c7224 */ /* 0x000fe400078e00e3 */
[----:B------:R-:W-:Y:S01]  /*65e0*/  @!P3 IMAD.IADD R126, R126, 0x1, -R2 ;  /* 0x000000017e7eb824 */ /* 0x000fe200078e0a02 */
[----:B------:R-:W-:Y:S01]  /*65f0*/  ISETP.GE.AND P3, PT, R46, RZ, PT ;  /* 0x000000ff2e00720c */ /* 0x000fe20003f66270 */
[----:B------:R-:W-:Y:S01]  /*6600*/  IMAD.HI.U32 R46, R246, R56, RZ ;  /* 0x00000038f62e7227 */ /* 0x000fe200078e00ff */
[----:B------:R-:W-:-:S03]  /*6610*/  ISETP.GE.AND P2, PT, R67, RZ, PT ;  /* 0x000000ff4300720c */ /* 0x000fc60003f46270 */
[----:B------:R-:W-:Y:S01]  /*6620*/  @!P6 IMAD.MOV R44, RZ, RZ, -R44 ;  /* 0x000000ffff2ce224 */ /* 0x000fe200078e0a2c */
[----:B------:R-:W-:Y:S01]  /*6630*/  ISETP.GT.U32.AND P6, PT, R2, R50, PT ;  /* 0x000000320200720c */ /* 0x000fe20003fc4070 */
[----:B------:R-:W-:Y:S01]  /*6640*/  IMAD.HI.U32 R227, R246, R233, RZ ;  /* 0x000000e9f6e37227 */ /* 0x000fe200078e00ff */
[----:B------:R-:W-:-:S03]  /*6650*/  IABS R67, R48 ;  /* 0x0000003000437213 */ /* 0x000fc60000000000 */
[----:B------:R-:W-:Y:S02]  /*6660*/  IMAD.MOV R46, RZ, RZ, -R46 ;  /* 0x000000ffff2e7224 */ /* 0x000fe400078e0a2e */
[----:B------:R-:W-:Y:S02]  /*6670*/  IMAD.MOV R227, RZ, RZ, -R227 ;  /* 0x000000ffffe37224 */ /* 0x000fe400078e0ae3 */
[----:B------:R-:W-:Y:S01]  /*6680*/  @!P4 IMAD.IADD R69, R69, 0x1, -R2 ;  /* 0x000000014545c824 */ /* 0x000fe200078e0a02 */
[----:B------:R-:W-:Y:S01]  /*6690*/  ISETP.GE.AND P4, PT, R48, RZ, PT ;  /* 0x000000ff3000720c */ /* 0x000fe20003f86270 */
[C---:B------:R-:W-:Y:S01]  /*66a0*/  IMAD R56, R2.reuse, R46, R56 ;  /* 0x0000002e02387224 */ /* 0x040fe200078e0238 */
[----:B------:R-:W-:Y:S01]  /*66b0*/  IABS R228, R52 ;  /* 0x0000003400e47213 */ /* 0x000fe20000000000 */
[----:B------:R-:W-:Y:S02]  /*66c0*/  IMAD R233, R2, R227, R233 ;  /* 0x000000e302e97224 */ /* 0x000fe400078e02e9 */
[----:B------:R-:W-:-:S02]  /*66d0*/  IMAD.MOV.U32 R46, RZ, RZ, R126 ;  /* 0x000000ffff2e7224 */ /* 0x000fc400078e007e */
[----:B------:R-:W-:-:S04]  /*66e0*/  IMAD.HI.U32 R48, R246, R67, RZ ;  /* 0x00000043f6307227 */ /* 0x000fc800078e00ff */
[----:B------:R-:W-:Y:S01]  /*66f0*/  @!P5 IMAD.MOV R46, RZ, RZ, -R46 ;  /* 0x000000ffff2ed224 */ /* 0x000fe200078e0a2e */
[----:B------:R-:W-:Y:S01]  /*6700*/  ISETP.GT.U32.AND P5, PT, R2, R233, PT ;  /* 0x000000e90200720c */ /* 0x000fe20003fa4070 */
[----:B------:R-:W-:Y:S02]  /*6710*/  IMAD.MOV R48, RZ, RZ, -R48 ;  /* 0x000000ffff307224 */ /* 0x000fe400078e0a30 */
[----:B------:R-:W-:Y:S02]  /*6720*/  @!P6 IMAD.IADD R50, R50, 0x1, -R2 ;  /* 0x000000013232e824 */ /* 0x000fe400078e0a02 */
[----:B------:R-:W-:-:S04]  /*6730*/  IMAD.HI.U32 R227, R246, R228, RZ ;  /* 0x000000e4f6e37227 */ /* 0x000fc800078e00ff */
[C---:B------:R-:W-:Y:S01]  /*6740*/  IMAD R126, R2.reuse, R48, R67 ;  /* 0x00000030027e7224 */ /* 0x040fe200078e0243 */
[C---:B------:R-:W-:Y:S01]  /*6750*/  ISETP.GT.U32.AND P6, PT, R2.reuse, R50, PT ;  /* 0x000000320200720c */ /* 0x040fe20003fc4070 */
[----:B------:R-:W-:Y:S02]  /*6760*/  IMAD.MOV.U32 R48, RZ, RZ, R69 ;  /* 0x000000ffff307224 */ /* 0x000fe400078e0045 */
[----:B------:R-:W-:Y:S02]  /*6770*/  IMAD.MOV R227, RZ, RZ, -R227 ;  /* 0x000000ffffe37224 */ /* 0x000fe400078e0ae3 */
[----:B------:R-:W-:Y:S01]  /*6780*/  @!P1 IMAD.MOV R48, RZ, RZ, -R48 ;  /* 0x000000ffff309224 */ /* 0x000fe200078e0a30 */
[C---:B------:R-:W-:Y:S01]  /*6790*/  ISETP.GT.U32.AND P1, PT, R2.reuse, R56, PT ;  /* 0x000000380200720c */ /* 0x040fe20003f24070 */
[----:B------:R-:W-:Y:S02]  /*67a0*/  IMAD R228, R2, R227, R228 ;  /* 0x000000e302e47224 */ /* 0x000fe400078e02e4 */
[----:B------:R-:W-:-:S03]  /*67b0*/  @!P5 IMAD.IADD R233, R233, 0x1, -R2 ;  /* 0x00000001e9e9d824 */ /* 0x000fc600078e0a02 */
[----:B------:R-:W-:Y:S01]  /*67c0*/  ISETP.GT.U32.AND P5, PT, R2, R228, PT ;  /* 0x000000e40200720c */ /* 0x000fe20003fa4070 */
[----:B------:R-:W-:Y:S01]  /*67d0*/  @!P6 IMAD.IADD R50, R50, 0x1, -R2 ;  /* 0x000000013232e824 */ /* 0x000fe200078e0a02 */
[----:B------:R-:W-:Y:S02]  /*67e0*/  IABS R67, R54 ;  /* 0x0000003600437213 */ /* 0x000fe40000000000 */
[----:B------:R-:W-:-:S03]  /*67f0*/  ISETP.GT.U32.AND P6, PT, R2, R126, PT ;  /* 0x0000007e0200720c */ /* 0x000fc60003fc4070 */
[----:B------:R-:W-:Y:S02]  /*6800*/  @!P1 IMAD.IADD R56, R56, 0x1, -R2 ;  /* 0x0000000138389824 */ /* 0x000fe400078e0a02 */
[----:B------:R-:W-:Y:S01]  /*6810*/  IMAD.HI.U32 R231, R246, R67, RZ ;  /* 0x00000043f6e77227 */ /* 0x000fe200078e00ff */
[----:B------:R-:W-:Y:S02]  /*6820*/  IABS R69, R53 ;  /* 0x0000003500457213 */ /* 0x000fe40000000000 */
[----:B------:R-:W-:Y:S01]  /*6830*/  IABS R227, R59 ;  /* 0x0000003b00e37213 */ /* 0x000fe20000000000 */
[----:B------:R-:W-:Y:S01]  /*6840*/  @!P2 IMAD.MOV R50, RZ, RZ, -R50 ;  /* 0x000000ffff32a224 */ /* 0x000fe200078e0a32 */
[----:B------:R-:W-:Y:S01]  /*6850*/  ISETP.GT.U32.AND P2, PT, R2, R56, PT ;  /* 0x000000380200720c */ /* 0x000fe20003f44070 */
[----:B------:R-:W-:Y:S02]  /*6860*/  @!P5 IMAD.IADD R228, R228, 0x1, -R2 ;  /* 0x00000001e4e4d824 */ /* 0x000fe400078e0a02 */
[----:B------:R-:W-:Y:S01]  /*6870*/  IMAD.MOV R231, RZ, RZ, -R231 ;  /* 0x000000ffffe77224 */ /* 0x000fe200078e0ae7 */
[----:B------:R-:W-:Y:S01]  /*6880*/  ISETP.GT.U32.AND P1, PT, R2, R233, PT ;  /* 0x000000e90200720c */ /* 0x000fe20003f24070 */
[----:B------:R-:W-:Y:S01]  /*6890*/  IMAD.HI.U32 R229, R246, R69, RZ ;  /* 0x00000045f6e57227 */ /* 0x000fe200078e00ff */
[----:B------:R-:W-:-:S03]  /*68a0*/  ISETP.GT.U32.AND P5, PT, R2, R228, PT ;  /* 0x000000e40200720c */ /* 0x000fc60003fa4070 */
[----:B------:R-:W-:Y:S02]  /*68b0*/  IMAD R67, R2, R231, R67 ;  /* 0x000000e702437224 */ /* 0x000fe400078e0243 */
[----:B------:R-:W-:Y:S02]  /*68c0*/  @!P6 IMAD.IADD R126, R126, 0x1, -R2 ;  /* 0x000000017e7ee824 */ /* 0x000fe400078e0a02 */
[----:B------:R-:W-:-:S04]  /*68d0*/  IMAD.HI.U32 R231, R246, R227, RZ ;  /* 0x000000e3f6e77227 */ /* 0x000fc800078e00ff */
[----:B------:R-:W-:Y:S01]  /*68e0*/  IMAD.MOV R229, RZ, RZ, -R229 ;  /* 0x000000ffffe57224 */ /* 0x000fe200078e0ae5 */
[C---:B------:R-:W-:Y:S01]  /*68f0*/  ISETP.GT.U32.AND P6, PT, R2.reuse, R126, PT ;  /* 0x0000007e0200720c */ /* 0x040fe20003fc4070 */
[----:B------:R-:W-:Y:S02]  /*6900*/  IMAD.MOV R231, RZ, RZ, -R231 ;  /* 0x000000ffffe77224 */ /* 0x000fe400078e0ae7 */
[----:B------:R-:W-:Y:S02]  /*6910*/  IMAD R69, R2, R229, R69 ;  /* 0x000000e502457224 */ /* 0x000fe400078e0245 */
[--C-:B------:R-:W-:Y:S01]  /*6920*/  @!P2 IMAD.IADD R56, R56, 0x1, -R2.reuse ;  /* 0x000000013838a824 */ /* 0x100fe200078e0a02 */
[C---:B------:R-:W-:Y:S01]  /*6930*/  ISETP.GT.U32.AND P2, PT, R2.reuse, R67, PT ;  /* 0x000000430200720c */ /* 0x040fe20003f44070 */
[C---:B------:R-:W-:Y:S02]  /*6940*/  IMAD R227, R2.reuse, R231, R227 ;  /* 0x000000e702e37224 */ /* 0x040fe400078e02e3 */
[--C-:B------:R-:W-:Y:S01]  /*6950*/  @!P1 IMAD.IADD R233, R233, 0x1, -R2.reuse ;  /* 0x00000001e9e99824 */ /* 0x100fe200078e0a02 */
[----:B------:R-:W-:Y:S01]  /*6960*/  ISETP.GT.U32.AND P1, PT, R2, R69, PT ;  /* 0x000000450200720c */ /* 0x000fe20003f24070 */
[----:B------:R-:W-:Y:S01]  /*6970*/  @!P5 IMAD.IADD R228, R228, 0x1, -R2 ;  /* 0x00000001e4e4d824 */ /* 0x000fe200078e0a02 */
[----:B------:R-:W-:-:S02]  /*6980*/  ISETP.GT.U32.AND P5, PT, R2, R227, PT ;  /* 0x000000e30200720c */ /* 0x000fc40003fa4070 */
[----:B------:R-:W-:Y:S01]  /*6990*/  IABS R229, R61 ;  /* 0x0000003d00e57213 */ /* 0x000fe20000000000 */
[----:B------:R-:W-:Y:S01]  /*69a0*/  @!P6 IMAD.IADD R126, R126, 0x1, -R2 ;  /* 0x000000017e7ee824 */ /* 0x000fe200078e0a02 */
[----:B------:R-:W-:-:S03]  /*69b0*/  ISETP.GE.AND P6, PT, R52, RZ, PT ;  /* 0x000000ff3400720c */ /* 0x000fc60003fc6270 */
[----:B------:R-:W-:Y:S01]  /*69c0*/  IMAD.HI.U32 R52, R246, R229, RZ ;  /* 0x000000e5f6347227 */ /* 0x000fe200078e00ff */
[----:B------:R-:W-:-:S03]  /*69d0*/  IABS R232, R57 ;  /* 0x0000003900e87213 */ /* 0x000fc60000000000 */
[----:B------:R-:W-:Y:S02]  /*69e0*/  @!P2 IMAD.IADD R67, R67, 0x1, -R2 ;  /* 0x000000014343a824 */ /* 0x000fe400078e0a02 */
[----:B------:R-:W-:Y:S02]  /*69f0*/  IMAD.MOV R52, RZ, RZ, -R52 ;  /* 0x000000ffff347224 */ /* 0x000fe400078e0a34 */
[--C-:B------:R-:W-:Y:S01]  /*6a00*/  @!P1 IMAD.IADD R69, R69, 0x1, -R2.reuse ;  /* 0x0000000145459824 */ /* 0x100fe200078e0a02 */
[----:B------:R-:W-:Y:S01]  /*6a10*/  ISETP.GE.AND P1, PT, R53, RZ, PT ;  /* 0x000000ff3500720c */ /* 0x000fe20003f26270 */
[----:B------:R-:W-:Y:S01]  /*6a20*/  @!P5 IMAD.IADD R227, R227, 0x1, -R2 ;  /* 0x00000001e3e3d824 */ /* 0x000fe200078e0a02 */
[C---:B------:R-:W-:Y:S01]  /*6a30*/  ISETP.GT.U32.AND P5, PT, R2.reuse, R67, PT ;  /* 0x000000430200720c */ /* 0x040fe20003fa4070 */
[----:B------:R-:W-:Y:S01]  /*6a40*/  IMAD.MOV.U32 R53, RZ, RZ, R56 ;  /* 0x000000ffff357224 */ /* 0x000fe200078e0038 */
[----:B------:R-:W-:Y:S01]  /*6a50*/  IABS R231, R58 ;  /* 0x0000003a00e77213 */ /* 0x000fe20000000000 */
[----:B------:R-:W-:-:S02]  /*6a60*/  IMAD R229, R2, R52, R229 ;  /* 0x0000003402e57224 */ /* 0x000fc400078e02e5 */
[----:B------:R-:W-:-:S04]  /*6a70*/  IMAD.HI.U32 R234, R246, R232, RZ ;  /* 0x000000e8f6ea7227 */ /* 0x000fc800078e00ff */
[----:B------:R-:W-:Y:S02]  /*6a80*/  IMAD.MOV.U32 R56, RZ, RZ, R228 ;  /* 0x000000ffff387224 */ /* 0x000fe400078e00e4 */
[----:B------:R-:W-:Y:S02]  /*6a90*/  IMAD.MOV.U32 R52, RZ, RZ, R233 ;  /* 0x000000ffff347224 */ /* 0x000fe400078e00e9 */
[----:B------:R-:W-:Y:S02]  /*6aa0*/  IMAD.MOV R234, RZ, RZ, -R234 ;  /* 0x000000ffffea7224 */ /* 0x000fe400078e0aea */
[----:B------:R-:W-:Y:S01]  /*6ab0*/  @!P6 IMAD.MOV R56, RZ, RZ, -R56 ;  /* 0x000000ffff38e224 */ /* 0x000fe200078e0a38 */
[----:B------:R-:W-:Y:S01]  /*6ac0*/  ISETP.GT.U32.AND P6, PT, R2, R229, PT ;  /* 0x000000e50200720c */ /* 0x000fe20003fc4070 */
[----:B------:R-:W-:-:S04]  /*6ad0*/  IMAD.HI.U32 R233, R246, R231, RZ ;  /* 0x000000e7f6e97227 */ /* 0x000fc800078e00ff */
[----:B------:R-:W-:Y:S01]  /*6ae0*/  @!P0 IMAD.MOV R52, RZ, RZ, -R52 ;  /* 0x000000ffff348224 */ /* 0x000fe200078e0a34 */
[C---:B------:R-:W-:Y:S01]  /*6af0*/  ISETP.GT.U32.AND P0, PT, R2.reuse, R69, PT ;  /* 0x000000450200720c */ /* 0x040fe20003f04070 */
[C---:B------:R-:W-:Y:S02]  /*6b00*/  IMAD R228, R2.reuse, R234, R232 ;  /* 0x000000ea02e47224 */ /* 0x040fe400078e02e8 */
[----:B------:R-:W-:Y:S01]  /*6b10*/  @!P3 IMAD.MOV R53, RZ, RZ, -R53 ;  /* 0x000000ffff35b224 */ /* 0x000fe200078e0a35 */
[----:B------:R-:W-:Y:S01]  /*6b20*/  ISETP.GT.U32.AND P3, PT, R2, R227, PT ;  /* 0x000000e30200720c */ /* 0x000fe20003f64070 */
[----:B------:R-:W-:Y:S01]  /*6b30*/  IMAD.MOV R233, RZ, RZ, -R233 ;  /* 0x000000ffffe97224 */ /* 0x000fe200078e0ae9 */
[----:B------:R-:W-:Y:S01]  /*6b40*/  ISETP.GE.AND P2, PT, R54, RZ, PT ;  /* 0x000000ff3600720c */ /* 0x000fe20003f46270 */
[----:B------:R-:W-:Y:S01]  /*6b50*/  @!P5 IMAD.IADD R67, R67, 0x1, -R2 ;  /* 0x000000014343d824 */ /* 0x000fe200078e0a02 */
[----:B------:R-:W-:Y:S01]  /*6b60*/  ISETP.GT.U32.AND P5, PT, R2, R228, PT ;  /* 0x000000e40200720c */ /* 0x000fe20003fa4070 */
[----:B------:R-:W-:-:S02]  /*6b70*/  IMAD.MOV.U32 R54, RZ, RZ, R126 ;  /* 0x000000ffff367224 */ /* 0x000fc400078e007e */
[----:B------:R-:W-:Y:S02]  /*6b80*/  IMAD R126, R2, R233, R231 ;  /* 0x000000e9027e7224 */ /* 0x000fe400078e02e7 */
[----:B------:R-:W-:-:S03]  /*6b90*/  @!P6 IMAD.IADD R229, R229, 0x1, -R2 ;  /* 0x00000001e5e5e824 */ /* 0x000fc600078e0a02 */
[----:B------:R-:W-:Y:S01]  /*6ba0*/  ISETP.GT.U32.AND P6, PT, R2, R126, PT ;  /* 0x0000007e0200720c */ /* 0x000fe20003fc4070 */
[----:B------:R-:W-:Y:S01]  /*6bb0*/  @!P0 IMAD.IADD R69, R69, 0x1, -R2 ;  /* 0x0000000145458824 */ /* 0x000fe200078e0a02 */
[----:B------:R-:W-:Y:S01]  /*6bc0*/  ISETP.GE.AND P0, PT, R61, RZ, PT ;  /* 0x000000ff3d00720c */ /* 0x000fe20003f06270 */
[----:B------:R-:W-:Y:S01]  /*6bd0*/  @!P4 IMAD.MOV R54, RZ, RZ, -R54 ;  /* 0x000000ffff36c224 */ /* 0x000fe200078e0a36 */
[----:B------:R-:W-:Y:S01]  /*6be0*/  IABS R61, R71 ;  /* 0x00000047003d7213 */ /* 0x000fe20000000000 */
[--C-:B------:R-:W-:Y:S01]  /*6bf0*/  @!P3 IMAD.IADD R227, R227, 0x1, -R2.reuse ;  /* 0x00000001e3e3b824 */ /* 0x100fe200078e0a02 */
[----:B------:R-:W-:Y:S01]  /*6c00*/  ISETP.GE.AND P4, PT, R59, RZ, PT ;  /* 0x000000ff3b00720c */ /* 0x000fe20003f86270 */
[----:B------:R-:W-:Y:S01]  /*6c10*/  @!P5 IMAD.IADD R228, R228, 0x1, -R2 ;  /* 0x00000001e4e4d824 */ /* 0x000fe200078e0a02 */
[----:B------:R-:W-:Y:S01]  /*6c20*/  ISETP.GE.AND P3, PT, R57, RZ, PT ;  /* 0x000000ff3900720c */ /* 0x000fe20003f66270 */
[----:B------:R-:W-:Y:S01]  /*6c30*/  IMAD.MOV.U32 R57, RZ, RZ, R69 ;  /* 0x000000ffff397224 */ /* 0x000fe200078e0045 */
[----:B------:R-:W-:Y:S01]  /*6c40*/  IABS R59, R63 ;  /* 0x0000003f003b7213 */ /* 0x000fe20000000000 */
[----:B------:R-:W-:Y:S01]  /*6c50*/  IMAD.HI.U32 R69, R246, R61, RZ ;  /* 0x0000003df6457227 */ /* 0x000fe200078e00ff */
[----:B------:R-:W-:-:S03]  /*6c60*/  ISETP.GT.U32.AND P5, PT, R2, R229, PT ;  /* 0x000000e50200720c */ /* 0x000fc60003fa4070 */
[----:B------:R-:W-:Y:S01]  /*6c70*/  @!P1 IMAD.MOV R57, RZ, RZ, -R57 ;  /* 0x000000ffff399224 */ /* 0x000fe200078e0a39 */
[----:B------:R-:W-:Y:S01]  /*6c80*/  ISETP.GE.AND P1, PT, R58, RZ, PT ;  /* 0x000000ff3a00720c */ /* 0x000fe20003f26270 */
[----:B------:R-:W-:Y:S01]  /*6c90*/  IMAD.HI.U32 R232, R246, R59, RZ ;  /* 0x0000003bf6e87227 */ /* 0x000fe200078e00ff */
[----:B------:R-:W-:-:S03]  /*6ca0*/  IABS R231, R79 ;  /* 0x0000004f00e77213 */ /* 0x000fc60000000000 */
[----:B------:R-:W-:Y:S02]  /*6cb0*/  IMAD.MOV.U32 R58, RZ, RZ, R67 ;  /* 0x000000ffff3a7224 */ /* 0x000fe400078e0043 */
[----:B------:R-:W-:Y:S02]  /*6cc0*/  IMAD.MOV R69, RZ, RZ, -R69 ;  /* 0x000000ffff457224 */ /* 0x000fe400078e0a45 */
[----:B------:R-:W-:Y:S02]  /*6cd0*/  @!P6 IMAD.IADD R126, R126, 0x1, -R2 ;  /* 0x000000017e7ee824 */ /* 0x000fe400078e0a02 */
[----:B------:R-:W-:Y:S02]  /*6ce0*/  IMAD.MOV R232, RZ, RZ, -R232 ;  /* 0x000000ffffe87224 */ /* 0x000fe400078e0ae8 */
[----:B------:R-:W-:Y:S01]  /*6cf0*/  @!P2 IMAD.MOV R58, RZ, RZ, -R58 ;  /* 0x000000ffff3aa224 */ /* 0x000fe200078e0a3a */
[C---:B------:R-:W-:Y:S01]  /*6d00*/  ISETP.GT.U32.AND P2, PT, R2.reuse, R126, PT ;  /* 0x0000007e0200720c */ /* 0x040fe20003f44070 */
[C---:B------:R-:W-:Y:S01]  /*6d10*/  IMAD R67, R2.reuse, R69, R61 ;  /* 0x0000004502437224 */ /* 0x040fe200078e023d */
[----:B------:R-:W-:Y:S01]  /*6d20*/  ISETP.GT.U32.AND P6, PT, R2, R228, PT ;  /* 0x000000e40200720c */ /* 0x000fe20003fc4070 */
[----:B------:R-:W-:-:S04]  /*6d30*/  IMAD.HI.U32 R61, R246, R231, RZ ;  /* 0x000000e7f63d7227 */ /* 0x000fc800078e00ff */
[C---:B------:R-:W-:Y:S02]  /*6d40*/  IMAD R69, R2.reuse, R232, R59 ;  /* 0x000000e802457224 */ /* 0x040fe400078e023b */
[----:B------:R-:W-:Y:S01]  /*6d50*/  @!P5 IMAD.IADD R229, R229, 0x1, -R2 ;  /* 0x00000001e5e5d824 */ /* 0x000fe200078e0a02 */
[C---:B------:R-:W-:Y:S01]  /*6d60*/  ISETP.GT.U32.AND P5, PT, R2.reuse, R67, PT ;  /* 0x000000430200720c */ /* 0x040fe20003fa4070 */
[----:B------:R-:W-:Y:S02]  /*6d70*/  IMAD.MOV.U32 R59, RZ, RZ, R227 ;  /* 0x000000ffff3b7224 */ /* 0x000fe400078e00e3 */
[----:B------:R-:W-:Y:S02]  /*6d80*/  IMAD.MOV R227, RZ, RZ, -R61 ;  /* 0x000000ffffe37224 */ /* 0x000fe400078e0a3d */
[----:B------:R-:W-:Y:S01]  /*6d90*/  @!P4 IMAD.MOV R59, RZ, RZ, -R59 ;  /* 0x000000ffff3bc224 */ /* 0x000fe200078e0a3b */
[----:B------:R-:W-:Y:S01]  /*6da0*/  ISETP.GE.AND P4, PT, R71, RZ, PT ;  /* 0x000000ff4700720c */ /* 0x000fe20003f86270 */
[----:B------:R-:W-:-:S02]  /*6db0*/  IMAD R71, R2, R227, R231 ;  /* 0x000000e302477224 */ /* 0x000fc400078e02e7 */
[--C-:B------:R-:W-:Y:S02]  /*6dc0*/  @!P2 IMAD.IADD R126, R126, 0x1, -R2.reuse ;  /* 0x000000017e7ea824 */ /* 0x100fe400078e0a02 */
[--C-:B------:R-:W-:Y:S01]  /*6dd0*/  @!P6 IMAD.IADD R228, R228, 0x1, -R2.reuse ;  /* 0x00000001e4e4e824 */ /* 0x100fe200078e0a02 */
[C---:B------:R-:W-:Y:S02]  /*6de0*/  ISETP.GT.U32.AND P2, PT, R2.reuse, R71, PT ;  /* 0x000000470200720c */ /* 0x040fe40003f44070 */
[----:B------:R-:W-:Y:S01]  /*6df0*/  ISETP.GT.U32.AND P6, PT, R2, R69, PT ;  /* 0x000000450200720c */ /* 0x000fe20003fc4070 */
[----:B------:R-:W-:-:S05]  /*6e00*/  @!P5 IMAD.IADD R67, R67, 0x1, -R2 ;  /* 0x000000014343d824 */ /* 0x000fca00078e0a02 */
[----:B------:R-:W-:Y:S01]  /*6e10*/  ISETP.GT.U32.AND P5, PT, R2, R67, PT ;  /* 0x000000430200720c */ /* 0x000fe20003fa4070 */
[----:B------:R-:W-:Y:S01]  /*6e20*/  IMAD.MOV.U32 R61, RZ, RZ, R229 ;  /* 0x000000ffff3d7224 */ /* 0x000fe200078e00e5 */
[----:B------:R-:W-:-:S03]  /*6e30*/  IABS R233, R65 ;  /* 0x0000004100e97213 */ /* 0x000fc60000000000 */
[--C-:B------:R-:W-:Y:S01]  /*6e40*/  @!P2 IMAD.IADD R71, R71, 0x1, -R2.reuse ;  /* 0x000000014747a824 */ /* 0x100fe200078e0a02 */
[----:B------:R-:W-:Y:S01]  /*6e50*/  IABS R234, R81 ;  /* 0x0000005100ea7213 */ /* 0x000fe20000000000 */
[----:B------:R-:W-:Y:S02]  /*6e60*/  @!P6 IMAD.IADD R69, R69, 0x1, -R2 ;  /* 0x000000014545e824 */ /* 0x000fe400078e0a02 */
[----:B------:R-:W-:Y:S01]  /*6e70*/  @!P0 IMAD.MOV R61, RZ, RZ, -R61 ;  /* 0x000000ffff3d8224 */ /* 0x000fe200078e0a3d */
[----:B------:R-:W-:Y:S01]  /*6e80*/  ISETP.GE.AND P0, PT, R63, RZ, PT ;  /* 0x000000ff3f00720c */ /* 0x000fe20003f06270 */
[----:B------:R-:W-:Y:S01]  /*6e90*/  IMAD.MOV.U32 R63, RZ, RZ, R228 ;  /* 0x000000ffff3f7224 */ /* 0x000fe200078e00e4 */
[----:B------:R-:W-:Y:S01]  /*6ea0*/  ISETP.GT.U32.AND P2, PT, R2, R71, PT ;  /* 0x000000470200720c */ /* 0x000fe20003f44070 */
[----:B------:R-:W-:Y:S01]  /*6eb0*/  IMAD.HI.U32 R227, R246, R233, RZ ;  /* 0x000000e9f6e37227 */ /* 0x000fe200078e00ff */
[----:B------:R-:W-:-:S03]  /*6ec0*/  ISETP.GT.U32.AND P6, PT, R2, R69, PT ;  /* 0x000000450200720c */ /* 0x000fc60003fc4070 */
[----:B------:R-:W-:-:S04]  /*6ed0*/  IMAD.HI.U32 R228, R246, R234, RZ ;  /* 0x000000eaf6e47227 */ /* 0x000fc800078e00ff */
[----:B------:R-:W-:Y:S01]  /*6ee0*/  @!P5 IMAD.IADD R67, R67, 0x1, -R2 ;  /* 0x000000014343d824 */ /* 0x000fe200078e0a02 */
[----:B------:R-:W-:Y:S01]  /*6ef0*/  ISETP.GE.AND P5, PT, R81, RZ, PT ;  /* 0x000000ff5100720c */ /* 0x000fe20003fa6270 */
[----:B------:R-:W-:Y:S02]  /*6f00*/  IMAD.MOV R81, RZ, RZ, -R227 ;  /* 0x000000ffff517224 */ /* 0x000fe400078e0ae3 */
[----:B------:R-:W-:Y:S02]  /*6f10*/  IMAD.MOV R228, RZ, RZ, -R228 ;  /* 0x000000ffffe47224 */ /* 0x000fe400078e0ae4 */
[----:B------:R-:W-:Y:S01]  /*6f20*/  @!P3 IMAD.MOV R63, RZ, RZ, -R63 ;  /* 0x000000ffff3fb224 */ /* 0x000fe200078e0a3f */
[----:B------:R-:W-:Y:S01]  /*6f30*/  ISETP.GE.AND P3, PT, R79, RZ, PT ;  /* 0x000000ff4f00720c */ /* 0x000fe20003f66270 */
[C---:B------:R-:W-:Y:S01]  /*6f40*/  IMAD R233, R2.reuse, R81, R233 ;  /* 0x0000005102e97224 */ /* 0x040fe200078e02e9 */
[----:B------:R-:W-:Y:S01]  /*6f50*/  IABS R79, R226 ;  /* 0x000000e2004f7213 */ /* 0x000fe20000000000 */
[C---:B------:R-:W-:Y:S01]  /*6f60*/  IMAD R234, R2.reuse, R228, R234 ;  /* 0x000000e402ea7224 */ /* 0x040fe200078e02ea */
[----:B------:R-:W-:Y:S01]  /*6f70*/  IABS R232, R75 ;  /* 0x0000004b00e87213 */ /* 0x000fe20000000000 */
[--C-:B------:R-:W-:Y:S01]  /*6f80*/  @!P2 IMAD.IADD R71, R71, 0x1, -R2.reuse ;  /* 0x000000014747a824 */ /* 0x100fe200078e0a02 */
[C---:B------:R-:W-:Y:S01]  /*6f90*/  ISETP.GT.U32.AND P2, PT, R2.reuse, R233, PT ;  /* 0x000000e90200720c */ /* 0x040fe20003f44070 */
[----:B------:R-:W-:Y:S01]  /*6fa0*/  @!P6 IMAD.IADD R69, R69, 0x1, -R2 ;  /* 0x000000014545e824 */ /* 0x000fe200078e0a02 */
[----:B------:R-:W-:Y:S01]  /*6fb0*/  ISETP.GT.U32.AND P6, PT, R2, R234, PT ;  /* 0x000000ea0200720c */ /* 0x000fe20003fc4070 */
[----:B------:R-:W-:-:S04]  /*6fc0*/  IMAD.HI.U32 R227, R246, R79, RZ ;  /* 0x0000004ff6e37227 */ /* 0x000fc800078e00ff */
[----:B------:R-:W-:-:S04]  /*6fd0*/  IMAD.HI.U32 R228, R246, R232, RZ ;  /* 0x000000e8f6e47227 */ /* 0x000fc800078e00ff */
[----:B------:R-:W-:Y:S02]  /*6fe0*/  IMAD.MOV R227, RZ, RZ, -R227 ;  /* 0x000000ffffe37224 */ /* 0x000fe400078e0ae3 */
[----:B------:R-:W-:Y:S02]  /*6ff0*/  IMAD.MOV R228, RZ, RZ, -R228 ;  /* 0x000000ffffe47224 */ /* 0x000fe400078e0ae4 */
[C---:B------:R-:W-:Y:S01]  /*7000*/  IMAD R79, R2.reuse, R227, R79 ;  /* 0x000000e3024f7224 */ /* 0x040fe200078e024f */
[----:B------:R-:W-:Y:S01]  /*7010*/  IABS R81, R77 ;  /* 0x0000004d00517213 */ /* 0x000fe20000000000 */
[C---:B------:R-:W-:Y:S02]  /*7020*/  IMAD R232, R2.reuse, R228, R232 ;  /* 0x000000e402e87224 */ /* 0x040fe400078e02e8 */
[--C-:B------:R-:W-:Y:S01]  /*7030*/  @!P2 IMAD.IADD R233, R233, 0x1, -R2.reuse ;  /* 0x00000001e9e9a824 */ /* 0x100fe200078e0a02 */
[----:B------:R-:W-:Y:S01]  /*7040*/  ISETP.GT.U32.AND P2, PT, R2, R79, PT ;  /* 0x0000004f0200720c */ /* 0x000fe20003f44070 */
[----:B------:R-:W-:Y:S01]  /*7050*/  @!P6 IMAD.IADD R234, R234, 0x1, -R2 ;  /* 0x00000001eaeae824 */ /* 0x000fe200078e0a02 */
[----:B------:R-:W-:Y:S01]  /*7060*/  ISETP.GT.U32.AND P6, PT, R2, R232, PT ;  /* 0x000000e80200720c */ /* 0x000fe20003fc4070 */
[----:B------:R-:W-:-:S04]  /*7070*/  IMAD.HI.U32 R227, R246, R81, RZ ;  /* 0x00000051f6e37227 */ /* 0x000fc800078e00ff */
[----:B------:R-:W-:-:S04]  /*7080*/  IMAD.MOV R227, RZ, RZ, -R227 ;  /* 0x000000ffffe37224 */ /* 0x000fc800078e0ae3 */
[----:B------:R-:W-:Y:S02]  /*7090*/  IMAD R81, R2, R227, R81 ;  /* 0x000000e302517224 */ /* 0x000fe400078e0251 */
[--C-:B------:R-:W-:Y:S01]  /*70a0*/  @!P2 IMAD.IADD R79, R79, 0x1, -R2.reuse ;  /* 0x000000014f4fa824 */ /* 0x100fe200078e0a02 */
[----:B------:R-:W-:Y:S01]  /*70b0*/  ISETP.GE.AND P2, PT, R65, RZ, PT ;  /* 0x000000ff4100720c */ /* 0x000fe20003f46270 */
[----:B------:R-:W-:Y:S01]  /*70c0*/  @!P6 IMAD.IADD R232, R232, 0x1, -R2 ;  /* 0x00000001e8e8e824 */ /* 0x000fe200078e0a02 */
[----:B------:R-:W-:Y:S01]  /*70d0*/  ISETP.GT.U32.AND P6, PT, R2, R81, PT ;  /* 0x000000510200720c */ /* 0x000fe20003fc4070 */
[----:B------:R-:W-:Y:S01]  /*70e0*/  IMAD.MOV.U32 R65, RZ, RZ, R126 ;  /* 0x000000ffff417224 */ /* 0x000fe200078e007e */
[----:B------:R-:W-:-:S03]  /*70f0*/  IABS R231, R73 ;  /* 0x0000004900e77213 */ /* 0x000fc60000000000 */
[----:B------:R-:W-:Y:S01]  /*7100*/  @!P1 IMAD.MOV R65, RZ, RZ, -R65 ;  /* 0x000000ffff419224 */ /* 0x000fe200078e0a41 */
[----:B------:R-:W-:Y:S01]  /*7110*/  ISETP.GT.U32.AND P1, PT, R2, R234, PT ;  /* 0x000000ea0200720c */ /* 0x000fe20003f24070 */
[----:B------:R-:W-:Y:S01]  /*7120*/  IMAD.HI.U32 R239, R246, R231, RZ ;  /* 0x000000e7f6ef7227 */ /* 0x000fe200078e00ff */
[----:B------:R-:W-:-:S03]  /*7130*/  IABS R229, R83 ;  /* 0x0000005300e57213 */ /* 0x000fc60000000000 */
[----:B------:R-:W-:Y:S02]  /*7140*/  IMAD.MOV R239, RZ, RZ, -R239 ;  /* 0x000000ffffef7224 */ /* 0x000fe400078e0aef */
[----:B------:R-:W-:Y:S01]  /*7150*/  @!P4 IMAD.MOV R67, RZ, RZ, -R67 ;  /* 0x000000ffff43c224 */ /* 0x000fe200078e0a43 */
[----:B------:R-:W-:Y:S01]  /*7160*/  ISETP.GT.U32.AND P4, PT, R2, R233, PT ;  /* 0x000000e90200720c */ /* 0x000fe20003f84070 */
[----:B------:R-:W-:Y:S01]  /*7170*/  IMAD.HI.U32 R237, R246, R229, RZ ;  /* 0x000000e5f6ed7227 */ /* 0x000fe200078e00ff */
[----:B------:R-:W-:-:S03]  /*7180*/  IABS R227, R87 ;  /* 0x0000005700e37213 */ /* 0x000fc60000000000 */
[--C-:B------:R-:W-:Y:S02]  /*7190*/  @!P6 IMAD.IADD R81, R81, 0x1, -R2.reuse ;  /* 0x000000015151e824 */ /* 0x100fe400078e0a02 */
[C---:B------:R-:W-:Y:S02]  /*71a0*/  IMAD R231, R2.reuse, R239, R231 ;  /* 0x000000ef02e77224 */ /* 0x040fe400078e02e7 */
[----:B------:R-:W-:Y:S01]  /*71b0*/  IMAD.MOV R237, RZ, RZ, -R237 ;  /* 0x000000ffffed7224 */ /* 0x000fe200078e0aed */
[----:B------:R-:W-:Y:S01]  /*71c0*/  ISETP.GT.U32.AND P6, PT, R2, R81, PT ;  /* 0x000000510200720c */ /* 0x000fe20003fc4070 */
[----:B------:R-:W-:Y:S01]  /*71d0*/  @!P1 IMAD.IADD R234, R234, 0x1, -R2 ;  /* 0x00000001eaea9824 */ /* 0x000fe200078e0a02 */
[----:B------:R-:W-:Y:S01]  /*71e0*/  ISETP.GT.U32.AND P1, PT, R2, R231, PT ;  /* 0x000000e70200720c */ /* 0x000fe20003f24070 */
[----:B------:R-:W-:Y:S01]  /*71f0*/  IMAD.HI.U32 R235, R246, R227, RZ ;  /* 0x000000e3f6eb7227 */ /* 0x000fe200078e00ff */
[----:B------:R-:W-:-:S03]  /*7200*/  IABS R228, R85 ;  /* 0x0000005500e47213 */ /* 0x000fc60000000000 */
[C---:B------:R-:W-:Y:S02]  /*7210*/  IMAD R229, R2.reuse, R237, R229 ;  /* 0x000000ed02e57224 */ /* 0x040fe400078e02e5 */
[----:B------:R-:W-:Y:S02]  /*7220*/  IMAD.MOV R235, RZ, RZ, -R235 ;  /* 0x000000ffffeb7224 */ /* 0x000fe400078e0aeb */
[----:B------:R-:W-:Y:S01]  /*7230*/  @!P0 IMAD.MOV R69, RZ, RZ, -R69 ;  /* 0x000000ffff458224 */ /* 0x000fe200078e0a45 */
[C---:B------:R-:W-:Y:S01]  /*7240*/  ISETP.GT.U32.AND P0, PT, R2.reuse, R232, PT ;  /* 0x000000e80200720c */ /* 0x040fe20003f04070 */
[----:B------:R-:W-:Y:S01]  /*7250*/  @!P3 IMAD.MOV R71, RZ, RZ, -R71 ;  /* 0x000000ffff47b224 */ /* 0x000fe200078e0a47 */
[C---:B------:R-:W-:Y:S01]  /*7260*/  ISETP.GT.U32.AND P3, PT, R2.reuse, R79, PT ;  /* 0x0000004f0200720c */ /* 0x040fe20003f64070 */
[----:B------:R-:W-:Y:S01]  /*7270*/  @!P4 IMAD.IADD R233, R233, 0x1, -R2 ;  /* 0x00000001e9e9c824 */ /* 0x000fe200078e0a02 */
[----:B------:R-:W-:Y:S01]  /*7280*/  ISETP.GT.U32.AND P4, PT, R2, R229, PT ;  /* 0x000000e50200720c */ /* 0x000fe20003f84070 */
[----:B------:R-:W-:-:S04]  /*7290*/  IMAD.HI.U32 R236, R246, R228, RZ ;  /* 0x000000e4f6ec7227 */ /* 0x000fc800078e00ff */
[C---:B------:R-:W-:Y:S01]  /*72a0*/  IMAD R227, R2.reuse, R235, R227 ;  /* 0x000000eb02e37224 */ /* 0x040fe200078e02e3 */
[----:B------:R-:W-:Y:S01]  /*72b0*/  IABS R235, R89 ;  /* 0x0000005900eb7213 */ /* 0x000fe20000000000 */
[----:B------:R-:W-:Y:S02]  /*72c0*/  IMAD.MOV R236, RZ, RZ, -R236 ;  /* 0x000000ffffec7224 */ /* 0x000fe400078e0aec */
[--C-:B------:R-:W-:Y:S01]  /*72d0*/  @!P6 IMAD.IADD R81, R81, 0x1, -R2.reuse ;  /* 0x000000015151e824 */ /* 0x100fe200078e0a02 */
[----:B------:R-:W-:Y:S01]  /*72e0*/  ISETP.GT.U32.AND P6, PT, R2, R227, PT ;  /* 0x000000e30200720c */ /* 0x000fe20003fc4070 */
[----:B------:R-:W-:Y:S01]  /*72f0*/  @!P1 IMAD.IADD R231, R231, 0x1, -R2 ;  /* 0x00000001e7e79824 */ /* 0x000fe200078e0a02 */
[----:B------:R-:W-:Y:S01]  /*7300*/  ISETP.GE.AND P1, PT, R226, RZ, PT ;  /* 0x000000ffe200720c */ /* 0x000fe20003f26270 */
[----:B------:R-:W-:Y:S01]  /*7310*/  IMAD R228, R2, R236, R228 ;  /* 0x000000ec02e47224 */ /* 0x000fe200078e02e4 */
[----:B------:R-:W-:Y:S01]  /*7320*/  IABS R126, R225 ;  /* 0x000000e1007e7213 */ /* 0x000fe20000000000 */
[----:B------:R-:W-:-:S04]  /*7330*/  IMAD.HI.U32 R236, R246, R235, RZ ;  /* 0x000000ebf6ec7227 */ /* 0x000fc800078e00ff */
[--C-:B------:R-:W-:Y:S01]  /*7340*/  @!P0 IMAD.IADD R232, R232, 0x1, -R2.reuse ;  /* 0x00000001e8e88824 */ /* 0x100fe200078e0a02 */
[----:B------:R-:W-:Y:S01]  /*7350*/  ISETP.GT.U32.AND P0, PT, R2, R228, PT ;  /* 0x000000e40200720c */ /* 0x000fe20003f04070 */
[----:B------:R-:W-:Y:S01]  /*7360*/  @!P3 IMAD.IADD R79, R79, 0x1, -R2 ;  /* 0x000000014f4fb824 */ /* 0x000fe200078e0a02 */
[----:B------:R-:W-:Y:S01]  /*7370*/  ISETP.GE.AND P3, PT, R75, RZ, PT ;  /* 0x000000ff4b00720c */ /* 0x000fe20003f66270 */
[----:B------:R-:W-:Y:S02]  /*7380*/  IMAD.MOV R236, RZ, RZ, -R236 ;  /* 0x000000ffffec7224 */ /* 0x000fe400078e0aec */
[----:B------:R-:W-:Y:S01]  /*7390*/  @!P4 IMAD.IADD R229, R229, 0x1, -R2 ;  /* 0x00000001e5e5c824 */ /* 0x000fe200078e0a02 */
[----:B------:R-:W-:Y:S01]  /*73a0*/  ISETP.GE.AND P4, PT, R77, RZ, PT ;  /* 0x000000ff4d00720c */ /* 0x000fe20003f86270 */
[----:B------:R-:W-:-:S04]  /*73b0*/  IMAD.HI.U32 R75, R246, R126, RZ ;  /* 0x0000007ef64b7227 */ /* 0x000fc800078e00ff */
[C---:B------:R-:W-:Y:S02]  /*73c0*/  IMAD R226, R2.reuse, R236, R235 ;  /* 0x000000ec02e27224 */ /* 0x040fe400078e02eb */
[----:B------:R-:W-:Y:S02]  /*73d0*/  IMAD.MOV R75, RZ, RZ, -R75 ;  /* 0x000000ffff4b7224 */ /* 0x000fe400078e0a4b */
[----:B------:R-:W-:Y:S01]  /*73e0*/  @!P6 IMAD.IADD R227, R227, 0x1, -R2 ;  /* 0x00000001e3e3e824 */ /* 0x000fe200078e0a02 */
[C---:B------:R-:W-:Y:S01]  /*73f0*/  ISETP.GT.U32.AND P6, PT, R2.reuse, R231, PT ;  /* 0x000000e70200720c */ /* 0x040fe20003fc4070 */
[----:B------:R-:W-:Y:S01]  /*7400*/  @!P1 IMAD.MOV R79, RZ, RZ, -R79 ;  /* 0x000000ffff4f9224 */ /* 0x000fe200078e0a4f */
[C---:B------:R-:W-:Y:S01]  /*7410*/  ISETP.GT.U32.AND P1, PT, R2.reuse, R226, PT ;  /* 0x000000e20200720c */ /* 0x040fe20003f24070 */
[----:B------:R-:W-:Y:S01]  /*7420*/  IMAD R126, R2, R75, R126 ;  /* 0x0000004b027e7224 */ /* 0x000fe200078e027e */
[----:B------:R-:W-:Y:S01]  /*7430*/  IABS R235, R90 ;  /* 0x0000005a00eb7213 */ /* 0x000fe20000000000 */
[----:B------:R-:W-:-:S02]  /*7440*/  IMAD.MOV.U32 R75, RZ, RZ, R233 ;  /* 0x000000ffff4b7224 */ /* 0x000fc400078e00e9 */
[----:B------:R-:W-:Y:S02]  /*7450*/  @!P0 IMAD.IADD R228, R228, 0x1, -R2 ;  /* 0x00000001e4e48824 */ /* 0x000fe400078e0a02 */
[----:B------:R-:W-:Y:S02]  /*7460*/  IMAD.MOV.U32 R77, RZ, RZ, R232 ;  /* 0x000000ffff4d7224 */ /* 0x000fe400078e00e8 */
[----:B------:R-:W-:Y:S01]  /*7470*/  @!P2 IMAD.MOV R75, RZ, RZ, -R75 ;  /* 0x000000ffff4ba224 */ /* 0x000fe200078e0a4b */
[----:B------:R-:W-:Y:S01]  /*7480*/  ISETP.GT.U32.AND P2, PT, R2, R229, PT ;  /* 0x000000e50200720c */ /* 0x000fe20003f44070 */
[----:B------:R-:W-:Y:S01]  /*7490*/  @!P4 IMAD.MOV R81, RZ, RZ, -R81 ;  /* 0x000000ffff51c224 */ /* 0x000fe200078e0a51 */
[----:B------:R-:W-:Y:S01]  /*74a0*/  ISETP.GE.AND P4, PT, R83, RZ, PT ;  /* 0x000000ff5300720c */ /* 0x000fe20003f86270 */
[----:B------:R-:W-:Y:S01]  /*74b0*/  IMAD.HI.U32 R83, R246, R235, RZ ;  /* 0x000000ebf6537227 */ /* 0x000fe200078e00ff */
[----:B------:R-:W-:-:S03]  /*74c0*/  ISETP.GE.AND P0, PT, R73, RZ, PT ;  /* 0x000000ff4900720c */ /* 0x000fc60003f06270 */
[----:B------:R-:W-:Y:S01]  /*74d0*/  @!P3 IMAD.MOV R77, RZ, RZ, -R77 ;  /* 0x000000ffff4db224 */ /* 0x000fe200078e0a4d */
[----:B------:R-:W-:Y:S01]  /*74e0*/  ISETP.GT.U32.AND P3, PT, R2, R228, PT ;  /* 0x000000e40200720c */ /* 0x000fe20003f64070 */
[----:B------:R-:W-:Y:S02]  /*74f0*/  IMAD.MOV.U32 R73, RZ, RZ, R234 ;  /* 0x000000ffff497224 */ /* 0x000fe400078e00ea */
[----:B------:R-:W-:Y:S02]  /*7500*/  IMAD.MOV R83, RZ, RZ, -R83 ;  /* 0x000000ffff537224 */ /* 0x000fe400078e0a53 */
[--C-:B------:R-:W-:Y:S02]  /*7510*/  @!P6 IMAD.IADD R231, R231, 0x1, -R2.reuse ;  /* 0x00000001e7e7e824 */ /* 0x100fe400078e0a02 */
[----:B------:R-:W-:Y:S01]  /*7520*/  @!P1 IMAD.IADD R226, R226, 0x1, -R2 ;  /* 0x00000001e2e29824 */ /* 0x000fe200078e0a02 */
[----:B------:R-:W-:Y:S01]  /*7530*/  ISETP.GE.AND P1, PT, R225, RZ, PT ;  /* 0x000000ffe100720c */ /* 0x000fe20003f26270 */
[----:B------:R-:W-:Y:S01]  /*7540*/  @!P5 IMAD.MOV R73, RZ, RZ, -R73 ;  /* 0x000000ffff49d224 */ /* 0x000fe200078e0a49 */
[C---:B------:R-:W-:Y:S01]  /*7550*/  ISETP.GT.U32.AND P5, PT, R2.reuse, R227, PT ;  /* 0x000000e30200720c */ /* 0x040fe20003fa4070 */
[----:B------:R-:W-:-:S02]  /*7560*/  IMAD R225, R2, R83, R235 ;  /* 0x0000005302e17224 */ /* 0x000fc400078e02eb */
[----:B------:R-:W-:Y:S01]  /*7570*/  IMAD.MOV.U32 R83, RZ, RZ, R231 ;  /* 0x000000ffff537224 */ /* 0x000fe200078e00e7 */
[----:B------:R-:W-:Y:S01]  /*7580*/  ISETP.GT.U32.AND P6, PT, R2, R126, PT ;  /* 0x0000007e0200720c */ /* 0x000fe20003fc4070 */
[--C-:B------:R-:W-:Y:S01]  /*7590*/  @!P2 IMAD.IADD R229, R229, 0x1, -R2.reuse ;  /* 0x00000001e5e5a824 */ /* 0x100fe200078e0a02 */
[----:B------:R-:W-:Y:S01]  /*75a0*/  ISETP.GE.AND P2, PT, R85, RZ, PT ;  /* 0x000000ff5500720c */ /* 0x000fe20003f46270 */
[----:B------:R-:W-:Y:S01]  /*75b0*/  @!P0 IMAD.MOV R83, RZ, RZ, -R83 ;  /* 0x000000ffff538224 */ /* 0x000fe200078e0a53 */
[----:B------:R-:W-:Y:S01]  /*75c0*/  IABS R85, R96 ;  /* 0x0000006000557213 */ /* 0x000fe20000000000 */
[----:B------:R-:W-:Y:S01]  /*75d0*/  @!P3 IMAD.IADD R228, R228, 0x1, -R2 ;  /* 0x00000001e4e4b824 */ /* 0x000fe200078e0a02 */
[----:B------:R-:W-:Y:S02]  /*75e0*/  ISETP.GT.U32.AND P0, PT, R2, R226, PT ;  /* 0x000000e20200720c */ /* 0x000fe40003f04070 */
[----:B------:R-:W-:Y:S01]  /*75f0*/  ISETP.GE.AND P3, PT, R87, RZ, PT ;  /* 0x000000ff5700720c */ /* 0x000fe20003f66270 */
[----:B------:R-:W-:-:S02]  /*7600*/  IMAD.MOV.U32 R231, RZ, RZ, R85 ;  /* 0x000000ffffe77224 */ /* 0x000fc400078e0055 */
[----:B------:R-:W-:Y:S01]  /*7610*/  @!P5 IMAD.IADD R227, R227, 0x1, -R2 ;  /* 0x00000001e3e3d824 */ /* 0x000fe200078e0a02 */
[----:B------:R-:W-:Y:S01]  /*7620*/  ISETP.GE.AND P5, PT, R89, RZ, PT ;  /* 0x000000ff5900720c */ /* 0x000fe20003fa6270 */
[----:B------:R-:W-:Y:S02]  /*7630*/  IMAD.MOV.U32 R85, RZ, RZ, R229 ;  /* 0x000000ffff557224 */ /* 0x000fe400078e00e5 */
[----:B------:R-:W-:-:S04]  /*7640*/  IMAD.HI.U32 R229, R246, R231, RZ ;  /* 0x000000e7f6e57227 */ /* 0x000fc800078e00ff */
[----:B------:R-:W-:Y:S02]  /*7650*/  IMAD.MOV.U32 R87, RZ, RZ, R228 ;  /* 0x000000ffff577224 */ /* 0x000fe400078e00e4 */
[----:B------:R-:W-:Y:S02]  /*7660*/  IMAD.MOV.U32 R89, RZ, RZ, R227 ;  /* 0x000000ffff597224 */ /* 0x000fe400078e00e3 */
[--C-:B------:R-:W-:Y:S02]  /*7670*/  @!P6 IMAD.IADD R126, R126, 0x1, -R2.reuse ;  /* 0x000000017e7ee824 */ /* 0x100fe400078e0a02 */
[----:B------:R-:W-:Y:S02]  /*7680*/  IMAD.MOV R229, RZ, RZ, -R229 ;  /* 0x000000ffffe57224 */ /* 0x000fe400078e0ae5 */
[----:B------:R-:W-:Y:S01]  /*7690*/  @!P0 IMAD.IADD R226, R226, 0x1, -R2 ;  /* 0x00000001e2e28824 */ /* 0x000fe200078e0a02 */
[----:B------:R-:W-:Y:S01]  /*76a0*/  ISETP.GT.U32.AND P6, PT, R2, R225, PT ;  /* 0x000000e10200720c */ /* 0x000fe20003fc4070 */
[----:B------:R-:W-:Y:S01]  /*76b0*/  @!P2 IMAD.MOV R87, RZ, RZ, -R87 ;  /* 0x000000ffff57a224 */ /* 0x000fe200078e0a57 */
[----:B------:R-:W-:Y:S01]  /*76c0*/  ISETP.GE.AND P2, PT, R90, RZ, PT ;  /* 0x000000ff5a00720c */ /* 0x000fe20003f46270 */
[----:B------:R-:W-:Y:S01]  /*76d0*/  @!P3 IMAD.MOV R89, RZ, RZ, -R89 ;  /* 0x000000ffff59b224 */ /* 0x000fe200078e0a59 */
[----:B------:R-:W-:Y:S01]  /*76e0*/  ISETP.GE.AND P3, PT, R96, RZ, PT ;  /* 0x000000ff6000720c */ /* 0x000fe20003f66270 */
[----:B------:R-:W-:Y:S01]  /*76f0*/  @!P4 IMAD.MOV R85, RZ, RZ, -R85 ;  /* 0x000000ffff55c224 */ /* 0x000fe200078e0a55 */
[C---:B------:R-:W-:Y:S01]  /*7700*/  ISETP.GT.U32.AND P4, PT, R2.reuse, R126, PT ;  /* 0x0000007e0200720c */ /* 0x040fe20003f84070 */
[----:B------:R-:W-:-:S02]  /*7710*/  IMAD R96, R2, R229, R231 ;  /* 0x000000e502607224 */ /* 0x000fc400078e02e7 */
[----:B------:R-:W-:-:S04]  /*7720*/  IMAD.MOV.U32 R90, RZ, RZ, R226 ;  /* 0x000000ffff5a7224 */ /* 0x000fc800078e00e2 */
[----:B------:R-:W-:Y:S01]  /*7730*/  @!P5 IMAD.MOV R90, RZ, RZ, -R90 ;  /* 0x000000ffff5ad224 */ /* 0x000fe200078e0a5a */
[----:B------:R-:W-:Y:S01]  /*7740*/  ISETP.GT.U32.AND P5, PT, R2, R96, PT ;  /* 0x000000600200720c */ /* 0x000fe20003fa4070 */
[----:B------:R-:W-:Y:S01]  /*7750*/  @!P6 IMAD.IADD R225, R225, 0x1, -R2 ;  /* 0x00000001e1e1e824 */ /* 0x000fe200078e0a02 */
[----:B------:R-:W-:-:S03]  /*7760*/  IABS R232, R106 ;  /* 0x0000006a00e87213 */ /* 0x000fc60000000000 */
[----:B------:R-:W-:Y:S01]  /*7770*/  @!P4 IMAD.IADD R126, R126, 0x1, -R2 ;  /* 0x000000017e7ec824 */ /* 0x000fe200078e0a02 */
[----:B------:R-:W-:Y:S01]  /*7780*/  ISETP.GE.AND P0, PT, R106, RZ, PT ;  /* 0x000000ff6a00720c */ /* 0x000fe20003f06270 */
[----:B------:R-:W-:Y:S01]  /*7790*/  IMAD.HI.U32 R106, R246, R232, RZ ;  /* 0x000000e8f66a7227 */ /* 0x000fe200078e00ff */
[----:B------:R-:W-:Y:S02]  /*77a0*/  ISETP.GE.AND P4, PT, R92, RZ, PT ;  /* 0x000000ff5c00720c */ /* 0x000fe40003f86270 */
[----:B------:R-:W-:Y:S01]  /*77b0*/  IABS R231, R92 ;  /* 0x0000005c00e77213 */ /* 0x000fe20000000000 */
[----:B------:R-:W-:Y:S01]  /*77c0*/  IMAD.MOV.U32 R92, RZ, RZ, R126 ;  /* 0x000000ffff5c7224 */ /* 0x000fe200078e007e */
[----:B------:R-:W-:Y:S01]  /*77d0*/  ISETP.GT.U32.AND P6, PT, R2, R225, PT ;  /* 0x000000e10200720c */ /* 0x000fe20003fc4070 */
[----:B------:R-:W-:Y:S01]  /*77e0*/  @!P5 IMAD.IADD R96, R96, 0x1, -R2 ;  /* 0x000000016060d824 */ /* 0x000fe200078e0a02 */
[----:B------:R-:W-:Y:S01]  /*77f0*/  IABS R229, R94 ;  /* 0x0000005e00e57213 */ /* 0x000fe20000000000 */
[----:B------:R-:W-:Y:S01]  /*7800*/  IMAD.MOV R126, RZ, RZ, -R106 ;  /* 0x000000ffff7e7224 */ /* 0x000fe200078e0a6a */
[----:B------:R-:W-:Y:S01]  /*7810*/  IABS R106, R98 ;  /* 0x00000062006a7213 */ /* 0x000fe20000000000 */
[----:B------:R-:W-:Y:S01]  /*7820*/  @!P1 IMAD.MOV R92, RZ, RZ, -R92 ;  /* 0x000000ffff5c9224 */ /* 0x000fe200078e0a5c */
[----:B------:R-:W-:Y:S01]  /*7830*/  ISETP.GE.AND P1, PT, R94, RZ, PT ;  /* 0x000000ff5e00720c */ /* 0x000fe20003f26270 */
[----:B------:R-:W-:Y:S01]  /*7840*/  IMAD.HI.U32 R94, R246, R231, RZ ;  /* 0x000000e7f65e7227 */ /* 0x000fe200078e00ff */
[----:B------:R-:W-:-:S03]  /*7850*/  ISETP.GT.U32.AND P5, PT, R2, R96, PT ;  /* 0x000000600200720c */ /* 0x000fc60003fa4070 */
[----:B------:R-:W-:Y:S01]  /*7860*/  IMAD R232, R2, R126, R232 ;  /* 0x0000007e02e87224 */ /* 0x000fe200078e02e8 */
[----:B------:R-:W-:Y:S01]  /*7870*/  IABS R226, R100 ;  /* 0x0000006400e27213 */ /* 0x000fe20000000000 */
[----:B------:R-:W-:Y:S02]  /*7880*/  IMAD.MOV R94, RZ, RZ, -R94 ;  /* 0x000000ffff5e7224 */ /* 0x000fe400078e0a5e */
[----:B------:R-:W-:-:S04]  /*7890*/  IMAD.HI.U32 R227, R246, R106, RZ ;  /* 0x0000006af6e37227 */ /* 0x000fc800078e00ff */
[----:B------:R-:W-:Y:S01]  /*78a0*/  @!P6 IMAD.IADD R225, R225, 0x1, -R2 ;  /* 0x00000001e1e1e824 */ /* 0x000fe200078e0a02 */
[----:B------:R-:W-:Y:S01]  /*78b0*/  ISETP.GT.U32.AND P6, PT, R2, R232, PT ;  /* 0x000000e80200720c */ /* 0x000fe20003fc4070 */
[----:B------:R-:W-:-:S04]  /*78c0*/  IMAD.HI.U32 R228, R246, R229, RZ ;  /* 0x000000e5f6e47227 */ /* 0x000fc800078e00ff */
[----:B------:R-:W-:Y:S02]  /*78d0*/  IMAD R231, R2, R94, R231 ;  /* 0x0000005e02e77224 */ /* 0x000fe400078e02e7 */
[----:B------:R-:W-:Y:S02]  /*78e0*/  IMAD.MOV R227, RZ, RZ, -R227 ;  /* 0x000000ffffe37224 */ /* 0x000fe400078e0ae3 */
[----:B------:R-:W-:-:S04]  /*78f0*/  IMAD.HI.U32 R94, R246, R226, RZ ;  /* 0x000000e2f65e7227 */ /* 0x000fc800078e00ff */
[----:B------:R-:W-:Y:S02]  /*7900*/  IMAD.MOV R228, RZ, RZ, -R228 ;  /* 0x000000ffffe47224 */ /* 0x000fe400078e0ae4 */
[----:B------:R-:W-:Y:S02]  /*7910*/  IMAD R106, R2, R227, R106 ;  /* 0x000000e3026a7224 */ /* 0x000fe400078e026a */
[----:B------:R-:W-:Y:S02]  /*7920*/  IMAD.MOV R227, RZ, RZ, -R94 ;  /* 0x000000ffffe37224 */ /* 0x000fe400078e0a5e */
[----:B------:R-:W-:Y:S01]  /*7930*/  @!P5 IMAD.IADD R96, R96, 0x1, -R2 ;  /* 0x000000016060d824 */ /* 0x000fe200078e0a02 */
[C---:B------:R-:W-:Y:S01]  /*7940*/  ISETP.GT.U32.AND P5, PT, R2.reuse, R231, PT ;  /* 0x000000e70200720c */ /* 0x040fe20003fa4070 */
[----:B------:R-:W-:Y:S02]  /*7950*/  IMAD R229, R2, R228, R229 ;  /* 0x000000e402e57224 */ /* 0x000fe400078e02e5 */
[----:B------:R-:W-:-:S02]  /*7960*/  IMAD.MOV.U32 R94, RZ, RZ, R225 ;  /* 0x000000ffff5e7224 */ /* 0x000fc400078e00e1 */
[----:B------:R-:W-:Y:S02]  /*7970*/  @!P6 IMAD.IADD R232, R232, 0x1, -R2 ;  /* 0x00000001e8e8e824 */ /* 0x000fe400078e0a02 */
[----:B------:R-:W-:Y:S01]  /*7980*/  @!P2 IMAD.MOV R94, RZ, RZ, -R94 ;  /* 0x000000ffff5ea224 */ /* 0x000fe200078e0a5e */
[C---:B------:R-:W-:Y:S01]  /*7990*/  ISETP.GT.U32.AND P2, PT, R2.reuse, R229, PT ;  /* 0x000000e50200720c */ /* 0x040fe20003f44070 */
[----:B------:R-:W-:Y:S01]  /*79a0*/  @!P3 IMAD.MOV R96, RZ, RZ, -R96 ;  /* 0x000000ffff60b224 */ /* 0x000fe200078e0a60 */
[C---:B------:R-:W-:Y:S01]  /*79b0*/  ISETP.GT.U32.AND P3, PT, R2.reuse, R106, PT ;  /* 0x0000006a0200720c */ /* 0x040fe20003f64070 */
[C---:B------:R-:W-:Y:S01]  /*79c0*/  IMAD R226, R2.reuse, R227, R226 ;  /* 0x000000e302e27224 */ /* 0x040fe200078e02e2 */
[C---:B------:R-:W-:Y:S01]  /*79d0*/  ISETP.GT.U32.AND P6, PT, R2.reuse, R232, PT ;  /* 0x000000e80200720c */ /* 0x040fe20003fc4070 */
[----:B------:R-:W-:Y:S01]  /*79e0*/  @!P5 IMAD.IADD R231, R231, 0x1, -R2 ;  /* 0x00000001e7e7d824 */ /* 0x000fe200078e0a02 */
[----:B------:R-:W-:Y:S02]  /*79f0*/  IABS R126, R102 ;  /* 0x00000066007e7213 */ /* 0x000fe40000000000 */
[----:B------:R-:W-:-:S05]  /*7a00*/  ISETP.GT.U32.AND P5, PT, R2, R226, PT ;  /* 0x000000e20200720c */ /* 0x000fca0003fa4070 */
[----:B------:R-:W-:Y:S01]  /*7a10*/  @!P2 IMAD.IADD R229, R229, 0x1, -R2 ;  /* 0x00000001e5e5a824 */ /* 0x000fe200078e0a02 */
[----:B------:R-:W-:Y:S01]  /*7a20*/  ISETP.GT.U32.AND P2, PT, R2, R231, PT ;  /* 0x000000e70200720c */ /* 0x000fe20003f44070 */
[----:B------:R-:W-:Y:S01]  /*7a30*/  IMAD.HI.U32 R225, R246, R126, RZ ;  /* 0x0000007ef6e17227 */ /* 0x000fe200078e00ff */
[----:B------:R-:W-:-:S03]  /*7a40*/  IABS R228, R104 ;  /* 0x0000006800e47213 */ /* 0x000fc60000000000 */
[--C-:B------:R-:W-:Y:S01]  /*7a50*/  @!P3 IMAD.IADD R106, R106, 0x1, -R2.reuse ;  /* 0x000000016a6ab824 */ /* 0x100fe200078e0a02 */
[----:B------:R-:W-:Y:S01]  /*7a60*/  ISETP.GT.U32.AND P3, PT, R2, R229, PT ;  /* 0x000000e50200720c */ /* 0x000fe20003f64070 */
[--C-:B------:R-:W-:Y:S02]  /*7a70*/  @!P6 IMAD.IADD R232, R232, 0x1, -R2.reuse ;  /* 0x00000001e8e8e824 */ /* 0x100fe400078e0a02 */
[----:B------:R-:W-:Y:S01]  /*7a80*/  IMAD.MOV R225, RZ, RZ, -R225 ;  /* 0x000000ffffe17224 */ /* 0x000fe200078e0ae1 */
[----:B------:R-:W-:Y:S01]  /*7a90*/  ISETP.GE.AND P6, PT, R98, RZ, PT ;  /* 0x000000ff6200720c */ /* 0x000fe20003fc6270 */
[----:B------:R-:W-:Y:S01]  /*7aa0*/  @!P5 IMAD.IADD R226, R226, 0x1, -R2 ;  /* 0x00000001e2e2d824 */ /* 0x000fe200078e0a02 */
[C---:B------:R-:W-:Y:S01]  /*7ab0*/  ISETP.GT.U32.AND P5, PT, R2.reuse, R106, PT ;  /* 0x0000006a0200720c */ /* 0x040fe20003fa4070 */
[----:B------:R-:W-:Y:S02]  /*7ac0*/  IMAD.MOV.U32 R98, RZ, RZ, R232 ;  /* 0x000000ffff627224 */ /* 0x000fe400078e00e8 */
[----:B------:R-:W-:-:S02]  /*7ad0*/  IMAD R225, R2, R225, R126 ;  /* 0x000000e102e17224 */ /* 0x000fc400078e027e */
[----:B------:R-:W-:Y:S01]  /*7ae0*/  IMAD.HI.U32 R232, R246, R228, RZ ;  /* 0x000000e4f6e87227 */ /* 0x000fe200078e00ff */
[----:B------:R-:W-:-:S03]  /*7af0*/  IABS R126, R116 ;  /* 0x00000074007e7213 */ /* 0x000fc60000000000 */
[----:B------:R-:W-:Y:S01]  /*7b00*/  @!P0 IMAD.MOV R98, RZ, RZ, -R98 ;  /* 0x000000ffff628224 */ /* 0x000fe200078e0a62 */
[C---:B------:R-:W-:Y:S01]  /*7b10*/  ISETP.GT.U32.AND P0, PT, R2.reuse, R226, PT ;  /* 0x000000e20200720c */ /* 0x040fe20003f04070 */
[----:B------:R-:W-:Y:S02]  /*7b20*/  IMAD.MOV R232, RZ, RZ, -R232 ;  /* 0x000000ffffe87224 */ /* 0x000fe400078e0ae8 */
[--C-:B------:R-:W-:Y:S01]  /*7b30*/  @!P2 IMAD.IADD R231, R231, 0x1, -R2.reuse ;  /* 0x00000001e7e7a824 */ /* 0x100fe200078e0a02 */
[----:B------:R-:W-:Y:S01]  /*7b40*/  ISETP.GT.U32.AND P2, PT, R2, R225, PT ;  /* 0x000000e10200720c */ /* 0x000fe20003f44070 */
[----:B------:R-:W-:Y:S01]  /*7b50*/  @!P3 IMAD.IADD R229, R229, 0x1, -R2 ;  /* 0x00000001e5e5b824 */ /* 0x000fe200078e0a02 */
[----:B------:R-:W-:Y:S01]  /*7b60*/  ISETP.GE.AND P3, PT, R100, RZ, PT ;  /* 0x000000ff6400720c */ /* 0x000fe20003f66270 */
[----:B------:R-:W-:Y:S01]  /*7b70*/  IMAD R228, R2, R232, R228 ;  /* 0x000000e802e47224 */ /* 0x000fe200078e02e4 */
[----:B------:R-:W-:Y:S01]  /*7b80*/  IABS R233, R108 ;  /* 0x0000006c00e97213 */ /* 0x000fe20000000000 */
[----:B------:R-:W-:Y:S01]  /*7b90*/  IMAD.HI.U32 R100, R246, R126, RZ ;  /* 0x0000007ef6647227 */ /* 0x000fe200078e00ff */
[----:B------:R-:W-:-:S03]  /*7ba0*/  IABS R227, R114 ;  /* 0x0000007200e37213 */ /* 0x000fc60000000000 */
[----:B------:R-:W-:Y:S01]  /*7bb0*/  @!P5 IMAD.IADD R106, R106, 0x1, -R2 ;  /* 0x000000016a6ad824 */ /* 0x000fe200078e0a02 */
[----:B------:R-:W-:Y:S01]  /*7bc0*/  ISETP.GT.U32.AND P5, PT, R2, R228, PT ;  /* 0x000000e40200720c */ /* 0x000fe20003fa4070 */
[----:B------:R-:W-:Y:S02]  /*7bd0*/  IMAD.MOV R100, RZ, RZ, -R100 ;  /* 0x000000ffff647224 */ /* 0x000fe400078e0a64 */
[----:B------:R-:W-:-:S04]  /*7be0*/  IMAD.HI.U32 R232, R246, R233, RZ ;  /* 0x000000e9f6e87227 */ /* 0x000fc800078e00ff */
[----:B------:R-:W-:-:S04]  /*7bf0*/  IMAD.HI.U32 R234, R246, R227, RZ ;  /* 0x000000e3f6ea7227 */ /* 0x000fc800078e00ff */
[----:B------:R-:W-:Y:S01]  /*7c00*/  @!P0 IMAD.IADD R226, R226, 0x1, -R2 ;  /* 0x00000001e2e28824 */ /* 0x000fe200078e0a02 */
[----:B------:R-:W-:Y:S01]  /*7c10*/  ISETP.GE.AND P0, PT, R102, RZ, PT ;  /* 0x000000ff6600720c */ /* 0x000fe20003f06270 */
[----:B------:R-:W-:Y:S02]  /*7c20*/  IMAD R126, R2, R100, R126 ;  /* 0x00000064027e7224 */ /* 0x000fe400078e027e */
[----:B------:R-:W-:Y:S02]  /*7c30*/  IMAD.MOV R232, RZ, RZ, -R232 ;  /* 0x000000ffffe87224 */ /* 0x000fe400078e0ae8 */
[----:B------:R-:W-:Y:S01]  /*7c40*/  @!P2 IMAD.IADD R225, R225, 0x1, -R2 ;  /* 0x00000001e1e1a824 */ /* 0x000fe200078e0a02 */
[----:B------:R-:W-:Y:S01]  /*7c50*/  ISETP.GE.AND P2, PT, R104, RZ, PT ;  /* 0x000000ff6800720c */ /* 0x000fe20003f46270 */
[----:B------:R-:W-:Y:S01]  /*7c60*/  IMAD.MOV.U32 R100, RZ, RZ, R231 ;  /* 0x000000ffff647224 */ /* 0x000fe200078e00e7 */
[----:B------:R-:W-:Y:S01]  /*7c70*/  IABS R104, R112 ;  /* 0x0000007000687213 */ /* 0x000fe20000000000 */
[----:B------:R-:W-:-:S02]  /*7c80*/  IMAD.MOV R102, RZ, RZ, -R234 ;  /* 0x000000ffff667224 */ /* 0x000fc400078e0aea */
[C---:B------:R-:W-:Y:S02]  /*7c90*/  IMAD R233, R2.reuse, R232, R233 ;  /* 0x000000e802e97224 */ /* 0x040fe400078e02e9 */
[----:B------:R-:W-:Y:S01]  /*7ca0*/  @!P4 IMAD.MOV R100, RZ, RZ, -R100 ;  /* 0x000000ffff64c224 */ /* 0x000fe200078e0a64 */
[C---:B------:R-:W-:Y:S01]  /*7cb0*/  ISETP.GT.U32.AND P4, PT, R2.reuse, R225, PT ;  /* 0x000000e10200720c */ /* 0x040fe20003f84070 */
[----:B------:R-:W-:Y:S02]  /*7cc0*/  IMAD R227, R2, R102, R227 ;  /* 0x0000006602e37224 */ /* 0x000fe400078e02e3 */
[----:B------:R-:W-:Y:S02]  /*7cd0*/  IMAD.MOV.U32 R102, RZ, RZ, R229 ;  /* 0x000000ffff667224 */ /* 0x000fe400078e00e5 */
[----:B------:R-:W-:Y:S02]  /*7ce0*/  IMAD.MOV.U32 R229, RZ, RZ, R104 ;  /* 0x000000ffffe57224 */ /* 0x000fe400078e0068 */
[----:B------:R-:W-:Y:S01]  /*7cf0*/  @!P5 IMAD.IADD R228, R228, 0x1, -R2 ;  /* 0x00000001e4e4d824 */ /* 0x000fe200078e0a02 */
[----:B------:R-:W-:Y:S01]  /*7d00*/  ISETP.GT.U32.AND P5, PT, R2, R233, PT ;  /* 0x000000e90200720c */ /* 0x000fe20003fa4070 */
[----:B------:R-:W-:-:S04]  /*7d10*/  IMAD.MOV.U32 R104, RZ, RZ, R106 ;  /* 0x000000ffff687224 */ /* 0x000fc800078e006a */
[----:B------:R-:W-:Y:S01]  /*7d20*/  @!P6 IMAD.MOV R104, RZ, RZ, -R104 ;  /* 0x000000ffff68e224 */ /* 0x000fe200078e0a68 */
[C---:B------:R-:W-:Y:S01]  /*7d30*/  ISETP.GT.U32.AND P6, PT, R2.reuse, R227, PT ;  /* 0x000000e30200720c */ /* 0x040fe20003fc4070 */
[----:B------:R-:W-:Y:S01]  /*7d40*/  @!P1 IMAD.MOV R102, RZ, RZ, -R102 ;  /* 0x000000ffff669224 */ /* 0x000fe200078e0a66 */
[C---:B------:R-:W-:Y:S01]  /*7d50*/  ISETP.GT.U32.AND P1, PT, R2.reuse, R228, PT ;  /* 0x000000e40200720c */ /* 0x040fe20003f24070 */
[----:B------:R-:W-:Y:S01]  /*7d60*/  @!P4 IMAD.IADD R225, R225, 0x1, -R2 ;  /* 0x00000001e1e1c824 */ /* 0x000fe200078e0a02 */
[----:B------:R-:W-:Y:S01]  /*7d70*/  ISETP.GT.U32.AND P4, PT, R2, R126, PT ;  /* 0x0000007e0200720c */ /* 0x000fe20003f84070 */
[----:B------:R-:W-:Y:S01]  /*7d80*/  IMAD.MOV.U32 R106, RZ, RZ, R226 ;  /* 0x000000ffff6a7224 */ /* 0x000fe200078e00e2 */
[----:B------:R-:W-:Y:S01]  /*7d90*/  IABS R234, R110 ;  /* 0x0000006e00ea7213 */ /* 0x000fe20000000000 */
[----:B------:R-:W-:Y:S02]  /*7da0*/  @!P5 IMAD.IADD R233, R233, 0x1, -R2 ;  /* 0x00000001e9e9d824 */ /* 0x000fe400078e0a02 */
[----:B------:R-:W-:Y:S01]  /*7db0*/  @!P3 IMAD.MOV R106, RZ, RZ, -R106 ;  /* 0x000000ffff6ab224 */ /* 0x000fe200078e0a6a */
[----:B------:R-:W-:Y:S01]  /*7dc0*/  ISETP.GE.AND P3, PT, R108, RZ, PT ;  /* 0x000000ff6c00720c */ /* 0x000fe20003f66270 */
[----:B------:R-:W-:-:S04]  /*7dd0*/  IMAD.HI.U32 R226, R246, R234, RZ ;  /* 0x000000eaf6e27227 */ /* 0x000fc800078e00ff */
[----:B------:R-:W-:Y:S01]  /*7de0*/  @!P6 IMAD.IADD R227, R227, 0x1, -R2 ;  /* 0x00000001e3e3e824 */ /* 0x000fe200078e0a02 */
[----:B------:R-:W-:Y:S01]  /*7df0*/  ISETP.GT.U32.AND P6, PT, R2, R233, PT ;  /* 0x000000e90200720c */ /* 0x000fe20003fc4070 */
[----:B------:R-:W-:-:S04]  /*7e00*/  IMAD.HI.U32 R108, R246, R229, RZ ;  /* 0x000000e5f66c7227 */ /* 0x000fc800078e00ff */
[----:B------:R-:W-:Y:S01]  /*7e10*/  @!P1 IMAD.IADD R228, R228, 0x1, -R2 ;  /* 0x00000001e4e49824 */ /* 0x000fe200078e0a02 */
[----:B------:R-:W-:Y:S01]  /*7e20*/  ISETP.GE.AND P1, PT, R114, RZ, PT ;  /* 0x000000ff7200720c */ /* 0x000fe20003f26270 */
[----:B------:R-:W-:Y:S02]  /*7e30*/  IMAD.MOV R226, RZ, RZ, -R226 ;  /* 0x000000ffffe27224 */ /* 0x000fe400078e0ae2 */
[----:B------:R-:W-:Y:S01]  /*7e40*/  @!P4 IMAD.IADD R126, R126, 0x1, -R2 ;  /* 0x000000017e7ec824 */ /* 0x000fe200078e0a02 */
[C---:B------:R-:W-:Y:S01]  /*7e50*/  ISETP.GT.U32.AND P4, PT, R2.reuse, R227, PT ;  /* 0x000000e30200720c */ /* 0x040fe20003f84070 */
[----:B------:R-:W-:Y:S02]  /*7e60*/  IMAD.MOV R114, RZ, RZ, -R108 ;  /* 0x000000ffff727224 */ /* 0x000fe400078e0a6c */
[----:B------:R-:W-:Y:S01]  /*7e70*/  IMAD.MOV.U32 R108, RZ, RZ, R225 ;  /* 0x000000ffff6c7224 */ /* 0x000fe200078e00e1 */
[----:B------:R-:W-:Y:S01]  /*7e80*/  IABS R231, R118 ;  /* 0x0000007600e77213 */ /* 0x000fe20000000000 */
[----:B------:R-:W-:-:S02]  /*7e90*/  IMAD R234, R2, R226, R234 ;  /* 0x000000e202ea7224 */ /* 0x000fc400078e02ea */
[----:B------:R-:W-:Y:S01]  /*7ea0*/  @!P0 IMAD.MOV R108, RZ, RZ, -R108 ;  /* 0x000000ffff6c8224 */ /* 0x000fe200078e0a6c */
[C---:B------:R-:W-:Y:S01]  /*7eb0*/  ISETP.GT.U32.AND P0, PT, R2.reuse, R126, PT ;  /* 0x0000007e0200720c */ /* 0x040fe20003f04070 */
[----:B------:R-:W-:Y:S01]  /*7ec0*/  @!P6 IMAD.IADD R233, R233, 0x1, -R2 ;  /* 0x00000001e9e9e824 */ /* 0x000fe200078e0a02 */
[C---:B------:R-:W-:Y:S01]  /*7ed0*/  ISETP.GT.U32.AND P6, PT, R2.reuse, R234, PT ;  /* 0x000000ea0200720c */ /* 0x040fe20003fc4070 */
[----:B------:R-:W-:Y:S02]  /*7ee0*/  IMAD R229, R2, R114, R229 ;  /* 0x0000007202e57224 */ /* 0x000fe400078e02e5 */
[----:B------:R-:W-:Y:S01]  /*7ef0*/  IMAD.HI.U32 R114, R246, R231, RZ ;  /* 0x000000e7f6727227 */ /* 0x000fe200078e00ff */
[----:B------:R-:W-:-:S03]  /*7f00*/  IABS R232, R120 ;  /* 0x0000007800e87213 */ /* 0x000fc60000000000 */
[----:B------:R-:W-:Y:S02]  /*7f10*/  IMAD.MOV R114, RZ, RZ, -R114 ;  /* 0x000000ffff727224 */ /* 0x000fe400078e0a72 */
[----:B------:R-:W-:Y:S01]  /*7f20*/  @!P4 IMAD.IADD R227, R227, 0x1, -R2 ;  /* 0x00000001e3e3c824 */ /* 0x000fe200078e0a02 */
[C---:B------:R-:W-:Y:S02]  /*7f30*/  ISETP.GT.U32.AND P4, PT, R2.reuse, R229, PT ;  /* 0x000000e50200720c */ /* 0x040fe40003f84070 */
[----:B------:R-:W-:Y:S01]  /*7f40*/  IABS R226, R122 ;  /* 0x0000007a00e27213 */ /* 0x000fe20000000000 */
[----:B------:R-:W-:Y:S01]  /*7f50*/  IMAD R231, R2, R114, R231 ;  /* 0x0000007202e77224 */ /* 0x000fe200078e02e7 */
[----:B------:R-:W-:Y:S02]  /*7f60*/  IABS R225, R124 ;  /* 0x0000007c00e17213 */ /* 0x000fe40000000000 */
[----:B------:R-:W-:Y:S01]  /*7f70*/  ISETP.GE.AND P5, PT, R116, RZ, PT ;  /* 0x000000ff7400720c */ /* 0x000fe20003fa6270 */
[----:B------:R-:W-:-:S04]  /*7f80*/  IMAD.HI.U32 R116, R246, R232, RZ ;  /* 0x000000e8f6747227 */ /* 0x000fc800078e00ff */
[----:B------:R-:W-:Y:S01]  /*7f90*/  @!P0 IMAD.IADD R126, R126, 0x1, -R2 ;  /* 0x000000017e7e8824 */ /* 0x000fe200078e0a02 */
[----:B------:R-:W-:Y:S01]  /*7fa0*/  ISETP.GE.AND P0, PT, R110, RZ, PT ;  /* 0x000000ff6e00720c */ /* 0x000fe20003f06270 */
[----:B------:R-:W-:-:S04]  /*7fb0*/  IMAD.HI.U32 R114, R246, R226, RZ ;  /* 0x000000e2f6727227 */ /* 0x000fc800078e00ff */
[----:B------:R-:W-:-:S04]  /*7fc0*/  IMAD.HI.U32 R110, R246, R225, RZ ;  /* 0x000000e1f66e7227 */ /* 0x000fc800078e00ff */
[----:B------:R-:W-:Y:S01]  /*7fd0*/  @!P6 IMAD.IADD R234, R234, 0x1, -R2 ;  /* 0x00000001eaeae824 */ /* 0x000fe200078e0a02 */
[C---:B------:R-:W-:Y:S01]  /*7fe0*/  ISETP.GT.U32.AND P6, PT, R2.reuse, R231, PT ;  /* 0x000000e70200720c */ /* 0x040fe20003fc4070 */
[----:B------:R-:W-:Y:S02]  /*7ff0*/  IMAD.MOV R116, RZ, RZ, -R116 ;  /* 0x000000ffff747224 */ /* 0x000fe400078e0a74 */
[----:B------:R-:W-:Y:S02]  /*8000*/  IMAD.MOV R114, RZ, RZ, -R114 ;  /* 0x000000ffff727224 */ /* 0x000fe400078e0a72 */
[----:B------:R-:W-:Y:S02]  /*8010*/  IMAD.MOV R110, RZ, RZ, -R110 ;  /* 0x000000ffff6e7224 */ /* 0x000fe400078e0a6e */
[----:B------:R-:W-:Y:S01]  /*8020*/  IMAD R232, R2, R116, R232 ;  /* 0x0000007402e87224 */ /* 0x000fe200078e02e8 */
[----:B------:R-:W-:Y:S01]  /*8030*/  IABS R116, R143 ;  /* 0x0000008f00747213 */ /* 0x000fe20000000000 */
[----:B------:R-:W-:Y:S01]  /*8040*/  @!P4 IMAD.IADD R229, R229, 0x1, -R2 ;  /* 0x00000001e5e5c824 */ /* 0x000fe200078e0a02 */
[----:B------:R-:W-:Y:S01]  /*8050*/  ISETP.GE.AND P4, PT, R112, RZ, PT ;  /* 0x000000ff7000720c */ /* 0x000fe20003f86270 */
[C---:B------:R-:W-:Y:S01]  /*8060*/  IMAD R226, R2.reuse, R114, R226 ;  /* 0x0000007202e27224 */ /* 0x040fe200078e02e2 */
[----:B------:R-:W-:Y:S01]  /*8070*/  IABS R112, R129 ;  /* 0x0000008100707213 */ /* 0x000fe20000000000 */
[----:B------:R-:W-:-:S02]  /*8080*/  IMAD R225, R2, R110, R225 ;  /* 0x0000006e02e17224 */ /* 0x000fc400078e02e1 */
[----:B------:R-:W-:Y:S02]  /*8090*/  IMAD.MOV.U32 R114, RZ, RZ, R227 ;  /* 0x000000ffff727224 */ /* 0x000fe400078e00e3 */
[----:B------:R-:W-:Y:S02]  /*80a0*/  IMAD.MOV.U32 R110, RZ, RZ, R228 ;  /* 0x000000ffff6e7224 */ /* 0x000fe400078e00e4 */
[----:B------:R-:W-:Y:S02]  /*80b0*/  IMAD.MOV.U32 R227, RZ, RZ, R116 ;  /* 0x000000ffffe37224 */ /* 0x000fe400078e0074 */
[----:B------:R-:W-:Y:S02]  /*80c0*/  IMAD.MOV.U32 R116, RZ, RZ, R126 ;  /* 0x000000ffff747224 */ /* 0x000fe400078e007e */
[----:B------:R-:W-:Y:S01]  /*80d0*/  @!P1 IMAD.MOV R114, RZ, RZ, -R114 ;  /* 0x000000ffff729224 */ /* 0x000fe200078e0a72 */
[----:B------:R-:W-:Y:S01]  /*80e0*/  ISETP.GT.U32.AND P1, PT, R2, R232, PT ;  /* 0x000000e80200720c */ /* 0x000fe20003f24070 */
[----:B------:R-:W-:-:S02]  /*80f0*/  IMAD.MOV.U32 R228, RZ, RZ, R112 ;  /* 0x000000ffffe47224 */ /* 0x000fc400078e0070 */
[----:B------:R-:W-:Y:S01]  /*8100*/  @!P2 IMAD.MOV R110, RZ, RZ, -R110 ;  /* 0x000000ffff6ea224 */ /* 0x000fe200078e0a6e */
[C---:B------:R-:W-:Y:S01]  /*8110*/  ISETP.GT.U32.AND P2, PT, R2.reuse, R234, PT ;  /* 0x000000ea0200720c */ /* 0x040fe20003f44070 */
[----:B------:R-:W-:Y:S02]  /*8120*/  IMAD.MOV.U32 R112, RZ, RZ, R233 ;  /* 0x000000ffff707224 */ /* 0x000fe400078e00e9 */
[----:B------:R-:W-:Y:S01]  /*8130*/  @!P6 IMAD.IADD R231, R231, 0x1, -R2 ;  /* 0x00000001e7e7e824 */ /* 0x000fe200078e0a02 */
[C---:B------:R-:W-:Y:S01]  /*8140*/  ISETP.GT.U32.AND P6, PT, R2.reuse, R229, PT ;  /* 0x000000e50200720c */ /* 0x040fe20003fc4070 */
[----:B------:R-:W-:Y:S01]  /*8150*/  @!P5 IMAD.MOV R116, RZ, RZ, -R116 ;  /* 0x000000ffff74d224 */ /* 0x000fe200078e0a74 */
[C---:B------:R-:W-:Y:S01]  /*8160*/  ISETP.GT.U32.AND P5, PT, R2.reuse, R226, PT ;  /* 0x000000e20200720c */ /* 0x040fe20003fa4070 */
[----:B------:R-:W-:Y:S01]  /*8170*/  @!P3 IMAD.MOV R112, RZ, RZ, -R112 ;  /* 0x000000ffff70b224 */ /* 0x000fe200078e0a70 */
[----:B------:R-:W-:Y:S01]  /*8180*/  ISETP.GT.U32.AND P3, PT, R2, R231, PT ;  /* 0x000000e70200720c */ /* 0x000fe20003f64070 */
[----:B------:R-:W-:-:S04]  /*8190*/  IMAD.HI.U32 R233, R246, R228, RZ ;  /* 0x000000e4f6e97227 */ /* 0x000fc800078e00ff */
[--C-:B------:R-:W-:Y:S02]  /*81a0*/  @!P1 IMAD.IADD R232, R232, 0x1, -R2.reuse ;  /* 0x00000001e8e89824 */ /* 0x100fe400078e0a02 */
[--C-:B------:R-:W-:Y:S01]  /*81b0*/  @!P2 IMAD.IADD R234, R234, 0x1, -R2.reuse ;  /* 0x00000001eaeaa824 */ /* 0x100fe200078e0a02 */
[----:B------:R-:W-:Y:S01]  /*81c0*/  ISETP.GT.U32.AND P2, PT, R2, R225, PT ;  /* 0x000000e10200720c */ /* 0x000fe20003f44070 */
[--C-:B------:R-:W-:Y:S01]  /*81d0*/  @!P6 IMAD.IADD R229, R229, 0x1, -R2.reuse ;  /* 0x00000001e5e5e824 */ /* 0x100fe200078e0a02 */
[----:B------:R-:W-:Y:S01]  /*81e0*/  ISETP.GE.AND P6, PT, R118, RZ, PT ;  /* 0x000000ff7600720c */ /* 0x000fe20003fc6270 */
[----:B------:R-:W-:Y:S02]  /*81f0*/  IMAD.MOV R233, RZ, RZ, -R233 ;  /* 0x000000ffffe97224 */ /* 0x000fe400078e0ae9 */
[----:B------:R-:W-:Y:S01]  /*8200*/  @!P5 IMAD.IADD R226, R226, 0x1, -R2 ;  /* 0x00000001e2e2d824 */ /* 0x000fe200078e0a02 */
[----:B------:R-:W-:Y:S01]  /*8210*/  ISETP.GT.U32.AND P5, PT, R2, R232, PT ;  /* 0x000000e80200720c */ /* 0x000fe20003fa4070 */
[----:B------:R-:W-:-:S02]  /*8220*/  IMAD.MOV.U32 R118, RZ, RZ, R234 ;  /* 0x000000ffff767224 */ /* 0x000fc400078e00ea */
[----:B------:R-:W-:-:S04]  /*8230*/  IMAD.HI.U32 R126, R246, R227, RZ ;  /* 0x000000e3f67e7227 */ /* 0x000fc800078e00ff */
[----:B------:R-:W-:Y:S01]  /*8240*/  @!P3 IMAD.IADD R231, R231, 0x1, -R2 ;  /* 0x00000001e7e7b824 */ /* 0x000fe200078e0a02 */
[----:B------:R-:W-:Y:S01]  /*8250*/  ISETP.GE.AND P3, PT, R120, RZ, PT ;  /* 0x000000ff7800720c */ /* 0x000fe20003f66270 */
[C---:B------:R-:W-:Y:S02]  /*8260*/  IMAD R228, R2.reuse, R233, R228 ;  /* 0x000000e902e47224 */ /* 0x040fe400078e02e4 */
[----:B------:R-:W-:Y:S02]  /*8270*/  IMAD.MOV.U32 R120, RZ, RZ, R229 ;  /* 0x000000ffff787224 */ /* 0x000fe400078e00e5 */
[----:B------:R-:W-:Y:S01]  /*8280*/  @!P0 IMAD.MOV R118, RZ, RZ, -R118 ;  /* 0x000000ffff768224 */ /* 0x000fe200078e0a76 */
[C---:B------:R-:W-:Y:S01]  /*8290*/  ISETP.GT.U32.AND P0, PT, R2.reuse, R226, PT ;  /* 0x000000e20200720c */ /* 0x040fe20003f04070 */
[----:B------:R-:W-:Y:S02]  /*82a0*/  IMAD.MOV R126, RZ, RZ, -R126 ;  /* 0x000000ffff7e7224 */ /* 0x000fe400078e0a7e */
[----:B------:R-:W-:Y:S01]  /*82b0*/  @!P4 IMAD.MOV R120, RZ, RZ, -R120 ;  /* 0x000000ffff78c224 */ /* 0x000fe200078e0a78 */
[C---:B------:R-:W-:Y:S01]  /*82c0*/  ISETP.GT.U32.AND P4, PT, R2.reuse, R228, PT ;  /* 0x000000e40200720c */ /* 0x040fe20003f84070 */
[----:B------:R-:W-:Y:S01]  /*82d0*/  IMAD R227, R2, R126, R227 ;  /* 0x0000007e02e37224 */ /* 0x000fe200078e02e3 */
[----:B------:R-:W-:Y:S01]  /*82e0*/  ISETP.GE.AND P1, PT, R122, RZ, PT ;  /* 0x000000ff7a00720c */ /* 0x000fe20003f26270 */
[----:B------:R-:W-:Y:S01]  /*82f0*/  @!P2 IMAD.IADD R225, R225, 0x1, -R2 ;  /* 0x00000001e1e1a824 */ /* 0x000fe200078e0a02 */
[----:B------:R-:W-:Y:S01]  /*8300*/  IABS R126, R224 ;  /* 0x000000e0007e7213 */ /* 0x000fe20000000000 */
[----:B------:R-:W-:-:S02]  /*8310*/  IMAD.MOV.U32 R122, RZ, RZ, R231 ;  /* 0x000000ffff7a7224 */ /* 0x000fc400078e00e7 */
[----:B------:R-:W-:Y:S01]  /*8320*/  @!P5 IMAD.IADD R232, R232, 0x1, -R2 ;  /* 0x00000001e8e8d824 */ /* 0x000fe200078e0a02 */
[C---:B------:R-:W-:Y:S01]  /*8330*/  ISETP.GT.U32.AND P5, PT, R2.reuse, R227, PT ;  /* 0x000000e30200720c */ /* 0x040fe20003fa4070 */
[----:B------:R-:W-:Y:S01]  /*8340*/  @!P6 IMAD.MOV R122, RZ, RZ, -R122 ;  /* 0x000000ffff7ae224 */ /* 0x000fe200078e0a7a */
[----:B------:R-:W-:Y:S02]  /*8350*/  ISETP.GT.U32.AND P2, PT, R2, R225, PT ;  /* 0x000000e10200720c */ /* 0x000fe40003f44070 */
[----:B------:R-:W-:Y:S01]  /*8360*/  ISETP.GE.AND P6, PT, R124, RZ, PT ;  /* 0x000000ff7c00720c */ /* 0x000fe20003fc6270 */
[----:B------:R-:W-:-:S04]  /*8370*/  IMAD.HI.U32 R124, R246, R126, RZ ;  /* 0x0000007ef67c7227 */ /* 0x000fc800078e00ff */
[----:B------:R-:W-:Y:S01]  /*8380*/  @!P0 IMAD.IADD R226, R226, 0x1, -R2 ;  /* 0x00000001e2e28824 */ /* 0x000fe200078e0a02 */
[----:B------:R-:W-:Y:S01]  /*8390*/  ISETP.GE.AND P0, PT, R129, RZ, PT ;  /* 0x000000ff8100720c */ /* 0x000fe20003f06270 */
[----:B------:R-:W-:Y:S02]  /*83a0*/  IMAD.MOV R129, RZ, RZ, -R124 ;  /* 0x000000ffff817224 */ /* 0x000fe400078e0a7c */
[----:B------:R-:W-:Y:S02]  /*83b0*/  @!P4 IMAD.IADD R228, R228, 0x1, -R2 ;  /* 0x00000001e4e4c824 */ /* 0x000fe400078e0a02 */
[----:B------:R-:W-:Y:S01]  /*83c0*/  IMAD.MOV.U32 R124, RZ, RZ, R232 ;  /* 0x000000ffff7c7224 */ /* 0x000fe200078e00e8 */
[----:B------:R-:W-:Y:S01]  /*83d0*/  ISETP.GE.AND P4, PT, R224, RZ, PT ;  /* 0x000000ffe000720c */ /* 0x000fe20003f86270 */
[----:B------:R-:W-:Y:S02]  /*83e0*/  @!P5 IMAD.IADD R227, R227, 0x1, -R2 ;  /* 0x00000001e3e3d824 */ /* 0x000fe400078e0a02 */
[----:B------:R-:W-:Y:S01]  /*83f0*/  @!P3 IMAD.MOV R124, RZ, RZ, -R124 ;  /* 0x000000ffff7cb224 */ /* 0x000fe200078e0a7c */
[C---:B------:R-:W-:Y:S01]  /*8400*/  ISETP.GT.U32.AND P3, PT, R2.reuse, R228, PT ;  /* 0x000000e40200720c */ /* 0x040fe20003f64070 */
[----:B------:R-:W-:Y:S01]  /*8410*/  @!P2 IMAD.IADD R225, R225, 0x1, -R2 ;  /* 0x00000001e1e1a824 */ /* 0x000fe200078e0a02 */
[----:B------:R-:W-:Y:S01]  /*8420*/  ISETP.GE.AND P2, PT, R143, RZ, PT ;  /* 0x000000ff8f00720c */ /* 0x000fe20003f46270 */
[C---:B------:R-:W-:Y:S01]  /*8430*/  IMAD R224, R2.reuse, R129, R126 ;  /* 0x0000008102e07224 */ /* 0x040fe200078e027e */
[----:B------:R-:W-:Y:S01]  /*8440*/  IABS R143, R131 ;  /* 0x00000083008f7213 */ /* 0x000fe20000000000 */
[----:B------:R-:W-:Y:S01]  /*8450*/  IMAD.MOV.U32 R126, RZ, RZ, R226 ;  /* 0x000000ffff7e7224 */ /* 0x000fe200078e00e2 */
[----:B------:R-:W-:-:S03]  /*8460*/  ISETP.GT.U32.AND P5, PT, R2, R227, PT ;  /* 0x000000e30200720c */ /* 0x000fc60003fa4070 */
[----:B------:R-:W-:Y:S01]  /*8470*/  @!P1 IMAD.MOV R126, RZ, RZ, -R126 ;  /* 0x000000ffff7e9224 */ /* 0x000fe200078e0a7e */
[----:B------:R-:W-:Y:S01]  /*8480*/  ISETP.GT.U32.AND P1, PT, R2, R224, PT ;  /* 0x000000e00200720c */ /* 0x000fe20003f24070 */
[----:B------:R-:W-:Y:S01]  /*8490*/  IMAD.HI.U32 R229, R246, R143, RZ ;  /* 0x0000008ff6e57227 */ /* 0x000fe200078e00ff */
[----:B------:R-:W-:-:S03]  /*84a0*/  IABS R226, R137 ;  /* 0x0000008900e27213 */ /* 0x000fc60000000000 */
[----:B------:R-:W-:Y:S02]  /*84b0*/  IMAD.MOV.U32 R129, RZ, RZ, R225 ;  /* 0x000000ffff817224 */ /* 0x000fe400078e00e1 */
[----:B------:R-:W-:Y:S02]  /*84c0*/  IMAD.MOV R229, RZ, RZ, -R229 ;  /* 0x000000ffffe57224 */ /* 0x000fe400078e0ae5 */
[----:B------:R-:W-:Y:S01]  /*84d0*/  @!P3 IMAD.IADD R228, R228, 0x1, -R2 ;  /* 0x00000001e4e4b824 */ /* 0x000fe200078e0a02 */
[----:B------:R-:W-:Y:S01]  /*84e0*/  ISETP.GE.AND P3, PT, R137, RZ, PT ;  /* 0x000000ff8900720c */ /* 0x000fe20003f66270 */
[----:B------:R-:W-:-:S04]  /*84f0*/  IMAD.HI.U32 R137, R246, R226, RZ ;  /* 0x000000e2f6897227 */ /* 0x000fc800078e00ff */
[----:B------:R-:W-:Y:S01]  /*8500*/  @!P6 IMAD.MOV R129, RZ, RZ, -R129 ;  /* 0x000000ffff81e224 */ /* 0x000fe200078e0a81 */
[----:B------:R-:W-:Y:S01]  /*8510*/  ISETP.GE.AND P6, PT, R131, RZ, PT ;  /* 0x000000ff8300720c */ /* 0x000fe20003fc6270 */
[C---:B------:R-:W-:Y:S02]  /*8520*/  IMAD R225, R2.reuse, R229, R143 ;  /* 0x000000e502e17224 */ /* 0x040fe400078e028f */
[----:B------:R-:W-:Y:S02]  /*8530*/  IMAD.MOV.U32 R131, RZ, RZ, R228 ;  /* 0x000000ffff837224 */ /* 0x000fe400078e00e4 */
[--C-:B------:R-:W-:Y:S02]  /*8540*/  @!P5 IMAD.IADD R227, R227, 0x1, -R2.reuse ;  /* 0x00000001e3e3d824 */ /* 0x100fe400078e0a02 */
[----:B------:R-:W-:Y:S01]  /*8550*/  IMAD.MOV R228, RZ, RZ, -R137 ;  /* 0x000000ffffe47224 */ /* 0x000fe200078e0a89 */
[----:B------:R-:W-:Y:S01]  /*8560*/  ISETP.GT.U32.AND P5, PT, R2, R225, PT ;  /* 0x000000e10200720c */ /* 0x000fe20003fa4070 */
[----:B------:R-:W-:Y:S01]  /*8570*/  @!P1 IMAD.IADD R224, R224, 0x1, -R2 ;  /* 0x00000001e0e09824 */ /* 0x000fe200078e0a02 */
[----:B------:R-:W-:Y:S01]  /*8580*/  IABS R229, R133 ;  /* 0x0000008500e57213 */ /* 0x000fe20000000000 */
[----:B------:R-:W-:Y:S01]  /*8590*/  IMAD R228, R2, R228, R226 ;  /* 0x000000e402e47224 */ /* 0x000fe200078e02e2 */
[----:B------:R-:W-:Y:S01]  /*85a0*/  ISETP.GE.AND P1, PT, R133, RZ, PT ;  /* 0x000000ff8500720c */ /* 0x000fe20003f26270 */
[----:B------:R-:W-:-:S02]  /*85b0*/  IMAD.MOV.U32 R133, RZ, RZ, R227 ;  /* 0x000000ffff857224 */ /* 0x000fc400078e00e3 */
[----:B------:R-:W-:Y:S01]  /*85c0*/  @!P0 IMAD.MOV R131, RZ, RZ, -R131 ;  /* 0x000000ffff838224 */ /* 0x000fe200078e0a83 */
[C---:B------:R-:W-:Y:S01]  /*85d0*/  ISETP.GT.U32.AND P0, PT, R2.reuse, R224, PT ;  /* 0x000000e00200720c */ /* 0x040fe20003f04070 */
[----:B------:R-:W-:Y:S01]  /*85e0*/  @!P2 IMAD.MOV R133, RZ, RZ, -R133 ;  /* 0x000000ffff85a224 */ /* 0x000fe200078e0a85 */
[----:B------:R-:W-:Y:S02]  /*85f0*/  ISETP.GT.U32.AND P2, PT, R2, R228, PT ;  /* 0x000000e40200720c */ /* 0x000fe40003f44070 */
[----:B------:R-:W-:Y:S01]  /*8600*/  IABS R143, R135 ;  /* 0x00000087008f7213 */ /* 0x000fe20000000000 */
[----:B------:R-:W-:-:S04]  /*8610*/  @!P5 IMAD.IADD R225, R225, 0x1, -R2 ;  /* 0x00000001e1e1d824 */ /* 0x000fc800078e0a02 */
[----:B------:R-:W-:Y:S01]  /*8620*/  IMAD.HI.U32 R137, R246, R143, RZ ;  /* 0x0000008ff6897227 */ /* 0x000fe200078e00ff */
[----:B------:R-:W-:-:S03]  /*8630*/  ISETP.GT.U32.AND P5, PT, R2, R225, PT ;  /* 0x000000e10200720c */ /* 0x000fc60003fa4070 */
[----:B------:R-:W-:Y:S02]  /*8640*/  IMAD.MOV R137, RZ, RZ, -R137 ;  /* 0x000000ffff897224 */ /* 0x000fe400078e0a89 */
[--C-:B------:R-:W-:Y:S01]  /*8650*/  @!P0 IMAD.IADD R224, R224, 0x1, -R2.reuse ;  /* 0x00000001e0e08824 */ /* 0x100fe200078e0a02 */
[----:B------:R-:W-:Y:S01]  /*8660*/  ISETP.GE.AND P0, PT, R135, RZ, PT ;  /* 0x000000ff8700720c */ /* 0x000fe20003f06270 */
[----:B------:R-:W-:Y:S02]  /*8670*/  @!P2 IMAD.IADD R228, R228, 0x1, -R2 ;  /* 0x00000001e4e4a824 */ /* 0x000fe400078e0a02 */
[----:B------:R-:W-:-:S04]  /*8680*/  IMAD.HI.U32 R231, R246, R229, RZ ;  /* 0x000000e5f6e77227 */ /* 0x000fc800078e00ff */
[C---:B------:R-:W-:Y:S02]  /*8690*/  IMAD R143, R2.reuse, R137, R143 ;  /* 0x00000089028f7224 */ /* 0x040fe400078e028f */
[----:B------:R-:W-:Y:S01]  /*86a0*/  IMAD.MOV.U32 R135, RZ, RZ, R224 ;  /* 0x000000ffff877224 */ /* 0x000fe200078e00e0 */
[C---:B------:R-:W-:Y:S01]  /*86b0*/  ISETP.GT.U32.AND P2, PT, R2.reuse, R228, PT ;  /* 0x000000e40200720c */ /* 0x040fe20003f44070 */
[----:B------:R-:W-:Y:S01]  /*86c0*/  IMAD.MOV R231, RZ, RZ, -R231 ;  /* 0x000000ffffe77224 */ /* 0x000fe200078e0ae7 */
[----:B------:R-:W-:Y:S01]  /*86d0*/  IABS R227, R139 ;  /* 0x0000008b00e37213 */ /* 0x000fe20000000000 */
[----:B------:R-:W-:Y:S01]  /*86e0*/  @!P4 IMAD.MOV R135, RZ, RZ, -R135 ;  /* 0x000000ffff87c224 */ /* 0x000fe200078e0a87 */
[C---:B------:R-:W-:Y:S01]  /*86f0*/  ISETP.GT.U32.AND P4, PT, R2.reuse, R143, PT ;  /* 0x0000008f0200720c */ /* 0x040fe20003f84070 */
[----:B------:R-:W-:Y:S01]  /*8700*/  IMAD R229, R2, R231, R229 ;  /* 0x000000e702e57224 */ /* 0x000fe200078e02e5 */
[----:B------:R-:W-:Y:S01]  /*8710*/  IABS R226, R141 ;  /* 0x0000008d00e27213 */ /* 0x000fe20000000000 */
[----:B------:R-:W-:-:S04]  /*8720*/  IMAD.HI.U32 R231, R246, R227, RZ ;  /* 0x000000e3f6e77227 */ /* 0x000fc800078e00ff */
[----:B------:R-:W-:Y:S02]  /*8730*/  @!P5 IMAD.IADD R225, R225, 0x1, -R2 ;  /* 0x00000001e1e1d824 */ /* 0x000fe400078e0a02 */
[----:B------:R-:W-:Y:S01]  /*8740*/  IMAD.HI.U32 R224, R246, R226, RZ ;  /* 0x000000e2f6e07227 */ /* 0x000fe200078e00ff */
[----:B------:R-:W-:-:S03]  /*8750*/  ISETP.GT.U32.AND P5, PT, R2, R229, PT ;  /* 0x000000e50200720c */ /* 0x000fc60003fa4070 */
[----:B------:R-:W-:Y:S02]  /*8760*/  IMAD.MOV R231, RZ, RZ, -R231 ;  /* 0x000000ffffe77224 */ /* 0x000fe400078e0ae7 */
[----:B------:R-:W-:Y:S02]  /*8770*/  IMAD.MOV.U32 R137, RZ, RZ, R225 ;  /* 0x000000ffff897224 */ /* 0x000fe400078e00e1 */
[----:B------:R-:W-:Y:S02]  /*8780*/  IMAD.MOV R224, RZ, RZ, -R224 ;  /* 0x000000ffffe07224 */ /* 0x000fe400078e0ae0 */
[--C-:B------:R-:W-:Y:S02]  /*8790*/  @!P2 IMAD.IADD R228, R228, 0x1, -R2.reuse ;  /* 0x00000001e4e4a824 */ /* 0x100fe400078e0a02 */
[----:B------:R-:W-:Y:S01]  /*87a0*/  IMAD R227, R2, R231, R227 ;  /* 0x000000e702e37224 */ /* 0x000fe200078e02e3 */
[----:B------:R-:W-:Y:S01]  /*87b0*/  IABS R225, R145 ;  /* 0x0000009100e17213 */ /* 0x000fe20000000000 */
[----:B------:R-:W-:Y:S01]  /*87c0*/  @!P6 IMAD.MOV R137, RZ, RZ, -R137 ;  /* 0x000000ffff89e224 */ /* 0x000fe200078e0a89 */
[----:B------:R-:W-:Y:S01]  /*87d0*/  ISETP.GE.AND P6, PT, R139, RZ, PT ;  /* 0x000000ff8b00720c */ /* 0x000fe20003fc6270 */
[----:B------:R-:W-:-:S02]  /*87e0*/  @!P4 IMAD.IADD R143, R143, 0x1, -R2 ;  /* 0x000000018f8fc824 */ /* 0x000fc400078e0a02 */
[C---:B------:R-:W-:Y:S02]  /*87f0*/  IMAD R226, R2.reuse, R224, R226 ;  /* 0x000000e002e27224 */ /* 0x040fe400078e02e2 */
[----:B------:R-:W-:Y:S01]  /*8800*/  IMAD.MOV.U32 R139, RZ, RZ, R228 ;  /* 0x000000ffff8b7224 */ /* 0x000fe200078e00e4 */
[----:B------:R-:W-:Y:S01]  /*8810*/  ISETP.GT.U32.AND P2, PT, R2, R227, PT ;  /* 0x000000e30200720c */ /* 0x000fe20003f44070 */
[----:B------:R-:W-:Y:S01]  /*8820*/  IMAD.HI.U32 R231, R246, R225, RZ ;  /* 0x000000e1f6e77227 */ /* 0x000fe200078e00ff */
[----:B------:R-:W-:-:S03]  /*8830*/  ISETP.GT.U32.AND P4, PT, R2, R143, PT ;  /* 0x0000008f0200720c */ /* 0x000fc60003f84070 */
[----:B------:R-:W-:Y:S01]  /*8840*/  @!P3 IMAD.MOV R139, RZ, RZ, -R139 ;  /* 0x000000ffff8bb224 */ /* 0x000fe200078e0a8b */
[C---:B------:R-:W-:Y:S01]  /*8850*/  ISETP.GT.U32.AND P3, PT, R2.reuse, R226, PT ;  /* 0x000000e20200720c */ /* 0x040fe20003f64070 */
[----:B------:R-:W-:Y:S02]  /*8860*/  IMAD.MOV R231, RZ, RZ, -R231 ;  /* 0x000000ffffe77224 */ /* 0x000fe400078e0ae7 */
[--C-:B------:R-:W-:Y:S02]  /*8870*/  @!P5 IMAD.IADD R229, R229, 0x1, -R2.reuse ;  /* 0x00000001e5e5d824 */ /* 0x100fe400078e0a02 */
[C---:B------:R-:W-:Y:S02]  /*8880*/  IMAD R225, R2.reuse, R231, R225 ;  /* 0x000000e702e17224 */ /* 0x040fe400078e02e1 */
[--C-:B------:R-:W-:Y:S01]  /*8890*/  @!P2 IMAD.IADD R227, R227, 0x1, -R2.reuse ;  /* 0x00000001e3e3a824 */ /* 0x100fe200078e0a02 */
[C---:B------:R-:W-:Y:S01]  /*88a0*/  ISETP.GT.U32.AND P5, PT, R2.reuse, R229, PT ;  /* 0x000000e50200720c */ /* 0x040fe20003fa4070 */
[----:B------:R-:W-:Y:S01]  /*88b0*/  @!P4 IMAD.IADD R143, R143, 0x1, -R2 ;  /* 0x000000018f8fc824 */ /* 0x000fe200078e0a02 */
[----:B------:R-:W-:-:S03]  /*88c0*/  ISETP.GT.U32.AND P4, PT, R2, R225, PT ;  /* 0x000000e10200720c */ /* 0x000fc60003f84070 */
[--C-:B------:R-:W-:Y:S01]  /*88d0*/  @!P3 IMAD.IADD R226, R226, 0x1, -R2.reuse ;  /* 0x00000001e2e2b824 */ /* 0x100fe200078e0a02 */
[C---:B------:R-:W-:Y:S02]  /*88e0*/  ISETP.GT.U32.AND P2, PT, R2.reuse, R227, PT ;  /* 0x000000e30200720c */ /* 0x040fe40003f44070 */
[----:B------:R-:W-:Y:S02]  /*88f0*/  IABS R228, R147 ;  /* 0x0000009300e47213 */ /* 0x000fe40000000000 */
[----:B------:R-:W-:Y:S02]  /*8900*/  ISETP.GT.U32.AND P3, PT, R2, R226, PT ;  /* 0x000000e20200720c */ /* 0x000fe40003f64070 */
[----:B------:R-:W-:Y:S01]  /*8910*/  IABS R224, R165 ;  /* 0x000000a500e07213 */ /* 0x000fe20000000000 */
[----:B------:R-:W-:Y:S02]  /*8920*/  @!P5 IMAD.IADD R229, R229, 0x1, -R2 ;  /* 0x00000001e5e5d824 */ /* 0x000fe400078e0a02 */
[----:B------:R-:W-:Y:S01]  /*8930*/  IMAD.HI.U32 R231, R246, R228, RZ ;  /* 0x000000e4f6e77227 */ /* 0x000fe200078e00ff */
[----:B------:R-:W-:-:S03]  /*8940*/  ISETP.GE.AND P5, PT, R141, RZ, PT ;  /* 0x000000ff8d00720c */ /* 0x000fc60003fa6270 */
[----:B------:R-:W-:Y:S02]  /*8950*/  @!P4 IMAD.IADD R225, R225, 0x1, -R2 ;  /* 0x00000001e1e1c824 */ /* 0x000fe400078e0a02 */
[----:B------:R-:W-:Y:S02]  /*8960*/  IMAD.MOV.U32 R141, RZ, RZ, R229 ;  /* 0x000000ffff8d7224 */ /* 0x000fe400078e00e5 */
[----:B------:R-:W-:Y:S02]  /*8970*/  IMAD.MOV R231, RZ, RZ, -R231 ;  /* 0x000000ffffe77224 */ /* 0x000fe400078e0ae7 */
[----:B------:R-:W-:Y:S01]  /*8980*/  IMAD.HI.U32 R229, R246, R224, RZ ;  /* 0x000000e0f6e57227 */ /* 0x000fe200078e00ff */
[----:B------:R-:W-:-:S03]  /*8990*/  ISETP.GT.U32.AND P4, PT, R2, R225, PT ;  /* 0x000000e10200720c */ /* 0x000fc60003f84070 */
[----:B------:R-:W-:Y:S01]  /*89a0*/  @!P0 IMAD.MOV R143, RZ, RZ, -R143 ;  /* 0x000000ffff8f8224 */ /* 0x000fe200078e0a8f */
[----:B------:R-:W-:Y:S01]  /*89b0*/  ISETP.GE.AND P0, PT, R147, RZ, PT ;  /* 0x000000ff9300720c */ /* 0x000fe20003f06270 */
[----:B------:R-:W-:Y:S01]  /*89c0*/  @!P2 IMAD.IADD R227, R227, 0x1, -R2 ;  /* 0x00000001e3e3a824 */ /* 0x000fe200078e0a02 */
[----:B------:R-:W-:Y:S01]  /*89d0*/  ISETP.GE.AND P2, PT, R165, RZ, PT ;  /* 0x000000ffa500720c */ /* 0x000fe20003f46270 */
[----:B------:R-:W-:Y:S01]  /*89e0*/  IMAD R165, R2, R231, R228 ;  /* 0x000000e702a57224 */ /* 0x000fe200078e02e4 */
[----:B------:R-:W-:Y:S01]  /*89f0*/  IABS R147, R149 ;  /* 0x0000009500937213 */ /* 0x000fe20000000000 */
[----:B------:R-:W-:Y:S01]  /*8a00*/  @!P1 IMAD.MOV R141, RZ, RZ, -R141 ;  /* 0x000000ffff8d9224 */ /* 0x000fe200078e0a8d */
[----:B------:R-:W-:Y:S01]  /*8a10*/  ISETP.GE.AND P1, PT, R145, RZ, PT ;  /* 0x000000ff9100720c */ /* 0x000fe20003f26270 */
[----:B------:R-:W-:Y:S02]  /*8a20*/  IMAD.MOV R229, RZ, RZ, -R229 ;  /* 0x000000ffffe57224 */ /* 0x000fe400078e0ae5 */
[----:B------:R-:W-:-:S02]  /*8a30*/  @!P3 IMAD.IADD R226, R226, 0x1, -R2 ;  /* 0x00000001e2e2b824 */ /* 0x000fc400078e0a02 */
[----:B------:R-:W-:Y:S01]  /*8a40*/  IMAD.MOV.U32 R145, RZ, RZ, R227 ;  /* 0x000000ffff917224 */ /* 0x000fe200078e00e3 */
[C---:B------:R-:W-:Y:S01]  /*8a50*/  ISETP.GT.U32.AND P3, PT, R2.reuse, R165, PT ;  /* 0x000000a50200720c */ /* 0x040fe20003f64070 */
[----:B------:R-:W-:Y:S02]  /*8a60*/  IMAD.MOV.U32 R227, RZ, RZ, R147 ;  /* 0x000000ffffe37224 */ /* 0x000fe400078e0093 */
[----:B------:R-:W-:Y:S02]  /*8a70*/  IMAD R224, R2, R229, R224 ;  /* 0x000000e502e07224 */ /* 0x000fe400078e02e0 */
[----:B------:R-:W-:Y:S02]  /*8a80*/  IMAD.MOV.U32 R147, RZ, RZ, R226 ;  /* 0x000000ffff937224 */ /* 0x000fe400078e00e2 */
[----:B------:R-:W-:Y:S01]  /*8a90*/  @!P6 IMAD.MOV R145, RZ, RZ, -R145 ;  /* 0x000000ffff91e224 */ /* 0x000fe200078e0a91 */
[----:B------:R-:W-:Y:S01]  /*8aa0*/  ISETP.GE.AND P6, PT, R149, RZ, PT ;  /* 0x000000ff9500720c */ /* 0x000fe20003fc6270 */
[----:B------:R-:W-:Y:S01]  /*8ab0*/  IMAD.HI.U32 R226, R246, R227, RZ ;  /* 0x000000e3f6e27227 */ /* 0x000fe200078e00ff */
[----:B------:R-:W-:-:S03]  /*8ac0*/  IABS R149, R153 ;  /* 0x0000009900957213 */ /* 0x000fc60000000000 */
[----:B------:R-:W-:Y:S01]  /*8ad0*/  @!P5 IMAD.MOV R147, RZ, RZ, -R147 ;  /* 0x000000ffff93d224 */ /* 0x000fe200078e0a93 */
[C---:B------:R-:W-:Y:S01]  /*8ae0*/  ISETP.GT.U32.AND P5, PT, R2.reuse, R224, PT ;  /* 0x000000e00200720c */ /* 0x040fe20003fa4070 */
[----:B------:R-:W-:Y:S02]  /*8af0*/  IMAD.MOV R226, RZ, RZ, -R226 ;  /* 0x000000ffffe27224 */ /* 0x000fe400078e0ae2 */
[----:B------:R-:W-:Y:S01]  /*8b00*/  @!P4 IMAD.IADD R225, R225, 0x1, -R2 ;  /* 0x00000001e1e1c824 */ /* 0x000fe200078e0a02 */
[----:B------:R-:W-:Y:S02]  /*8b10*/  IABS R228, R151 ;  /* 0x0000009700e47213 */ /* 0x000fe40000000000 */
[----:B------:R-:W-:Y:S01]  /*8b20*/  ISETP.GE.AND P4, PT, R151, RZ, PT ;  /* 0x000000ff9700720c */ /* 0x000fe20003f86270 */
[----:B------:R-:W-:Y:S02]  /*8b30*/  IMAD.MOV.U32 R151, RZ, RZ, R149 ;  /* 0x000000ffff977224 */ /* 0x000fe400078e0095 */
[----:B------:R-:W-:-:S02]  /*8b40*/  IMAD R226, R2, R226, R227 ;  /* 0x000000e202e27224 */ /* 0x000fc400078e02e3 */
[----:B------:R-:W-:Y:S02]  /*8b50*/  IMAD.MOV.U32 R149, RZ, RZ, R225 ;  /* 0x000000ffff957224 */ /* 0x000fe400078e00e1 */
[--C-:B------:R-:W-:Y:S02]  /*8b60*/  @!P3 IMAD.IADD R165, R165, 0x1, -R2.reuse ;  /* 0x00000001a5a5b824 */ /* 0x100fe400078e0a02 */
[----:B------:R-:W-:Y:S01]  /*8b70*/  @!P1 IMAD.MOV R149, RZ, RZ, -R149 ;  /* 0x000000ffff959224 */ /* 0x000fe200078e0a95 */
[----:B------:R-:W-:Y:S01]  /*8b80*/  ISETP.GT.U32.AND P1, PT, R2, R226, PT ;  /* 0x000000e20200720c */ /* 0x000fe20003f24070 */
[----:B------:R-:W-:Y:S01]  /*8b90*/  @!P5 IMAD.IADD R224, R224, 0x1, -R2 ;  /* 0x00000001e0e0d824 */ /* 0x000fe200078e0a02 */
[----:B------:R-:W-:Y:S01]  /*8ba0*/  ISETP.GT.U32.AND P3, PT, R2, R165, PT ;  /* 0x000000a50200720c */ /* 0x000fe20003f64070 */
[----:B------:R-:W-:-:S03]  /*8bb0*/  IMAD.HI.U32 R231, R246, R228, RZ ;  /* 0x000000e4f6e77227 */ /* 0x000fc600078e00ff */
[----:B------:R-:W-:Y:S01]  /*8bc0*/  ISETP.GT.U32.AND P5, PT, R2, R224, PT ;  /* 0x000000e00200720c */ /* 0x000fe20003fa4070 */
[----:B------:R-:W-:Y:S02]  /*8bd0*/  IMAD.MOV R231, RZ, RZ, -R231 ;  /* 0x000000ffffe77224 */ /* 0x000fe400078e0ae7 */
[----:B------:R-:W-:-:S04]  /*8be0*/  IMAD.HI.U32 R229, R246, R151, RZ ;  /* 0x00000097f6e57227 */ /* 0x000fc800078e00ff */
[----:B------:R-:W-:Y:S02]  /*8bf0*/  IMAD R228, R2, R231, R228 ;  /* 0x000000e702e47224 */ /* 0x000fe400078e02e4 */
[----:B------:R-:W-:Y:S02]  /*8c00*/  IMAD.MOV R229, RZ, RZ, -R229 ;  /* 0x000000ffffe57224 */ /* 0x000fe400078e0ae5 */
[--C-:B------:R-:W-:Y:S02]  /*8c10*/  @!P1 IMAD.IADD R226, R226, 0x1, -R2.reuse ;  /* 0x00000001e2e29824 */ /* 0x100fe400078e0a02 */
[--C-:B------:R-:W-:Y:S01]  /*8c20*/  @!P3 IMAD.IADD R165, R165, 0x1, -R2.reuse ;  /* 0x00000001a5a5b824 */ /* 0x100fe200078e0a02 */
[C---:B------:R-:W-:Y:S01]  /*8c30*/  ISETP.GT.U32.AND P3, PT, R2.reuse, R228, PT ;  /* 0x000000e40200720c */ /* 0x040fe20003f64070 */
[C---:B------:R-:W-:Y:S01]  /*8c40*/  IMAD R225, R2.reuse, R229, R151 ;  /* 0x000000e502e17224 */ /* 0x040fe200078e0297 */
[----:B------:R-:W-:Y:S01]  /*8c50*/  IABS R227, R155 ;  /* 0x0000009b00e37213 */ /* 0x000fe20000000000 */
[----:B------:R-:W-:Y:S01]  /*8c60*/  IMAD.MOV.U32 R151, RZ, RZ, R165 ;  /* 0x000000ffff977224 */ /* 0x000fe200078e00a5 */
[----:B------:R-:W-:Y:S01]  /*8c70*/  ISETP.GT.U32.AND P1, PT, R2, R226, PT ;  /* 0x000000e20200720c */ /* 0x000fe20003f24070 */
[----:B------:R-:W-:Y:S01]  /*8c80*/  @!P5 IMAD.IADD R224, R224, 0x1, -R2 ;  /* 0x00000001e0e0d824 */ /* 0x000fe200078e0a02 */
[----:B------:R-:W-:Y:S01]  /*8c90*/  ISETP.GT.U32.AND P5, PT, R2, R225, PT ;  /* 0x000000e10200720c */ /* 0x000fe20003fa4070 */
[----:B------:R-:W-:Y:S01]  /*8ca0*/  IMAD.HI.U32 R231, R246, R227, RZ ;  /* 0x000000e3f6e77227 */ /* 0x000fe200078e00ff */
[----:B------:R-:W-:-:S02]  /*8cb0*/  IABS R232, R158 ;  /* 0x0000009e00e87213 */ /* 0x000fc40000000000 */
[----:B------:R-:W-:Y:S01]  /*8cc0*/  IABS R229, R157 ;  /* 0x0000009d00e57213 */ /* 0x000fe20000000000 */
[----:B------:R-:W-:Y:S01]  /*8cd0*/  @!P0 IMAD.MOV R151, RZ, RZ, -R151 ;  /* 0x000000ffff978224 */ /* 0x000fe200078e0a97 */
[----:B------:R-:W-:Y:S01]  /*8ce0*/  ISETP.GE.AND P0, PT, R153, RZ, PT ;  /* 0x000000ff9900720c */ /* 0x000fe20003f06270 */
[----:B------:R-:W-:Y:S02]  /*8cf0*/  IMAD.MOV R153, RZ, RZ, -R231 ;  /* 0x000000ffff997224 */ /* 0x000fe400078e0ae7 */
[----:B------:R-:W-:Y:S02]  /*8d00*/  IMAD.MOV.U32 R165, RZ, RZ, R232 ;  /* 0x000000ffffa57224 */ /* 0x000fe400078e00e8 */
[----:B------:R-:W-:-:S04]  /*8d10*/  IMAD.HI.U32 R231, R246, R229, RZ ;  /* 0x000000e5f6e77227 */ /* 0x000fc800078e00ff */
[----:B------:R-:W-:Y:S01]  /*8d20*/  @!P3 IMAD.IADD R228, R228, 0x1, -R2 ;  /* 0x00000001e4e4b824 */ /* 0x000fe200078e0a02 */
[----:B------:R-:W-:Y:S01]  /*8d30*/  ISETP.GE.AND P3, PT, R155, RZ, PT ;  /* 0x000000ff9b00720c */ /* 0x000fe20003f66270 */
[----:B------:R-:W-:Y:S02]  /*8d40*/  IMAD R227, R2, R153, R227 ;  /* 0x0000009902e37224 */ /* 0x000fe400078e02e3 */
[----:B------:R-:W-:-:S04]  /*8d50*/  IMAD.HI.U32 R155, R246, R165, RZ ;  /* 0x000000a5f69b7227 */ /* 0x000fc800078e00ff */
[----:B------:R-:W-:Y:S02]  /*8d60*/  IMAD.MOV.U32 R153, RZ, RZ, R224 ;  /* 0x000000ffff997224 */ /* 0x000fe400078e00e0 */
[----:B------:R-:W-:Y:S02]  /*8d70*/  IMAD.MOV R224, RZ, RZ, -R231 ;  /* 0x000000ffffe07224 */ /* 0x000fe400078e0ae7 */
[--C-:B------:R-:W-:Y:S02]  /*8d80*/  @!P1 IMAD.IADD R226, R226, 0x1, -R2.reuse ;  /* 0x00000001e2e29824 */ /* 0x100fe400078e0a02 */
[----:B------:R-:W-:Y:S02]  /*8d90*/  @!P5 IMAD.IADD R225, R225, 0x1, -R2 ;  /* 0x00000001e1e1d824 */ /* 0x000fe400078e0a02 */
[----:B------:R-:W-:Y:S01]  /*8da0*/  IMAD.MOV R231, RZ, RZ, -R155 ;  /* 0x000000ffffe77224 */ /* 0x000fe200078e0a9b */
[C---:B------:R-:W-:Y:S01]  /*8db0*/  ISETP.GT.U32.AND P5, PT, R2.reuse, R228, PT ;  /* 0x000000e40200720c */ /* 0x040fe20003fa4070 */
[C---:B------:R-:W-:Y:S01]  /*8dc0*/  IMAD R224, R2.reuse, R224, R229 ;  /* 0x000000e002e07224 */ /* 0x040fe200078e02e5 */
[----:B------:R-:W-:Y:S01]  /*8dd0*/  ISETP.GT.U32.AND P1, PT, R2, R227, PT ;  /* 0x000000e30200720c */ /* 0x000fe20003f24070 */
[----:B------:R-:W-:-:S02]  /*8de0*/  IMAD.MOV.U32 R155, RZ, RZ, R226 ;  /* 0x000000ffff9b7224 */ /* 0x000fc400078e00e2 */
[----:B------:R-:W-:Y:S01]  /*8df0*/  @!P2 IMAD.MOV R153, RZ, RZ, -R153 ;  /* 0x000000ffff99a224 */ /* 0x000fe200078e0a99 */
[C---:B------:R-:W-:Y:S01]  /*8e00*/  ISETP.GT.U32.AND P2, PT, R2.reuse, R225, PT ;  /* 0x000000e10200720c */ /* 0x040fe20003f44070 */
[----:B------:R-:W-:Y:S01]  /*8e10*/  @!P6 IMAD.MOV R155, RZ, RZ, -R155 ;  /* 0x000000ffff9be224 */ /* 0x000fe200078e0a9b */
[C---:B------:R-:W-:Y:S02]  /*8e20*/  ISETP.GT.U32.AND P6, PT, R2.reuse, R224, PT ;  /* 0x000000e00200720c */ /* 0x040fe40003fc4070 */
[----:B------:R-:W-:Y:S01]  /*8e30*/  IABS R229, R160 ;  /* 0x000000a000e57213 */ /* 0x000fe20000000000 */
[----:B------:R-:W-:Y:S01]  /*8e40*/  IMAD R165, R2, R231, R165 ;  /* 0x000000e702a57224 */ /* 0x000fe200078e02a5 */
[----:B------:R-:W-:Y:S01]  /*8e50*/  IABS R231, R164 ;  /* 0x000000a400e77213 */ /* 0x000fe20000000000 */
[--C-:B------:R-:W-:Y:S02]  /*8e60*/  @!P5 IMAD.IADD R228, R228, 0x1, -R2.reuse ;  /* 0x00000001e4e4d824 */ /* 0x100fe400078e0a02 */
[----:B------:R-:W-:-:S02]  /*8e70*/  @!P1 IMAD.IADD R227, R227, 0x1, -R2 ;  /* 0x00000001e3e39824 */ /* 0x000fc400078e0a02 */
[----:B------:R-:W-:Y:S02]  /*8e80*/  IMAD.MOV.U32 R226, RZ, RZ, R229 ;  /* 0x000000ffffe27224 */ /* 0x000fe400078e00e5 */
[--C-:B------:R-:W-:Y:S01]  /*8e90*/  @!P2 IMAD.IADD R225, R225, 0x1, -R2.reuse ;  /* 0x00000001e1e1a824 */ /* 0x100fe200078e0a02 */
[----:B------:R-:W-:Y:S01]  /*8ea0*/  ISETP.GE.AND P2, PT, R157, RZ, PT ;  /* 0x000000ff9d00720c */ /* 0x000fe20003f46270 */
[----:B------:R-:W-:Y:S01]  /*8eb0*/  @!P6 IMAD.IADD R224, R224, 0x1, -R2 ;  /* 0x00000001e0e0e824 */ /* 0x000fe200078e0a02 */
[C---:B------:R-:W-:Y:S01]  /*8ec0*/  ISETP.GT.U32.AND P5, PT, R2.reuse, R165, PT ;  /* 0x000000a50200720c */ /* 0x040fe20003fa4070 */
[----:B------:R-:W-:Y:S01]  /*8ed0*/  IMAD.MOV.U32 R157, RZ, RZ, R228 ;  /* 0x000000ffff9d7224 */ /* 0x000fe200078e00e4 */
[----:B------:R-:W-:Y:S01]  /*8ee0*/  ISETP.GT.U32.AND P6, PT, R2, R227, PT ;  /* 0x000000e30200720c */ /* 0x000fe20003fc4070 */
[----:B------:R-:W-:Y:S02]  /*8ef0*/  IMAD.MOV.U32 R229, RZ, RZ, R231 ;  /* 0x000000ffffe57224 */ /* 0x000fe400078e00e7 */
[----:B------:R-:W-:-:S04]  /*8f00*/  IMAD.HI.U32 R232, R246, R226, RZ ;  /* 0x000000e2f6e87227 */ /* 0x000fc800078e00ff */
[----:B------:R-:W-:Y:S01]  /*8f10*/  @!P4 IMAD.MOV R157, RZ, RZ, -R157 ;  /* 0x000000ffff9dc224 */ /* 0x000fe200078e0a9d */
[----:B------:R-:W-:Y:S01]  /*8f20*/  ISETP.GT.U32.AND P4, PT, R2, R224, PT ;  /* 0x000000e00200720c */ /* 0x000fe20003f84070 */
[----:B------:R-:W-:Y:S01]  /*8f30*/  IMAD.HI.U32 R231, R246, R229, RZ ;  /* 0x000000e5f6e77227 */ /* 0x000fe200078e00ff */
[----:B------:R-:W-:-:S03]  /*8f40*/  ISETP.GE.AND P1, PT, R158, RZ, PT ;  /* 0x000000ff9e00720c */ /* 0x000fc60003f26270 */
[----:B------:R-:W-:Y:S02]  /*8f50*/  IMAD.MOV R232, RZ, RZ, -R232 ;  /* 0x000000ffffe87224 */ /* 0x000fe400078e0ae8 */
[----:B------:R-:W-:Y:S02]  /*8f60*/  IMAD.MOV.U32 R158, RZ, RZ, R225 ;  /* 0x000000ffff9e7224 */ /* 0x000fe400078e00e1 */
[----:B------:R-:W-:Y:S02]  /*8f70*/  IMAD.MOV R231, RZ, RZ, -R231 ;  /* 0x000000ffffe77224 */ /* 0x000fe400078e0ae7 */
[C---:B------:R-:W-:Y:S02]  /*8f80*/  IMAD R225, R2.reuse, R232, R226 ;  /* 0x000000e802e17224 */ /* 0x040fe400078e02e2 */
[----:B------:R-:W-:Y:S02]  /*8f90*/  @!P5 IMAD.IADD R165, R165, 0x1, -R2 ;  /* 0x00000001a5a5d824 */ /* 0x000fe400078e0a02 */
[----:B------:R-:W-:-:S02]  /*8fa0*/  IMAD R229, R2, R231, R229 ;  /* 0x000000e702e57224 */ /* 0x000fc400078e02e5 */
[--C-:B------:R-:W-:Y:S01]  /*8fb0*/  @!P6 IMAD.IADD R227, R227, 0x1, -R2.reuse ;  /* 0x00000001e3e3e824 */ /* 0x100fe200078e0a02 */
[----:B------:R-:W-:Y:S01]  /*8fc0*/  ISETP.GT.U32.AND P6, PT, R2, R225, PT ;  /* 0x000000e10200720c */ /* 0x000fe20003fc4070 */
[----:B------:R-:W-:Y:S01]  /*8fd0*/  @!P4 IMAD.IADD R224, R224, 0x1, -R2 ;  /* 0x00000001e0e0c824 */ /* 0x000fe200078e0a02 */
[C---:B------:R-:W-:Y:S02]  /*8fe0*/  ISETP.GT.U32.AND P5, PT, R2.reuse, R165, PT ;  /* 0x000000a50200720c */ /* 0x040fe40003fa4070 */
[----:B------:R-:W-:Y:S02]  /*8ff0*/  ISETP.GT.U32.AND P4, PT, R2, R229, PT ;  /* 0x000000e50200720c */ /* 0x000fe40003f84070 */
[----:B------:R-:W-:Y:S01]  /*9000*/  IABS R233, R162 ;  /* 0x000000a200e97213 */ /* 0x000fe20000000000 */
[----:B------:R-:W-:Y:S01]  /*9010*/  @!P0 IMAD.MOV R158, RZ, RZ, -R158 ;  /* 0x000000ffff9e8224 */ /* 0x000fe200078e0a9e */
[----:B------:R-:W-:-:S03]  /*9020*/  ISETP.GE.AND P0, PT, R160, RZ, PT ;  /* 0x000000ffa000720c */ /* 0x000fc60003f06270 */
[----:B------:R-:W-:Y:S01]  /*9030*/  IMAD.MOV.U32 R228, RZ, RZ, R233 ;  /* 0x000000ffffe47224 */ /* 0x000fe200078e00e9 */
[----:B------:R-:W-:Y:S01]  /*9040*/  IABS R233, R167 ;  /* 0x000000a700e97213 */ /* 0x000fe20000000000 */
[----:B------:R-:W-:Y:S02]  /*9050*/  @!P6 IMAD.IADD R225, R225, 0x1, -R2 ;  /* 0x00000001e1e1e824 */ /* 0x000fe400078e0a02 */
[----:B------:R-:W-:-:S04]  /*9060*/  IMAD.HI.U32 R160, R246, R228, RZ ;  /* 0x000000e4f6a07227 */ /* 0x000fc800078e00ff */
[--C-:B------:R-:W-:Y:S01]  /*9070*/  @!P5 IMAD.IADD R165, R165, 0x1, -R2.reuse ;  /* 0x00000001a5a5d824 */ /* 0x100fe200078e0a02 */
[----:B------:R-:W-:Y:S01]  /*9080*/  ISETP.GE.AND P5, PT, R164, RZ, PT ;  /* 0x000000ffa400720c */ /* 0x000fe20003fa6270 */
[----:B------:R-:W-:Y:S01]  /*9090*/  @!P4 IMAD.IADD R229, R229, 0x1, -R2 ;  /* 0x00000001e5e5c824 */ /* 0x000fe200078e0a02 */
[----:B------:R-:W-:Y:S01]  /*90a0*/  ISETP.GT.U32.AND P4, PT, R2, R225, PT ;  /* 0x000000e10200720c */ /* 0x000fe20003f84070 */
[----:B------:R-:W-:Y:S02]  /*90b0*/  IMAD.MOV R160, RZ, RZ, -R160 ;  /* 0x000000ffffa07224 */ /* 0x000fe400078e0aa0 */
[----:B------:R-:W-:Y:S01]  /*90c0*/  IMAD.HI.U32 R164, R246, R233, RZ ;  /* 0x000000e9f6a47227 */ /* 0x000fe200078e00ff */
[----:B------:R-:W-:-:S03]  /*90d0*/  IABS R226, R169 ;  /* 0x000000a900e27213 */ /* 0x000fc60000000000 */
[C---:B------:R-:W-:Y:S02]  /*90e0*/  IMAD R228, R2.reuse, R160, R228 ;  /* 0x000000a002e47224 */ /* 0x040fe400078e02e4 */
[----:B------:R-:W-:Y:S02]  /*90f0*/  IMAD.MOV R164, RZ, RZ, -R164 ;  /* 0x000000ffffa47224 */ /* 0x000fe400078e0aa4 */
[----:B------:R-:W-:Y:S01]  /*9100*/  IMAD.MOV.U32 R160, RZ, RZ, R227 ;  /* 0x000000ffffa07224 */ /* 0x000fe200078e00e3 */
[----:B------:R-:W-:Y:S01]  /*9110*/  ISETP.GT.U32.AND P6, PT, R2, R228, PT ;  /* 0x000000e40200720c */ /* 0x000fe20003fc4070 */
[----:B------:R-:W-:-:S04]  /*9120*/  IMAD.HI.U32 R232, R246, R226, RZ ;  /* 0x000000e2f6e87227 */ /* 0x000fc800078e00ff */
[----:B------:R-:W-:Y:S01]  /*9130*/  IMAD R227, R2, R164, R233 ;  /* 0x000000a402e37224 */ /* 0x000fe200078e02e9 */
[----:B------:R-:W-:Y:S01]  /*9140*/  IABS R164, R171 ;  /* 0x000000ab00a47213 */ /* 0x000fe20000000000 */
[----:B------:R-:W-:Y:S01]  /*9150*/  @!P3 IMAD.MOV R160, RZ, RZ, -R160 ;  /* 0x000000ffffa0b224 */ /* 0x000fe200078e0aa0 */
[----:B------:R-:W-:Y:S01]  /*9160*/  ISETP.GE.AND P3, PT, R162, RZ, PT ;  /* 0x000000ffa200720c */ /* 0x000fe20003f66270 */
[----:B------:R-:W-:Y:S02]  /*9170*/  IMAD.MOV R232, RZ, RZ, -R232 ;  /* 0x000000ffffe87224 */ /* 0x000fe400078e0ae8 */
[----:B------:R-:W-:Y:S02]  /*9180*/  IMAD.MOV.U32 R162, RZ, RZ, R224 ;  /* 0x000000ffffa27224 */ /* 0x000fe400078e00e0 */
[----:B------:R-:W-:Y:S02]  /*9190*/  @!P4 IMAD.IADD R225, R225, 0x1, -R2 ;  /* 0x00000001e1e1c824 */ /* 0x000fe400078e0a02 */
[----:B------:R-:W-:-:S02]  /*91a0*/  IMAD.MOV.U32 R224, RZ, RZ, R164 ;  /* 0x000000ffffe07224 */ /* 0x000fc400078e00a4 */
[----:B------:R-:W-:Y:S02]  /*91b0*/  IMAD.MOV.U32 R164, RZ, RZ, R165 ;  /* 0x000000ffffa47224 */ /* 0x000fe400078e00a5 */
[C---:B------:R-:W-:Y:S02]  /*91c0*/  IMAD R226, R2.reuse, R232, R226 ;  /* 0x000000e802e27224 */ /* 0x040fe400078e02e2 */
[----:B------:R-:W-:Y:S01]  /*91d0*/  @!P2 IMAD.MOV R162, RZ, RZ, -R162 ;  /* 0x000000ffffa2a224 */ /* 0x000fe200078e0aa2 */
[----:B------:R-:W-:Y:S01]  /*91e0*/  ISETP.GT.U32.AND P2, PT, R2, R229, PT ;  /* 0x000000e50200720c */ /* 0x000fe20003f44070 */
[----:B------:R-:W-:Y:S01]  /*91f0*/  IMAD.MOV.U32 R165, RZ, RZ, R225 ;  /* 0x000000ffffa57224 */ /* 0x000fe200078e00e1 */
[----:B------:R-:W-:Y:S01]  /*9200*/  IABS R231, R183 ;  /* 0x000000b700e77213 */ /* 0x000fe20000000000 */
[----:B------:R-:W-:Y:S02]  /*9210*/  @!P6 IMAD.IADD R228, R228, 0x1, -R2 ;  /* 0x00000001e4e4e824 */ /* 0x000fe400078e0a02 */
[----:B------:R-:W-:Y:S01]  /*9220*/  @!P0 IMAD.MOV R165, RZ, RZ, -R165 ;  /* 0x000000ffffa58224 */ /* 0x000fe200078e0aa5 */
[----:B------:R-:W-:Y:S01]  /*9230*/  ISETP.GT.U32.AND P0, PT, R2, R226, PT ;  /* 0x000000e20200720c */ /* 0x000fe20003f04070 */
[----:B------:R-:W-:Y:S01]  /*9240*/  @!P1 IMAD.MOV R164, RZ, RZ, -R164 ;  /* 0x000000ffffa49224 */ /* 0x000fe200078e0aa4 */
[----:B------:R-:W-:Y:S01]  /*9250*/  ISETP.GE.AND P1, PT, R167, RZ, PT ;  /* 0x000000ffa700720c */ /* 0x000fe20003f26270 */
[----:B------:R-:W-:Y:S01]  /*9260*/  IMAD.HI.U32 R167, R246, R224, RZ ;  /* 0x000000e0f6a77227 */ /* 0x000fe200078e00ff */
[----:B------:R-:W-:-:S03]  /*9270*/  ISETP.GT.U32.AND P6, PT, R2, R228, PT ;  /* 0x000000e40200720c */ /* 0x000fc60003fc4070 */
[----:B------:R-:W-:Y:S01]  /*9280*/  IMAD.HI.U32 R232, R246, R231, RZ ;  /* 0x000000e7f6e87227 */ /* 0x000fe200078e00ff */
[----:B------:R-:W-:-:S03]  /*9290*/  ISETP.GT.U32.AND P4, PT, R2, R227, PT ;  /* 0x000000e30200720c */ /* 0x000fc60003f84070 */
[----:B------:R-:W-:Y:S02]  /*92a0*/  IMAD.MOV R167, RZ, RZ, -R167 ;  /* 0x000000ffffa77224 */ /* 0x000fe400078e0aa7 */
[----:B------:R-:W-:Y:S02]  /*92b0*/  IMAD.MOV R232, RZ, RZ, -R232 ;  /* 0x000000ffffe87224 */ /* 0x000fe400078e0ae8 */
[----:B------:R-:W-:Y:S02]  /*92c0*/  @!P2 IMAD.IADD R229, R229, 0x1, -R2 ;  /* 0x00000001e5e5a824 */ /* 0x000fe400078e0a02 */
[C---:B------:R-:W-:Y:S02]  /*92d0*/  IMAD R224, R2.reuse, R167, R224 ;  /* 0x000000a702e07224 */ /* 0x040fe400078e02e0 */
[----:B------:R-:W-:Y:S01]  /*92e0*/  IMAD R225, R2, R232, R231 ;  /* 0x000000e802e17224 */ /* 0x000fe200078e02e7 */
[----:B------:R-:W-:Y:S01]  /*92f0*/  IABS R231, R172 ;  /* 0x000000ac00e77213 */ /* 0x000fe20000000000 */
[----:B------:R-:W-:-:S02]  /*9300*/  @!P0 IMAD.IADD R226, R226, 0x1, -R2 ;  /* 0x00000001e2e28824 */ /* 0x000fc400078e0a02 */
[----:B------:R-:W-:Y:S02]  /*9310*/  IMAD.MOV.U32 R167, RZ, RZ, R229 ;  /* 0x000000ffffa77224 */ /* 0x000fe400078e00e5 */
[----:B------:R-:W-:Y:S02]  /*9320*/  @!P6 IMAD.IADD R228, R228, 0x1, -R2 ;  /* 0x00000001e4e4e824 */ /* 0x000fe400078e0a02 */
[----:B------:R-:W-:Y:S01]  /*9330*/  @!P5 IMAD.MOV R167, RZ, RZ, -R167 ;  /* 0x000000ffffa7d224 */ /* 0x000fe200078e0aa7 */
[----:B------:R-:W-:Y:S01]  /*9340*/  ISETP.GT.U32.AND P5, PT, R2, R226, PT ;  /* 0x000000e20200720c */ /* 0x000fe20003fa4070 */
[----:B------:R-:W-:Y:S01]  /*9350*/  IMAD.HI.U32 R229, R246, R231, RZ ;  /* 0x000000e7f6e57227 */ /* 0x000fe200078e00ff */
[----:B------:R-:W-:-:S03]  /*9360*/  ISETP.GT.U32.AND P6, PT, R2, R225, PT ;  /* 0x000000e10200720c */ /* 0x000fc60003fc4070 */
[--C-:B------:R-:W-:Y:S02]  /*9370*/  @!P4 IMAD.IADD R227, R227, 0x1, -R2.reuse ;  /* 0x00000001e3e3c824 */ /* 0x100fe400078e0a02 */
[----:B------:R-:W-:Y:S01]  /*9380*/  IMAD.MOV R229, RZ, RZ, -R229 ;  /* 0x000000ffffe57224 */ /* 0x000fe200078e0ae5 */
[----:B------:R-:W-:Y:S02]  /*9390*/  IABS R232, R174 ;  /* 0x000000ae00e87213 */ /* 0x000fe40000000000 */
[C---:B------:R-:W-:Y:S01]  /*93a0*/  ISETP.GT.U32.AND P0, PT, R2.reuse, R227, PT ;  /* 0x000000e30200720c */ /* 0x040fe20003f04070 */
[----:B------:R-:W-:Y:S01]  /*93b0*/  IMAD R231, R2, R229, R231 ;  /* 0x000000e502e77224 */ /* 0x000fe200078e02e7 */
[----:B------:R-:W-:Y:S01]  /*93c0*/  ISETP.GE.AND P2, PT, R169, RZ, PT ;  /* 0x000000ffa900720c */ /* 0x000fe20003f46270 */
[----:B------:R-:W-:Y:S01]  /*93d0*/  @!P5 IMAD.IADD R226, R226, 0x1, -R2 ;  /* 0x00000001e2e2d824 */ /* 0x000fe200078e0a02 */
[----:B------:R-:W-:Y:S01]  /*93e0*/  IABS R233, R176 ;  /* 0x000000b000e97213 */ /* 0x000fe20000000000 */
[----:B------:R-:W-:Y:S01]  /*93f0*/  IMAD.MOV.U32 R169, RZ, RZ, R228 ;  /* 0x000000ffffa97224 */ /* 0x000fe200078e00e4 */
[----:B------:R-:W-:Y:S01]  /*9400*/  ISETP.GT.U32.AND P5, PT, R2, R231, PT ;  /* 0x000000e70200720c */ /* 0x000fe20003fa4070 */
[----:B------:R-:W-:-:S02]  /*9410*/  @!P6 IMAD.IADD R225, R225, 0x1, -R2 ;  /* 0x00000001e1e1e824 */ /* 0x000fc400078e0a02 */
[----:B------:R-:W-:-:S04]  /*9420*/  IMAD.HI.U32 R229, R246, R232, RZ ;  /* 0x000000e8f6e57227 */ /* 0x000fc800078e00ff */
[----:B------:R-:W-:Y:S01]  /*9430*/  @!P3 IMAD.MOV R169, RZ, RZ, -R169 ;  /* 0x000000ffffa9b224 */ /* 0x000fe200078e0aa9 */
[C---:B------:R-:W-:Y:S01]  /*9440*/  ISETP.GT.U32.AND P3, PT, R2.reuse, R224, PT ;  /* 0x000000e00200720c */ /* 0x040fe20003f64070 */
[----:B------:R-:W-:Y:S01]  /*9450*/  IMAD.MOV.U32 R228, RZ, RZ, R233 ;  /* 0x000000ffffe47224 */ /* 0x000fe200078e00e9 */
[----:B------:R-:W-:Y:S01]  /*9460*/  ISETP.GT.U32.AND P6, PT, R2, R225, PT ;  /* 0x000000e10200720c */ /* 0x000fe20003fc4070 */
[----:B------:R-:W-:Y:S02]  /*9470*/  IMAD.MOV R229, RZ, RZ, -R229 ;  /* 0x000000ffffe57224 */ /* 0x000fe400078e0ae5 */
[----:B------:R-:W-:Y:S01]  /*9480*/  @!P0 IMAD.IADD R227, R227, 0x1, -R2 ;  /* 0x00000001e3e38824 */ /* 0x000fe200078e0a02 */
[----:B------:R-:W-:Y:S01]  /*9490*/  ISETP.GE.AND P0, PT, R171, RZ, PT ;  /* 0x000000ffab00720c */ /* 0x000fe20003f06270 */
[----:B------:R-:W-:-:S04]  /*94a0*/  IMAD.HI.U32 R171, R246, R228, RZ ;  /* 0x000000e4f6ab7227 */ /* 0x000fc800078e00ff */
[C---:B------:R-:W-:Y:S02]  /*94b0*/  IMAD R232, R2.reuse, R229, R232 ;  /* 0x000000e502e87224 */ /* 0x040fe400078e02e8 */
[----:B------:R-:W-:Y:S02]  /*94c0*/  IMAD.MOV R171, RZ, RZ, -R171 ;  /* 0x000000ffffab7224 */ /* 0x000fe400078e0aab */
[----:B------:R-:W-:Y:S01]  /*94d0*/  @!P5 IMAD.IADD R231, R231, 0x1, -R2 ;  /* 0x00000001e7e7d824 */ /* 0x000fe200078e0a02 */
[C---:B------:R-:W-:Y:S02]  /*94e0*/  ISETP.GT.U32.AND P5, PT, R2.reuse, R232, PT ;  /* 0x000000e80200720c */ /* 0x040fe40003fa4070 */
[----:B------:R-:W-:Y:S01]  /*94f0*/  ISETP.GE.AND P4, PT, R183, RZ, PT ;  /* 0x000000ffb700720c */ /* 0x000fe20003f86270 */
[----:B------:R-:W-:Y:S01]  /*9500*/  IMAD R228, R2, R171, R228 ;  /* 0x000000ab02e47224 */ /* 0x000fe200078e02e4 */
[----:B------:R-:W-:Y:S01]  /*9510*/  IABS R183, R178 ;  /* 0x000000b200b77213 */ /* 0x000fe20000000000 */
[----:B------:R-:W-:-:S02]  /*9520*/  @!P3 IMAD.IADD R224, R224, 0x1, -R2 ;  /* 0x00000001e0e0b824 */ /* 0x000fc400078e0a02 */
[----:B------:R-:W-:Y:S02]  /*9530*/  IMAD.MOV.U32 R171, RZ, RZ, R227 ;  /* 0x000000ffffab7224 */ /* 0x000fe400078e00e3 */
[----:B------:R-:W-:Y:S01]  /*9540*/  @!P6 IMAD.IADD R225, R225, 0x1, -R2 ;  /* 0x00000001e1e1e824 */ /* 0x000fe200078e0a02 */
[----:B------:R-:W-:Y:S01]  /*9550*/  ISETP.GE.AND P6, PT, R172, RZ, PT ;  /* 0x000000ffac00720c */ /* 0x000fe20003fc6270 */
[----:B------:R-:W-:Y:S01]  /*9560*/  IMAD.HI.U32 R172, R246, R183, RZ ;  /* 0x000000b7f6ac7227 */ /* 0x000fe200078e00ff */
[----:B------:R-:W-:-:S03]  /*9570*/  ISETP.GE.AND P3, PT, R174, RZ, PT ;  /* 0x000000ffae00720c */ /* 0x000fc60003f66270 */
[----:B------:R-:W-:Y:S01]  /*9580*/  @!P1 IMAD.MOV R171, RZ, RZ, -R171 ;  /* 0x000000ffffab9224 */ /* 0x000fe200078e0aab */
[----:B------:R-:W-:Y:S01]  /*9590*/  ISETP.GT.U32.AND P1, PT, R2, R224, PT ;  /* 0x000000e00200720c */ /* 0x000fe20003f24070 */
[----:B------:R-:W-:Y:S02]  /*95a0*/  IMAD.MOV R227, RZ, RZ, -R172 ;  /* 0x000000ffffe37224 */ /* 0x000fe400078e0aac */
[----:B------:R-:W-:Y:S02]  /*95b0*/  IMAD.MOV.U32 R172, RZ, RZ, R226 ;  /* 0x000000ffffac7224 */ /* 0x000fe400078e00e2 */
[----:B------:R-:W-:Y:S01]  /*95c0*/  IMAD.MOV.U32 R174, RZ, RZ, R225 ;  /* 0x000000ffffae7224 */ /* 0x000fe200078e00e1 */
[----:B------:R-:W-:Y:S01]  /*95d0*/  IABS R229, R179 ;  /* 0x000000b300e57213 */ /* 0x000fe20000000000 */
[----:B------:R-:W-:Y:S02]  /*95e0*/  @!P5 IMAD.IADD R232, R232, 0x1, -R2 ;  /* 0x00000001e8e8d824 */ /* 0x000fe400078e0a02 */
[----:B------:R-:W-:Y:S01]  /*95f0*/  @!P2 IMAD.MOV R172, RZ, RZ, -R172 ;  /* 0x000000ffffaca224 */ /* 0x000fe200078e0aac */
[C---:B------:R-:W-:Y:S01]  /*9600*/  ISETP.GT.U32.AND P2, PT, R2.reuse, R231, PT ;  /* 0x000000e70200720c */ /* 0x040fe20003f44070 */
[----:B------:R-:W-:Y:S01]  /*9610*/  @!P4 IMAD.MOV R174, RZ, RZ, -R174 ;  /* 0x000000ffffaec224 */ /* 0x000fe200078e0aae */
[C---:B------:R-:W-:Y:S01]  /*9620*/  ISETP.GT.U32.AND P4, PT, R2.reuse, R228, PT ;  /* 0x000000e40200720c */ /* 0x040fe20003f84070 */
[C---:B------:R-:W-:Y:S01]  /*9630*/  IMAD R183, R2.reuse, R227, R183 ;  /* 0x000000e302b77224 */ /* 0x040fe200078e02b7 */
[----:B------:R-:W-:Y:S01]  /*9640*/  ISETP.GT.U32.AND P5, PT, R2, R232, PT ;  /* 0x000000e80200720c */ /* 0x000fe20003fa4070 */
[----:B------:R-:W-:-:S04]  /*9650*/  IMAD.HI.U32 R225, R246, R229, RZ ;  /* 0x000000e5f6e17227 */ /* 0x000fc800078e00ff */
[----:B------:R-:W-:Y:S01]  /*9660*/  @!P1 IMAD.IADD R224, R224, 0x1, -R2 ;  /* 0x00000001e0e09824 */ /* 0x000fe200078e0a02 */
[----:B------:R-:W-:Y:S01]  /*9670*/  ISETP.GT.U32.AND P1, PT, R2, R183, PT ;  /* 0x000000b70200720c */ /* 0x000fe20003f24070 */
[----:B------:R-:W-:Y:S01]  /*9680*/  IMAD.MOV R225, RZ, RZ, -R225 ;  /* 0x000000ffffe17224 */ /* 0x000fe200078e0ae1 */
[----:B------:R-:W-:-:S03]  /*9690*/  IABS R233, R185 ;  /* 0x000000b900e97213 */ /* 0x000fc60000000000 */
[----:B------:R-:W-:Y:S01]  /*96a0*/  IMAD R229, R2, R225, R229 ;  /* 0x000000e102e57224 */ /* 0x000fe200078e02e5 */
[----:B------:R-:W-:Y:S01]  /*96b0*/  IABS R226, R181 ;  /* 0x000000b500e27213 */ /* 0x000fe20000000000 */
[--C-:B------:R-:W-:Y:S01]  /*96c0*/  @!P2 IMAD.IADD R231, R231, 0x1, -R2.reuse ;  /* 0x00000001e7e7a824 */ /* 0x100fe200078e0a02 */
[----:B------:R-:W-:Y:S01]  /*96d0*/  ISETP.GE.AND P2, PT, R176, RZ, PT ;  /* 0x000000ffb000720c */ /* 0x000fe20003f46270 */
[--C-:B------:R-:W-:Y:S02]  /*96e0*/  @!P4 IMAD.IADD R228, R228, 0x1, -R2.reuse ;  /* 0x00000001e4e4c824 */ /* 0x100fe400078e0a02 */
[----:B------:R-:W-:Y:S01]  /*96f0*/  @!P5 IMAD.IADD R232, R232, 0x1, -R2 ;  /* 0x00000001e8e8d824 */ /* 0x000fe200078e0a02 */
[----:B------:R-:W-:Y:S01]  /*9700*/  ISETP.GT.U32.AND P5, PT, R2, R229, PT ;  /* 0x000000e50200720c */ /* 0x000fe20003fa4070 */
[----:B------:R-:W-:Y:S02]  /*9710*/  IMAD.MOV.U32 R176, RZ, RZ, R224 ;  /* 0x000000ffffb07224 */ /* 0x000fe400078e00e0 */
[----:B------:R-:W-:Y:S01]  /*9720*/  IMAD.HI.U32 R224, R246, R233, RZ ;  /* 0x000000e9f6e07227 */ /* 0x000fe200078e00ff */
[----:B------:R-:W-:-:S03]  /*9730*/  ISETP.GT.U32.AND P4, PT, R2, R228, PT ;  /* 0x000000e40200720c */ /* 0x000fc60003f84070 */
[----:B------:R-:W-:-:S04]  /*9740*/  IMAD.HI.U32 R227, R246, R226, RZ ;  /* 0x000000e2f6e37227 */ /* 0x000fc800078e00ff */
[----:B------:R-:W-:Y:S02]  /*9750*/  @!P1 IMAD.IADD R183, R183, 0x1, -R2 ;  /* 0x00000001b7b79824 */ /* 0x000fe400078e0a02 */
[----:B------:R-:W-:Y:S02]  /*9760*/  IMAD.MOV R224, RZ, RZ, -R224 ;  /* 0x000000ffffe07224 */ /* 0x000fe400078e0ae0 */
[----:B------:R-:W-:Y:S01]  /*9770*/  IMAD.MOV R227, RZ, RZ, -R227 ;  /* 0x000000ffffe37224 */ /* 0x000fe200078e0ae3 */
[C---:B------:R-:W-:Y:S01]  /*9780*/  ISETP.GT.U32.AND P1, PT, R2.reuse, R183, PT ;  /* 0x000000b70200720c */ /* 0x040fe20003f24070 */
[C---:B------:R-:W-:Y:S01]  /*9790*/  IMAD R224, R2.reuse, R224, R233 ;  /* 0x000000e002e07224 */ /* 0x040fe200078e02e9 */
[----:B------:R-:W-:Y:S01]  /*97a0*/  IABS R225, R186 ;  /* 0x000000ba00e17213 */ /* 0x000fe20000000000 */
[C---:B------:R-:W-:Y:S02]  /*97b0*/  IMAD R226, R2.reuse, R227, R226 ;  /* 0x000000e302e27224 */ /* 0x040fe400078e02e2 */
[----:B------:R-:W-:Y:S01]  /*97c0*/  @!P5 IMAD.IADD R229, R229, 0x1, -R2 ;  /* 0x00000001e5e5d824 */ /* 0x000fe200078e0a02 */
[----:B------:R-:W-:Y:S01]  /*97d0*/  ISETP.GT.U32.AND P5, PT, R2, R224, PT ;  /* 0x000000e00200720c */ /* 0x000fe20003fa4070 */
[----:B------:R-:W-:Y:S01]  /*97e0*/  @!P0 IMAD.MOV R176, RZ, RZ, -R176 ;  /* 0x000000ffffb08224 */ /* 0x000fe200078e0ab0 */
[----:B------:R-:W-:Y:S01]  /*97f0*/  ISETP.GE.AND P0, PT, R178, RZ, PT ;  /* 0x000000ffb200720c */ /* 0x000fe20003f06270 */
[----:B------:R-:W-:Y:S01]  /*9800*/  @!P4 IMAD.IADD R228, R228, 0x1, -R2 ;  /* 0x00000001e4e4c824 */ /* 0x000fe200078e0a02 */
[----:B------:R-:W-:Y:S01]  /*9810*/  ISETP.GT.U32.AND P4, PT, R2, R226, PT ;  /* 0x000000e20200720c */ /* 0x000fe20003f84070 */
[----:B------:R-:W-:Y:S01]  /*9820*/  IMAD.HI.U32 R178, R246, R225, RZ ;  /* 0x000000e1f6b27227 */ /* 0x000fe200078e00ff */
[----:B------:R-:W-:-:S03]  /*9830*/  IABS R227, R190 ;  /* 0x000000be00e37213 */ /* 0x000fc60000000000 */
[----:B------:R-:W-:Y:S01]  /*9840*/  @!P1 IMAD.IADD R183, R183, 0x1, -R2 ;  /* 0x00000001b7b79824 */ /* 0x000fe200078e0a02 */
[----:B------:R-:W-:Y:S01]  /*9850*/  ISETP.GE.AND P1, PT, R179, RZ, PT ;  /* 0x000000ffb300720c */ /* 0x000fe20003f26270 */
[----:B------:R-:W-:Y:S02]  /*9860*/  IMAD.MOV R178, RZ, RZ, -R178 ;  /* 0x000000ffffb27224 */ /* 0x000fe400078e0ab2 */
[----:B------:R-:W-:Y:S01]  /*9870*/  IMAD.HI.U32 R179, R246, R227, RZ ;  /* 0x000000e3f6b37227 */ /* 0x000fe200078e00ff */
[----:B------:R-:W-:-:S03]  /*9880*/  IABS R234, R188 ;  /* 0x000000bc00ea7213 */ /* 0x000fc60000000000 */
[----:B------:R-:W-:Y:S02]  /*9890*/  IMAD R225, R2, R178, R225 ;  /* 0x000000b202e17224 */ /* 0x000fe400078e02e1 */
[----:B------:R-:W-:Y:S02]  /*98a0*/  IMAD.MOV.U32 R178, RZ, RZ, R231 ;  /* 0x000000ffffb27224 */ /* 0x000fe400078e00e7 */
[--C-:B------:R-:W-:Y:S02]  /*98b0*/  @!P5 IMAD.IADD R224, R224, 0x1, -R2.reuse ;  /* 0x00000001e0e0d824 */ /* 0x100fe400078e0a02 */
[----:B------:R-:W-:Y:S02]  /*98c0*/  IMAD.MOV R179, RZ, RZ, -R179 ;  /* 0x000000ffffb37224 */ /* 0x000fe400078e0ab3 */
[----:B------:R-:W-:Y:S01]  /*98d0*/  @!P4 IMAD.IADD R226, R226, 0x1, -R2 ;  /* 0x00000001e2e2c824 */ /* 0x000fe200078e0a02 */
[----:B------:R-:W-:Y:S01]  /*98e0*/  ISETP.GE.AND P4, PT, R181, RZ, PT ;  /* 0x000000ffb500720c */ /* 0x000fe20003f86270 */
[----:B------:R-:W-:Y:S01]  /*98f0*/  @!P6 IMAD.MOV R178, RZ, RZ, -R178 ;  /* 0x000000ffffb2e224 */ /* 0x000fe200078e0ab2 */
[C---:B------:R-:W-:Y:S01]  /*9900*/  ISETP.GT.U32.AND P6, PT, R2.reuse, R224, PT ;  /* 0x000000e00200720c */ /* 0x040fe20003fc4070 */
[C---:B------:R-:W-:Y:S01]  /*9910*/  IMAD R227, R2.reuse, R179, R227 ;  /* 0x000000b302e37224 */ /* 0x040fe200078e02e3 */
[----:B------:R-:W-:Y:S01]  /*9920*/  ISETP.GT.U32.AND P5, PT, R2, R229, PT ;  /* 0x000000e50200720c */ /* 0x000fe20003fa4070 */
[----:B------:R-:W-:-:S02]  /*9930*/  IMAD.MOV.U32 R181, RZ, RZ, R228 ;  /* 0x000000ffffb57224 */ /* 0x000fc400078e00e4 */
[----:B------:R-:W-:-:S04]  /*9940*/  IMAD.HI.U32 R231, R246, R234, RZ ;  /* 0x000000eaf6e77227 */ /* 0x000fc800078e00ff */
[----:B------:R-:W-:Y:S02]  /*9950*/  IMAD.MOV.U32 R179, RZ, RZ, R232 ;  /* 0x000000ffffb37224 */ /* 0x000fe400078e00e8 */
[----:B------:R-:W-:Y:S01]  /*9960*/  @!P2 IMAD.MOV R181, RZ, RZ, -R181 ;  /* 0x000000ffffb5a224 */ /* 0x000fe200078e0ab5 */
[C---:B------:R-:W-:Y:S01]  /*9970*/  ISETP.GT.U32.AND P2, PT, R2.reuse, R227, PT ;  /* 0x000000e30200720c */ /* 0x040fe20003f44070 */
[----:B------:R-:W-:Y:S02]  /*9980*/  IMAD.MOV R231, RZ, RZ, -R231 ;  /* 0x000000ffffe77224 */ /* 0x000fe400078e0ae7 */
[----:B------:R-:W-:Y:S01]  /*9990*/  @!P3 IMAD.MOV R179, RZ, RZ, -R179 ;  /* 0x000000ffffb3b224 */ /* 0x000fe200078e0ab3 */
[C---:B------:R-:W-:Y:S01]  /*99a0*/  ISETP.GT.U32.AND P3, PT, R2.reuse, R226, PT ;  /* 0x000000e20200720c */ /* 0x040fe20003f64070 */
[----:B------:R-:W-:Y:S02]  /*99b0*/  IMAD R228, R2, R231, R234 ;  /* 0x000000e702e47224 */ /* 0x000fe400078e02ea */
[----:B------:R-:W-:-:S02]  /*99c0*/  @!P6 IMAD.IADD R224, R224, 0x1, -R2 ;  /* 0x00000001e0e0e824 */ /* 0x000fc400078e0a02 */
[--C-:B------:R-:W-:Y:S01]  /*99d0*/  @!P5 IMAD.IADD R229, R229, 0x1, -R2.reuse ;  /* 0x00000001e5e5d824 */ /* 0x100fe200078e0a02 */
[C---:B------:R-:W-:Y:S01]  /*99e0*/  ISETP.GT.U32.AND P6, PT, R2.reuse, R228, PT ;  /* 0x000000e40200720c */ /* 0x040fe20003fc4070 */
[----:B------:R-:W-:Y:S01]  /*99f0*/  @!P0 IMAD.MOV R183, RZ, RZ, -R183 ;  /* 0x000000ffffb78224 */ /* 0x000fe200078e0ab7 */
[----:B------:R-:W-:Y:S01]  /*9a00*/  ISETP.GT.U32.AND P5, PT, R2, R225, PT ;  /* 0x000000e10200720c */ /* 0x000fe20003fa4070 */
[--C-:B------:R-:W-:Y:S01]  /*9a10*/  @!P2 IMAD.IADD R227, R227, 0x1, -R2.reuse ;  /* 0x00000001e3e3a824 */ /* 0x100fe200078e0a02 */
[----:B------:R-:W-:Y:S01]  /*9a20*/  ISETP.GE.AND P0, PT, R185, RZ, PT ;  /* 0x000000ffb900720c */ /* 0x000fe20003f06270 */
[----:B------:R-:W-:Y:S01]  /*9a30*/  IMAD.MOV.U32 R185, RZ, RZ, R229 ;  /* 0x000000ffffb97224 */ /* 0x000fe200078e00e5 */
[----:B------:R-:W-:Y:S01]  /*9a40*/  IABS R233, R192 ;  /* 0x000000c000e97213 */ /* 0x000fe20000000000 */
[----:B------:R-:W-:Y:S01]  /*9a50*/  @!P3 IMAD.IADD R226, R226, 0x1, -R2 ;  /* 0x00000001e2e2b824 */ /* 0x000fe200078e0a02 */
[----:B------:R-:W-:Y:S01]  /*9a60*/  ISETP.GE.AND P3, PT, R190, RZ, PT ;  /* 0x000000ffbe00720c */ /* 0x000fe20003f66270 */
[----:B------:R-:W-:Y:S01]  /*9a70*/  @!P1 IMAD.MOV R185, RZ, RZ, -R185 ;  /* 0x000000ffffb99224 */ /* 0x000fe200078e0ab9 */
[----:B------:R-:W-:Y:S01]  /*9a80*/  ISETP.GT.U32.AND P1, PT, R2, R227, PT ;  /* 0x000000e30200720c */ /* 0x000fe20003f24070 */
[----:B------:R-:W-:Y:S01]  /*9a90*/  IMAD.HI.U32 R190, R246, R233, RZ ;  /* 0x000000e9f6be7227 */ /* 0x000fe200078e00ff */
[----:B------:R-:W-:-:S02]  /*9aa0*/  ISETP.GE.AND P2, PT, R186, RZ, PT ;  /* 0x000000ffba00720c */ /* 0x000fc40003f46270 */
[----:B------:R-:W-:Y:S01]  /*9ab0*/  IABS R231, R193 ;  /* 0x000000c100e77213 */ /* 0x000fe20000000000 */
[----:B------:R-:W-:Y:S02]  /*9ac0*/  IMAD.MOV.U32 R186, RZ, RZ, R226 ;  /* 0x000000ffffba7224 */ /* 0x000fe400078e00e2 */
[----:B------:R-:W-:Y:S02]  /*9ad0*/  @!P6 IMAD.IADD R228, R228, 0x1, -R2 ;  /* 0x00000001e4e4e824 */ /* 0x000fe400078e0a02 */
[----:B------:R-:W-:Y:S02]  /*9ae0*/  IMAD.MOV R190, RZ, RZ, -R190 ;  /* 0x000000ffffbe7224 */ /* 0x000fe400078e0abe */
[----:B------:R-:W-:Y:S01]  /*9af0*/  @!P5 IMAD.IADD R225, R225, 0x1, -R2 ;  /* 0x00000001e1e1d824 */ /* 0x000fe200078e0a02 */
[----:B------:R-:W-:Y:S01]  /*9b00*/  ISETP.GE.AND P5, PT, R188, RZ, PT ;  /* 0x000000ffbc00720c */ /* 0x000fe20003fa6270 */
[----:B------:R-:W-:Y:S01]  /*9b10*/  @!P4 IMAD.MOV R186, RZ, RZ, -R186 ;  /* 0x000000ffffbac224 */ /* 0x000fe200078e0aba */
[----:B------:R-:W-:Y:S01]  /*9b20*/  IABS R188, R197 ;  /* 0x000000c500bc7213 */ /* 0x000fe20000000000 */
[C---:B------:R-:W-:Y:S01]  /*9b30*/  IMAD R229, R2.reuse, R190, R233 ;  /* 0x000000be02e57224 */ /* 0x040fe200078e02e9 */
[----:B------:R-:W-:Y:S01]  /*9b40*/  ISETP.GT.U32.AND P4, PT, R2, R228, PT ;  /* 0x000000e40200720c */ /* 0x000fe20003f84070 */
[----:B------:R-:W-:-:S04]  /*9b50*/  IMAD.HI.U32 R190, R246, R231, RZ ;  /* 0x000000e7f6be7227 */ /* 0x000fc800078e00ff */
[----:B------:R-:W-:Y:S02]  /*9b60*/  IMAD.MOV.U32 R226, RZ, RZ, R188 ;  /* 0x000000ffffe27224 */ /* 0x000fe400078e00bc */
[----:B------:R-:W-:Y:S02]  /*9b70*/  @!P1 IMAD.IADD R227, R227, 0x1, -R2 ;  /* 0x00000001e3e39824 */ /* 0x000fe400078e0a02 */
[----:B------:R-:W-:Y:S02]  /*9b80*/  IMAD.MOV.U32 R188, RZ, RZ, R224 ;  /* 0x000000ffffbc7224 */ /* 0x000fe400078e00e0 */
[----:B------:R-:W-:Y:S01]  /*9b90*/  IMAD.MOV R224, RZ, RZ, -R190 ;  /* 0x000000ffffe07224 */ /* 0x000fe200078e0abe */
[C---:B------:R-:W-:Y:S01]  /*9ba0*/  ISETP.GT.U32.AND P6, PT, R2.reuse, R225, PT ;  /* 0x000000e10200720c */ /* 0x040fe20003fc4070 */
[----:B------:R-:W-:Y:S01]  /*9bb0*/  IMAD.MOV.U32 R190, RZ, RZ, R227 ;  /* 0x000000ffffbe7224 */ /* 0x000fe200078e00e3 */
[C---:B------:R-:W-:Y:S01]  /*9bc0*/  ISETP.GT.U32.AND P1, PT, R2.reuse, R229, PT ;  /* 0x000000e50200720c */ /* 0x040fe20003f24070 */
[----:B------:R-:W-:-:S02]  /*9bd0*/  IMAD R227, R2, R224, R231 ;  /* 0x000000e002e37224 */ /* 0x000fc400078e02e7 */
[----:B------:R-:W-:-:S03]  /*9be0*/  @!P4 IMAD.IADD R228, R228, 0x1, -R2 ;  /* 0x00000001e4e4c824 */ /* 0x000fc600078e0a02 */
[----:B------:R-:W-:Y:S01]  /*9bf0*/  ISETP.GT.U32.AND P4, PT, R2, R227, PT ;  /* 0x000000e30200720c */ /* 0x000fe20003f84070 */
[----:B------:R-:W-:Y:S01]  /*9c00*/  @!P0 IMAD.MOV R188, RZ, RZ, -R188 ;  /* 0x000000ffffbc8224 */ /* 0x000fe200078e0abc */
[----:B------:R-:W-:-:S03]  /*9c10*/  ISETP.GE.AND P0, PT, R192, RZ, PT ;  /* 0x000000ffc000720c */ /* 0x000fc60003f06270 */
[--C-:B------:R-:W-:Y:S01]  /*9c20*/  @!P6 IMAD.IADD R225, R225, 0x1, -R2.reuse ;  /* 0x00000001e1e1e824 */ /* 0x100fe200078e0a02 */
[----:B------:R-:W-:Y:S01]  /*9c30*/  ISETP.GE.AND P6, PT, R197, RZ, PT ;  /* 0x000000ffc500720c */ /* 0x000fe20003fc6270 */
[----:B------:R-:W-:Y:S01]  /*9c40*/  @!P1 IMAD.IADD R229, R229, 0x1, -R2 ;  /* 0x00000001e5e59824 */ /* 0x000fe200078e0a02 */
[----:B------:R-:W-:Y:S01]  /*9c50*/  IABS R197, R202 ;  /* 0x000000ca00c57213 */ /* 0x000fe20000000000 */
[----:B------:R-:W-:-:S04]  /*9c60*/  IMAD.HI.U32 R192, R246, R226, RZ ;  /* 0x000000e2f6c07227 */ /* 0x000fc800078e00ff */
[----:B------:R-:W-:Y:S01]  /*9c70*/  @!P4 IMAD.IADD R227, R227, 0x1, -R2 ;  /* 0x00000001e3e3c824 */ /* 0x000fe200078e0a02 */
[----:B------:R-:W-:Y:S01]  /*9c80*/  ISETP.GT.U32.AND P4, PT, R2, R229, PT ;  /* 0x000000e50200720c */ /* 0x000fe20003f84070 */
[----:B------:R-:W-:Y:S02]  /*9c90*/  IMAD.MOV R192, RZ, RZ, -R192 ;  /* 0x000000ffffc07224 */ /* 0x000fe400078e0ac0 */
[----:B------:R-:W-:-:S04]  /*9ca0*/  IMAD.HI.U32 R232, R246, R197, RZ ;  /* 0x000000c5f6e87227 */ /* 0x000fc800078e00ff */
[----:B------:R-:W-:Y:S01]  /*9cb0*/  @!P3 IMAD.MOV R190, RZ, RZ, -R190 ;  /* 0x000000ffffbeb224 */ /* 0x000fe200078e0abe */
[----:B------:R-:W-:Y:S01]  /*9cc0*/  ISETP.GE.AND P3, PT, R193, RZ, PT ;  /* 0x000000ffc100720c */ /* 0x000fe20003f66270 */
[----:B------:R-:W-:Y:S02]  /*9cd0*/  IMAD.MOV.U32 R193, RZ, RZ, R228 ;  /* 0x000000ffffc17224 */ /* 0x000fe400078e00e4 */
[C---:B------:R-:W-:Y:S02]  /*9ce0*/  IMAD R224, R2.reuse, R192, R226 ;  /* 0x000000c002e07224 */ /* 0x040fe400078e02e2 */
[----:B------:R-:W-:Y:S02]  /*9cf0*/  IMAD.MOV R228, RZ, RZ, -R232 ;  /* 0x000000ffffe47224 */ /* 0x000fe400078e0ae8 */
[----:B------:R-:W-:Y:S01]  /*9d00*/  @!P5 IMAD.MOV R193, RZ, RZ, -R193 ;  /* 0x000000ffffc1d224 */ /* 0x000fe200078e0ac1 */
[C---:B------:R-:W-:Y:S01]  /*9d10*/  ISETP.GT.U32.AND P5, PT, R2.reuse, R224, PT ;  /* 0x000000e00200720c */ /* 0x040fe20003fa4070 */
[----:B------:R-:W-:Y:S01]  /*9d20*/  IMAD R228, R2, R228, R197 ;  /* 0x000000e402e47224 */ /* 0x000fe200078e02c5 */
[----:B------:R-:W-:Y:S01]  /*9d30*/  ISETP.GE.AND P1, PT, R202, RZ, PT ;  /* 0x000000ffca00720c */ /* 0x000fe20003f26270 */
[----:B------:R-:W-:Y:S01]  /*9d40*/  @!P4 IMAD.IADD R229, R229, 0x1, -R2 ;  /* 0x00000001e5e5c824 */ /* 0x000fe200078e0a02 */
[----:B------:R-:W-:Y:S01]  /*9d50*/  IABS R202, R195 ;  /* 0x000000c300ca7213 */ /* 0x000fe20000000000 */
[----:B------:R-:W-:Y:S01]  /*9d60*/  IMAD.MOV.U32 R192, RZ, RZ, R225 ;  /* 0x000000ffffc07224 */ /* 0x000fe200078e00e1 */
[----:B------:R-:W-:-:S03]  /*9d70*/  ISETP.GT.U32.AND P4, PT, R2, R228, PT ;  /* 0x000000e40200720c */ /* 0x000fc60003f84070 */
[----:B------:R-:W-:-:S04]  /*9d80*/  IMAD.HI.U32 R225, R246, R202, RZ ;  /* 0x000000caf6e17227 */ /* 0x000fc800078e00ff */
[----:B------:R-:W-:Y:S01]  /*9d90*/  @!P2 IMAD.MOV R192, RZ, RZ, -R192 ;  /* 0x000000ffffc0a224 */ /* 0x000fe200078e0ac0 */
[----:B------:R-:W-:Y:S01]  /*9da0*/  ISETP.GT.U32.AND P2, PT, R2, R227, PT ;  /* 0x000000e30200720c */ /* 0x000fe20003f44070 */
[----:B------:R-:W-:Y:S01]  /*9db0*/  IMAD.MOV R225, RZ, RZ, -R225 ;  /* 0x000000ffffe17224 */ /* 0x000fe200078e0ae1 */
[----:B------:R-:W-:Y:S01]  /*9dc0*/  IABS R226, R200 ;  /* 0x000000c800e27213 */ /* 0x000fe20000000000 */
[----:B------:R-:W-:Y:S01]  /*9dd0*/  @!P5 IMAD.IADD R224, R224, 0x1, -R2 ;  /* 0x00000001e0e0d824 */ /* 0x000fe200078e0a02 */
[----:B------:R-:W-:Y:S01]  /*9de0*/  ISETP.GE.AND P5, PT, R195, RZ, PT ;  /* 0x000000ffc300720c */ /* 0x000fe20003fa6270 */
[----:B------:R-:W-:Y:S01]  /*9df0*/  IMAD R202, R2, R225, R202 ;  /* 0x000000e102ca7224 */ /* 0x000fe200078e02ca */
[----:B------:R-:W-:Y:S01]  /*9e00*/  IABS R225, R204 ;  /* 0x000000cc00e17213 */ /* 0x000fe20000000000 */
[----:B------:R-:W-:Y:S02]  /*9e10*/  IMAD.MOV.U32 R195, RZ, RZ, R229 ;  /* 0x000000ffffc37224 */ /* 0x000fe400078e00e5 */
[----:B------:R-:W-:Y:S01]  /*9e20*/  @!P4 IMAD.IADD R228, R228, 0x1, -R2 ;  /* 0x00000001e4e4c824 */ /* 0x000fe200078e0a02 */
[----:B------:R-:W-:Y:S01]  /*9e30*/  ISETP.GT.U32.AND P4, PT, R2, R224, PT ;  /* 0x000000e00200720c */ /* 0x000fe20003f84070 */
[----:B------:R-:W-:Y:S01]  /*9e40*/  IMAD.HI.U32 R197, R246, R226, RZ ;  /* 0x000000e2f6c57227 */ /* 0x000fe200078e00ff */
[----:B------:R-:W-:-:S03]  /*9e50*/  IABS R231, R199 ;  /* 0x000000c700e77213 */ /* 0x000fc60000000000 */
[----:B------:R-:W-:Y:S01]  /*9e60*/  @!P0 IMAD.MOV R195, RZ, RZ, -R195 ;  /* 0x000000ffffc38224 */ /* 0x000fe200078e0ac3 */
[C---:B------:R-:W-:Y:S01]  /*9e70*/  ISETP.GT.U32.AND P0, PT, R2.reuse, R228, PT ;  /* 0x000000e40200720c */ /* 0x040fe20003f04070 */
[----:B------:R-:W-:Y:S01]  /*9e80*/  @!P2 IMAD.IADD R227, R227, 0x1, -R2 ;  /* 0x00000001e3e3a824 */ /* 0x000fe200078e0a02 */
[----:B------:R-:W-:Y:S01]  /*9e90*/  ISETP.GT.U32.AND P2, PT, R2, R202, PT ;  /* 0x000000ca0200720c */ /* 0x000fe20003f44070 */
[----:B------:R-:W-:Y:S02]  /*9ea0*/  IMAD.MOV R197, RZ, RZ, -R197 ;  /* 0x000000ffffc57224 */ /* 0x000fe400078e0ac5 */
[----:B------:R-:W-:-:S04]  /*9eb0*/  IMAD.HI.U32 R233, R246, R225, RZ ;  /* 0x000000e1f6e97227 */ /* 0x000fc800078e00ff */
[----:B------:R-:W-:Y:S02]  /*9ec0*/  IMAD R226, R2, R197, R226 ;  /* 0x000000c502e27224 */ /* 0x000fe400078e02e2 */
[----:B------:R-:W-:Y:S02]  /*9ed0*/  IMAD.MOV R233, RZ, RZ, -R233 ;  /* 0x000000ffffe97224 */ /* 0x000fe400078e0ae9 */
[----:B------:R-:W-:-:S04]  /*9ee0*/  IMAD.HI.U32 R232, R246, R231, RZ ;  /* 0x000000e7f6e87227 */ /* 0x000fc800078e00ff */
[----:B------:R-:W-:Y:S02]  /*9ef0*/  IMAD.MOV.U32 R197, RZ, RZ, R227 ;  /* 0x000000ffffc57224 */ /* 0x000fe400078e00e3 */
[----:B------:R-:W-:Y:S02]  /*9f00*/  IMAD R227, R2, R233, R225 ;  /* 0x000000e902e37224 */ /* 0x000fe400078e02e1 */
[----:B------:R-:W-:Y:S01]  /*9f10*/  @!P4 IMAD.IADD R224, R224, 0x1, -R2 ;  /* 0x00000001e0e0c824 */ /* 0x000fe200078e0a02 */
[----:B------:R-:W-:Y:S01]  /*9f20*/  ISETP.GT.U32.AND P4, PT, R2, R226, PT ;  /* 0x000000e20200720c */ /* 0x000fe20003f84070 */
[----:B------:R-:W-:Y:S02]  /*9f30*/  IMAD.MOV R232, RZ, RZ, -R232 ;  /* 0x000000ffffe87224 */ /* 0x000fe400078e0ae8 */
[----:B------:R-:W-:Y:S01]  /*9f40*/  @!P0 IMAD.IADD R228, R228, 0x1, -R2 ;  /* 0x00000001e4e48824 */ /* 0x000fe200078e0a02 */
[C---:B------:R-:W-:Y:S01]  /*9f50*/  ISETP.GT.U32.AND P0, PT, R2.reuse, R227, PT ;  /* 0x000000e30200720c */ /* 0x040fe20003f04070 */
[----:B------:R-:W-:-:S02]  /*9f60*/  IMAD R231, R2, R232, R231 ;  /* 0x000000e802e77224 */ /* 0x000fc400078e02e7 */
[--C-:B------:R-:W-:Y:S01]  /*9f70*/  @!P2 IMAD.IADD R202, R202, 0x1, -R2.reuse ;  /* 0x00000001cacaa824 */ /* 0x100fe200078e0a02 */
[----:B------:R-:W-:Y:S01]  /*9f80*/  IABS R232, R206 ;  /* 0x000000ce00e87213 */ /* 0x000fe20000000000 */
[----:B------:R-:W-:Y:S01]  /*9f90*/  @!P3 IMAD.MOV R197, RZ, RZ, -R197 ;  /* 0x000000ffffc5b224 */ /* 0x000fe200078e0ac5 */
[C---:B------:R-:W-:Y:S02]  /*9fa0*/  ISETP.GT.U32.AND P3, PT, R2.reuse, R231, PT ;  /* 0x000000e70200720c */ /* 0x040fe40003f64070 */
[----:B------:R-:W-:Y:S01]  /*9fb0*/  ISETP.GT.U32.AND P2, PT, R2, R202, PT ;  /* 0x000000ca0200720c */ /* 0x000fe20003f44070 */
[----:B------:R-:W-:Y:S01]  /*9fc0*/  @!P4 IMAD.IADD R226, R226, 0x1, -R2 ;  /* 0x00000001e2e2c824 */ /* 0x000fe200078e0a02 */
[----:B------:R-:W-:Y:S01]  /*9fd0*/  IABS R229, R207 ;  /* 0x000000cf00e57213 */ /* 0x000fe20000000000 */
[----:B------:R-:W-:-:S04]  /*9fe0*/  IMAD.HI.U32 R225, R246, R232, RZ ;  /* 0x000000e8f6e17227 */ /* 0x000fc800078e00ff */
[----:B------:R-:W-:Y:S01]  /*9ff0*/  @!P0 IMAD.IADD R227, R227, 0x1, -R2 ;  /* 0x00000001e3e38824 */ /* 0x000fe200078e0a02 */
[----:B------:R-:W-:Y:S01]  /*a000*/  ISETP.GT.U32.AND P0, PT, R2, R226, PT ;  /* 0x000000e20200720c */ /* 0x000fe20003f04070 */
[----:B------:R-:W-:Y:S02]  /*a010*/  IMAD.MOV R225, RZ, RZ, -R225 ;  /* 0x000000ffffe17224 */ /* 0x000fe400078e0ae1 */
[----:B------:R-:W-:-:S04]  /*a020*/  IMAD.HI.U32 R233, R246, R229, RZ ;  /* 0x000000e5f6e97227 */ /* 0x000fc800078e00ff */
[--C-:B------:R-:W-:Y:S02]  /*a030*/  @!P2 IMAD.IADD R202, R202, 0x1, -R2.reuse ;  /* 0x00000001cacaa824 */ /* 0x100fe400078e0a02 */
[----:B------:R-:W-:Y:S02]  /*a040*/  @!P3 IMAD.IADD R231, R231, 0x1, -R2 ;  /* 0x00000001e7e7b824 */ /* 0x000fe400078e0a02 */
[C---:B------:R-:W-:Y:S02]  /*a050*/  IMAD R225, R2.reuse, R225, R232 ;  /* 0x000000e102e17224 */ /* 0x040fe400078e02e8 */
[----:B------:R-:W-:Y:S01]  /*a060*/  IMAD.MOV R233, RZ, RZ, -R233 ;  /* 0x000000ffffe97224 */ /* 0x000fe200078e0ae9 */
[----:B------:R-:W-:Y:S01]  /*a070*/  ISETP.GE.AND P2, PT, R199, RZ, PT ;  /* 0x000000ffc700720c */ /* 0x000fe20003f46270 */
[----:B------:R-:W-:Y:S01]  /*a080*/  IMAD.MOV.U32 R199, RZ, RZ, R224 ;  /* 0x000000ffffc77224 */ /* 0x000fe200078e00e0 */
[C---:B------:R-:W-:Y:S01]  /*a090*/  ISETP.GT.U32.AND P4, PT, R2.reuse, R231, PT ;  /* 0x000000e70200720c */ /* 0x040fe20003f84070 */
[----:B------:R-:W-:Y:S01]  /*a0a0*/  @!P5 IMAD.MOV R202, RZ, RZ, -R202 ;  /* 0x000000ffffcad224 */ /* 0x000fe200078e0aca */
[C---:B------:R-:W-:Y:S01]  /*a0b0*/  ISETP.GT.U32.AND P5, PT, R2.reuse, R225, PT ;  /* 0x000000e10200720c */ /* 0x040fe20003fa4070 */
[----:B------:R-:W-:Y:S01]  /*a0c0*/  IMAD R224, R2, R233, R229 ;  /* 0x000000e902e07224 */ /* 0x000fe200078e02e5 */
[----:B------:R-:W-:Y:S01]  /*a0d0*/  IABS R232, R219 ;  /* 0x000000db00e87213 */ /* 0x000fe20000000000 */
[----:B------:R-:W-:Y:S01]  /*a0e0*/  @!P0 IMAD.IADD R226, R226, 0x1, -R2 ;  /* 0x00000001e2e28824 */ /* 0x000fe200078e0a02 */
[----:B------:R-:W-:-:S02]  /*a0f0*/  ISETP.GE.AND P3, PT, R200, RZ, PT ;  /* 0x000000ffc800720c */ /* 0x000fc40003f66270 */
[----:B------:R-:W-:Y:S01]  /*a100*/  ISETP.GT.U32.AND P0, PT, R2, R224, PT ;  /* 0x000000e00200720c */ /* 0x000fe20003f04070 */
[----:B------:R-:W-:Y:S02]  /*a110*/  IMAD.MOV.U32 R200, RZ, RZ, R228 ;  /* 0x000000ffffc87224 */ /* 0x000fe400078e00e4 */
[----:B------:R-:W-:-:S04]  /*a120*/  IMAD.HI.U32 R228, R246, R232, RZ ;  /* 0x000000e8f6e47227 */ /* 0x000fc800078e00ff */
[----:B------:R-:W-:Y:S01]  /*a130*/  @!P6 IMAD.MOV R199, RZ, RZ, -R199 ;  /* 0x000000ffffc7e224 */ /* 0x000fe200078e0ac7 */
[----:B------:R-:W-:Y:S01]  /*a140*/  ISETP.GT.U32.AND P6, PT, R2, R227, PT ;  /* 0x000000e30200720c */ /* 0x000fe20003fc4070 */
[----:B------:R-:W-:Y:S01]  /*a150*/  @!P1 IMAD.MOV R200, RZ, RZ, -R200 ;  /* 0x000000ffffc89224 */ /* 0x000fe200078e0ac8 */
[----:B------:R-:W-:Y:S01]  /*a160*/  ISETP.GE.AND P1, PT, R204, RZ, PT ;  /* 0x000000ffcc00720c */ /* 0x000fe20003f26270 */
[----:B------:R-:W-:Y:S01]  /*a170*/  IMAD.MOV R228, RZ, RZ, -R228 ;  /* 0x000000ffffe47224 */ /* 0x000fe200078e0ae4 */
[----:B------:R-:W-:Y:S01]  /*a180*/  IABS R204, R211 ;  /* 0x000000d300cc7213 */ /* 0x000fe20000000000 */
[--C-:B------:R-:W-:Y:S01]  /*a190*/  @!P4 IMAD.IADD R231, R231, 0x1, -R2.reuse ;  /* 0x00000001e7e7c824 */ /* 0x100fe200078e0a02 */
[----:B------:R-:W-:Y:S01]  /*a1a0*/  ISETP.GE.AND P4, PT, R206, RZ, PT ;  /* 0x000000ffce00720c */ /* 0x000fe20003f86270 */
[----:B------:R-:W-:Y:S01]  /*a1b0*/  @!P5 IMAD.IADD R225, R225, 0x1, -R2 ;  /* 0x00000001e1e1d824 */ /* 0x000fe200078e0a02 */
[----:B------:R-:W-:Y:S01]  /*a1c0*/  IABS R229, R209 ;  /* 0x000000d100e57213 */ /* 0x000fe20000000000 */
[----:B------:R-:W-:Y:S01]  /*a1d0*/  IMAD R228, R2, R228, R232 ;  /* 0x000000e402e47224 */ /* 0x000fe200078e02e8 */
[----:B------:R-:W-:Y:S01]  /*a1e0*/  ISETP.GE.AND P5, PT, R219, RZ, PT ;  /* 0x000000ffdb00720c */ /* 0x000fe20003fa6270 */
[----:B------:R-:W-:-:S02]  /*a1f0*/  IMAD.MOV.U32 R206, RZ, RZ, R226 ;  /* 0x000000ffffce7224 */ /* 0x000fc400078e00e2 */
[----:B------:R-:W-:Y:S02]  /*a200*/  IMAD.MOV.U32 R219, RZ, RZ, R204 ;  /* 0x000000ffffdb7224 */ /* 0x000fe400078e00cc */
[----:B------:R-:W-:Y:S01]  /*a210*/  @!P0 IMAD.IADD R224, R224, 0x1, -R2 ;  /* 0x00000001e0e08824 */ /* 0x000fe200078e0a02 */
[----:B------:R-:W-:Y:S01]  /*a220*/  ISETP.GT.U32.AND P0, PT, R2, R225, PT ;  /* 0x000000e10200720c */ /* 0x000fe20003f04070 */
[----:B------:R-:W-:-:S04]  /*a230*/  IMAD.HI.U32 R233, R246, R229, RZ ;  /* 0x000000e5f6e97227 */ /* 0x000fc800078e00ff */
[----:B------:R-:W-:Y:S02]  /*a240*/  IMAD.MOV.U32 R204, RZ, RZ, R231 ;  /* 0x000000ffffcc7224 */ /* 0x000fe400078e00e7 */
[----:B------:R-:W-:Y:S01]  /*a250*/  @!P3 IMAD.MOV R206, RZ, RZ, -R206 ;  /* 0x000000ffffceb224 */ /* 0x000fe200078e0ace */
[----:B------:R-:W-:Y:S01]  /*a260*/  ISETP.GT.U32.AND P3, PT, R2, R228, PT ;  /* 0x000000e40200720c */ /* 0x000fe20003f64070 */
[----:B------:R-:W-:-:S04]  /*a270*/  IMAD.HI.U32 R232, R246, R219, RZ ;  /* 0x000000dbf6e87227 */ /* 0x000fc800078e00ff */
[----:B------:R-:W-:Y:S01]  /*a280*/  @!P6 IMAD.IADD R227, R227, 0x1, -R2 ;  /* 0x00000001e3e3e824 */ /* 0x000fe200078e0a02 */
[----:B------:R-:W-:Y:S01]  /*a290*/  ISETP.GE.AND P6, PT, R207, RZ, PT ;  /* 0x000000ffcf00720c */ /* 0x000fe20003fc6270 */
[----:B------:R-:W-:Y:S01]  /*a2a0*/  @!P2 IMAD.MOV R204, RZ, RZ, -R204 ;  /* 0x000000ffffcca224 */ /* 0x000fe200078e0acc */
[----:B------:R-:W-:Y:S01]  /*a2b0*/  IABS R207, R213 ;  /* 0x000000d500cf7213 */ /* 0x000fe20000000000 */
[----:B------:R-:W-:Y:S01]  /*a2c0*/  IMAD.MOV R233, RZ, RZ, -R233 ;  /* 0x000000ffffe97224 */ /* 0x000fe200078e0ae9 */
[C---:B------:R-:W-:Y:S01]  /*a2d0*/  ISETP.GT.U32.AND P2, PT, R2.reuse, R224, PT ;  /* 0x000000e00200720c */ /* 0x040fe20003f44070 */
[----:B------:R-:W-:Y:S02]  /*a2e0*/  IMAD.MOV R232, RZ, RZ, -R232 ;  /* 0x000000ffffe87224 */ /* 0x000fe400078e0ae8 */
[----:B------:R-:W-:Y:S02]  /*a2f0*/  IMAD R226, R2, R233, R229 ;  /* 0x000000e902e27224 */ /* 0x000fe400078e02e5 */
[----:B------:R-:W-:-:S02]  /*a300*/  IMAD.MOV.U32 R231, RZ, RZ, R207 ;  /* 0x000000ffffe77224 */ /* 0x000fc400078e00cf */
[C---:B------:R-:W-:Y:S02]  /*a310*/  IMAD R219, R2.reuse, R232, R219 ;  /* 0x000000e802db7224 */ /* 0x040fe400078e02db */
[----:B------:R-:W-:Y:S01]  /*a320*/  @!P0 IMAD.IADD R225, R225, 0x1, -R2 ;  /* 0x00000001e1e18824 */ /* 0x000fe200078e0a02 */
[----:B------:R-:W-:Y:S01]  /*a330*/  ISETP.GT.U32.AND P0, PT, R2, R226, PT ;  /* 0x000000e20200720c */ /* 0x000fe20003f04070 */
[----:B------:R-:W-:Y:S02]  /*a340*/  IMAD.MOV.U32 R207, RZ, RZ, R227 ;  /* 0x000000ffffcf7224 */ /* 0x000fe400078e00e3 */
[----:B------:R-:W-:-:S04]  /*a350*/  IMAD.HI.U32 R227, R246, R231, RZ ;  /* 0x000000e7f6e37227 */ /* 0x000fc800078e00ff */
[--C-:B------:R-:W-:Y:S01]  /*a360*/  @!P3 IMAD.IADD R228, R228, 0x1, -R2.reuse ;  /* 0x00000001e4e4b824 */ /* 0x100fe200078e0a02 */
[----:B------:R-:W-:Y:S01]  /*a370*/  ISETP.GT.U32.AND P3, PT, R2, R219, PT ;  /* 0x000000db0200720c */ /* 0x000fe20003f64070 */
[----:B------:R-:W-:Y:S02]  /*a380*/  IMAD.MOV R227, RZ, RZ, -R227 ;  /* 0x000000ffffe37224 */ /* 0x000fe400078e0ae3 */
[----:B------:R-:W-:Y:S01]  /*a390*/  @!P2 IMAD.IADD R224, R224, 0x1, -R2 ;  /* 0x00000001e0e0a824 */ /* 0x000fe200078e0a02 */
[----:B------:R-:W-:Y:S01]  /*a3a0*/  ISETP.GE.AND P2, PT, R211, RZ, PT ;  /* 0x000000ffd300720c */ /* 0x000fe20003f46270 */
[----:B------:R-:W-:Y:S02]  /*a3b0*/  IMAD R227, R2, R227, R231 ;  /* 0x000000e302e37224 */ /* 0x000fe400078e02e7 */
[----:B------:R-:W-:Y:S01]  /*a3c0*/  IMAD.MOV.U32 R211, RZ, RZ, R224 ;  /* 0x000000ffffd37224 */ /* 0x000fe200078e00e0 */
[----:B------:R-:W-:Y:S01]  /*a3d0*/  IABS R233, R215 ;  /* 0x000000d700e97213 */ /* 0x000fe20000000000 */
[----:B------:R-:W-:Y:S01]  /*a3e0*/  @!P1 IMAD.MOV R207, RZ, RZ, -R207 ;  /* 0x000000ffffcf9224 */ /* 0x000fe200078e0acf */
[----:B------:R-:W-:Y:S01]  /*a3f0*/  ISETP.GE.AND P1, PT, R209, RZ, PT ;  /* 0x000000ffd100720c */ /* 0x000fe20003f26270 */
[----:B------:R-:W-:-:S02]  /*a400*/  @!P0 IMAD.IADD R226, R226, 0x1, -R2 ;  /* 0x00000001e2e28824 */ /* 0x000fc400078e0a02 */
[----:B------:R-:W-:Y:S01]  /*a410*/  @!P6 IMAD.MOV R211, RZ, RZ, -R211 ;  /* 0x000000ffffd3e224 */ /* 0x000fe200078e0ad3 */
[C---:B------:R-:W-:Y:S01]  /*a420*/  ISETP.GT.U32.AND P6, PT, R2.reuse, R227, PT ;  /* 0x000000e30200720c */ /* 0x040fe20003fc4070 */
[----:B------:R-:W-:Y:S01]  /*a430*/  IMAD.MOV.U32 R209, RZ, RZ, R225 ;  /* 0x000000ffffd17224 */ /* 0x000fe200078e00e1 */
[----:B------:R-:W-:Y:S01]  /*a440*/  IABS R229, R217 ;  /* 0x000000d900e57213 */ /* 0x000fe20000000000 */
[----:B------:R-:W-:Y:S01]  /*a450*/  @!P3 IMAD.IADD R219, R219, 0x1, -R2 ;  /* 0x00000001dbdbb824 */ /* 0x000fe200078e0a02 */
[----:B------:R-:W-:Y:S01]  /*a460*/  ISETP.GT.U32.AND P3, PT, R2, R226, PT ;  /* 0x000000e20200720c */ /* 0x000fe20003f64070 */
[----:B------:R-:W-:Y:S01]  /*a470*/  IMAD.HI.U32 R234, R246, R233, RZ ;  /* 0x000000e9f6ea7227 */ /* 0x000fe200078e00ff */
[----:B------:R-:W-:-:S03]  /*a480*/  ISETP.GT.U32.AND P0, PT, R2, R228, PT ;  /* 0x000000e40200720c */ /* 0x000fc60003f04070 */
[----:B------:R-:W-:Y:S01]  /*a490*/  @!P4 IMAD.MOV R209, RZ, RZ, -R209 ;  /* 0x000000ffffd1c224 */ /* 0x000fe200078e0ad1 */
[----:B------:R-:W-:Y:S01]  /*a4a0*/  ISETP.GT.U32.AND P4, PT, R2, R219, PT ;  /* 0x000000db0200720c */ /* 0x000fe20003f84070 */
[----:B------:R-:W-:-:S04]  /*a4b0*/  IMAD.HI.U32 R225, R246, R229, RZ ;  /* 0x000000e5f6e17227 */ /* 0x000fc800078e00ff */
[----:B------:R-:W-:Y:S02]  /*a4c0*/  IMAD.MOV R234, RZ, RZ, -R234 ;  /* 0x000000ffffea7224 */ /* 0x000fe400078e0aea */
[----:B------:R-:W-:Y:S02]  /*a4d0*/  IMAD.MOV R224, RZ, RZ, -R225 ;  /* 0x000000ffffe07224 */ /* 0x000fe400078e0ae1 */
[C---:B------:R-:W-:Y:S02]  /*a4e0*/  IMAD R225, R2.reuse, R234, R233 ;  /* 0x000000ea02e17224 */ /* 0x040fe400078e02e9 */
[--C-:B------:R-:W-:Y:S02]  /*a4f0*/  @!P6 IMAD.IADD R227, R227, 0x1, -R2.reuse ;  /* 0x00000001e3e3e824 */ /* 0x100fe400078e0a02 */
[----:B------:R-:W-:Y:S02]  /*a500*/  IMAD R224, R2, R224, R229 ;  /* 0x000000e002e07224 */ /* 0x000fe400078e02e5 */
[--C-:B------:R-:W-:Y:S01]  /*a510*/  @!P3 IMAD.IADD R226, R226, 0x1, -R2.reuse ;  /* 0x00000001e2e2b824 */ /* 0x100fe200078e0a02 */
[C---:B------:R-:W-:Y:S01]  /*a520*/  ISETP.GT.U32.AND P3, PT, R2.reuse, R225, PT ;  /* 0x000000e10200720c */ /* 0x040fe20003f64070 */
[--C-:B------:R-:W-:Y:S01]  /*a530*/  @!P4 IMAD.IADD R219, R219, 0x1, -R2.reuse ;  /* 0x00000001dbdbc824 */ /* 0x100fe200078e0a02 */
[----:B------:R-:W-:Y:S01]  /*a540*/  ISETP.GT.U32.AND P6, PT, R2, R227, PT ;  /* 0x000000e30200720c */ /* 0x000fe20003fc4070 */
[----:B------:R-:W-:Y:S01]  /*a550*/  @!P0 IMAD.IADD R228, R228, 0x1, -R2 ;  /* 0x00000001e4e48824 */ /* 0x000fe200078e0a02 */
[----:B------:R-:W-:-:S02]  /*a560*/  ISETP.GT.U32.AND P4, PT, R2, R224, PT ;  /* 0x000000e00200720c */ /* 0x000fc40003f84070 */
[----:B------:R-:W-:Y:S02]  /*a570*/  IABS R231, R221 ;  /* 0x000000dd00e77213 */ /* 0x000fe40000000000 */
[----:B------:R-:W-:Y:S01]  /*a580*/  ISETP.GE.AND P0, PT, R213, RZ, PT ;  /* 0x000000ffd500720c */ /* 0x000fe20003f06270 */
[----:B------:R-:W-:Y:S01]  /*a590*/  IMAD.MOV.U32 R213, RZ, RZ, R228 ;  /* 0x000000ffffd57224 */ /* 0x000fe200078e00e4 */
[----:B------:R-:W-:Y:S01]  /*a5a0*/  IABS R232, R220 ;  /* 0x000000dc00e87213 */ /* 0x000fe20000000000 */
[----:B------:R-:W-:-:S04]  /*a5b0*/  IMAD.HI.U32 R229, R246, R231, RZ ;  /* 0x000000e7f6e57227 */ /* 0x000fc800078e00ff */
[----:B------:R-:W-:Y:S01]  /*a5c0*/  @!P5 IMAD.MOV R213, RZ, RZ, -R213 ;  /* 0x000000ffffd5d224 */ /* 0x000fe200078e0ad5 */
[----:B------:R-:W-:Y:S01]  /*a5d0*/  ISETP.GE.AND P5, PT, R215, RZ, PT ;  /* 0x000000ffd700720c */ /* 0x000fe20003fa6270 */
[----:B------:R-:W-:Y:S02]  /*a5e0*/  IMAD.MOV R229, RZ, RZ, -R229 ;  /* 0x000000ffffe57224 */ /* 0x000fe400078e0ae5 */
[----:B------:R-:W-:Y:S02]  /*a5f0*/  @!P3 IMAD.IADD R225, R225, 0x1, -R2 ;  /* 0x00000001e1e1b824 */ /* 0x000fe400078e0a02 */
[----:B------:R-:W-:Y:S02]  /*a600*/  IMAD.MOV.U32 R215, RZ, RZ, R226 ;  /* 0x000000ffffd77224 */ /* 0x000fe400078e00e2 */
[----:B------:R-:W-:Y:S01]  /*a610*/  @!P6 IMAD.IADD R227, R227, 0x1, -R2 ;  /* 0x00000001e3e3e824 */ /* 0x000fe200078e0a02 */
[----:B------:R-:W-:Y:S01]  /*a620*/  ISETP.GE.AND P3, PT, R217, RZ, PT ;  /* 0x000000ffd900720c */ /* 0x000fe20003f66270 */
[----:B------:R-:W-:-:S04]  /*a630*/  IMAD.HI.U32 R233, R246, R232, RZ ;  /* 0x000000e8f6e97227 */ /* 0x000fc800078e00ff */
[----:B------:R-:W-:Y:S02]  /*a640*/  @!P4 IMAD.IADD R224, R224, 0x1, -R2 ;  /* 0x00000001e0e0c824 */ /* 0x000fe400078e0a02 */
[----:B------:R-:W-:Y:S02]  /*a650*/  IMAD.MOV.U32 R217, RZ, RZ, R219 ;  /* 0x000000ffffd97224 */ /* 0x000fe400078e00db */
[C---:B------:R-:W-:Y:S02]  /*a660*/  IMAD R231, R2.reuse, R229, R231 ;  /* 0x000000e502e77224 */ /* 0x040fe400078e02e7 */
[----:B------:R-:W-:Y:S01]  /*a670*/  @!P1 IMAD.MOV R215, RZ, RZ, -R215 ;  /* 0x000000ffffd79224 */ /* 0x000fe200078e0ad7 */
[C---:B------:R-:W-:Y:S01]  /*a680*/  ISETP.GT.U32.AND P1, PT, R2.reuse, R225, PT ;  /* 0x000000e10200720c */ /* 0x040fe20003f24070 */
[----:B------:R-:W-:Y:S01]  /*a690*/  IMAD.MOV.U32 R219, RZ, RZ, R227 ;  /* 0x000000ffffdb7224 */ /* 0x000fe200078e00e3 */
[----:B------:R-:W-:Y:S01]  /*a6a0*/  ISETP.GT.U32.AND P4, PT, R2, R224, PT ;  /* 0x000000e00200720c */ /* 0x000fe20003f84070 */
[----:B------:R-:W-:-:S02]  /*a6b0*/  IMAD.MOV R233, RZ, RZ, -R233 ;  /* 0x000000ffffe97224 */ /* 0x000fc400078e0ae9 */
[----:B------:R-:W-:Y:S01]  /*a6c0*/  @!P0 IMAD.MOV R219, RZ, RZ, -R219 ;  /* 0x000000ffffdb8224 */ /* 0x000fe200078e0adb */
[C---:B------:R-:W-:Y:S01]  /*a6d0*/  ISETP.GT.U32.AND P0, PT, R2.reuse, R231, PT ;  /* 0x000000e70200720c */ /* 0x040fe20003f04070 */
[----:B------:R-:W-:Y:S01]  /*a6e0*/  IMAD R232, R2, R233, R232 ;  /* 0x000000e902e87224 */ /* 0x000fe200078e02e8 */
[----:B------:R-:W-:-:S04]  /*a6f0*/  IABS R228, R223 ;  /* 0x000000df00e47213 */ /* 0x000fc80000000000 */
[----:B------:R-:W-:Y:S01]  /*a700*/  ISETP.GT.U32.AND P6, PT, R2, R232, PT ;  /* 0x000000e80200720c */ /* 0x000fe20003fc4070 */
[----:B------:R-:W-:Y:S02]  /*a710*/  @!P1 IMAD.IADD R225, R225, 0x1, -R2 ;  /* 0x00000001e1e19824 */ /* 0x000fe400078e0a02 */
[----:B------:R-:W-:-:S04]  /*a720*/  IMAD.HI.U32 R226, R246, R228, RZ ;  /* 0x000000e4f6e27227 */ /* 0x000fc800078e00ff */
[--C-:B------:R-:W-:Y:S01]  /*a730*/  @!P4 IMAD.IADD R224, R224, 0x1, -R2.reuse ;  /* 0x00000001e0e0c824 */ /* 0x100fe200078e0a02 */
[----:B------:R-:W-:Y:S01]  /*a740*/  ISETP.GE.AND P4, PT, R221, RZ, PT ;  /* 0x000000ffdd00720c */ /* 0x000fe20003f86270 */
[----:B------:R-:W-:Y:S01]  /*a750*/  @!P2 IMAD.MOV R217, RZ, RZ, -R217 ;  /* 0x000000ffffd9a224 */ /* 0x000fe200078e0ad9 */
[----:B------:R-:W-:Y:S01]  /*a760*/  ISETP.GE.AND P2, PT, R220, RZ, PT ;  /* 0x000000ffdc00720c */ /* 0x000fe20003f46270 */
[----:B------:R-:W-:Y:S01]  /*a770*/  IMAD.MOV.U32 R221, RZ, RZ, R225 ;  /* 0x000000ffffdd7224 */ /* 0x000fe200078e00e1 */
[----:B------:R-:W-:Y:S01]  /*a780*/  IABS R220, R212 ;  /* 0x000000d400dc7213 */ /* 0x000fe20000000000 */
[----:B------:R-:W-:Y:S02]  /*a790*/  @!P0 IMAD.IADD R231, R231, 0x1, -R2 ;  /* 0x00000001e7e78824 */ /* 0x000fe400078e0a02 */
[----:B------:R-:W-:Y:S02]  /*a7a0*/  IMAD.MOV R226, RZ, RZ, -R226 ;  /* 0x000000ffffe27224 */ /* 0x000fe400078e0ae2 */
[----:B------:R-:W-:Y:S01]  /*a7b0*/  @!P5 IMAD.MOV R221, RZ, RZ, -R221 ;  /* 0x000000ffffddd224 */ /* 0x000fe200078e0add */
[C---:B------:R-:W-:Y:S01]  /*a7c0*/  ISETP.GT.U32.AND P5, PT, R2.reuse, R231, PT ;  /* 0x000000e70200720c */ /* 0x040fe20003fa4070 */
[----:B------:R-:W-:-:S02]  /*a7d0*/  IMAD R228, R2, R226, R228 ;  /* 0x000000e202e47224 */ /* 0x000fc400078e02e4 */
[----:B------:R-:W-:Y:S01]  /*a7e0*/  @!P6 IMAD.IADD R232, R232, 0x1, -R2 ;  /* 0x00000001e8e8e824 */ /* 0x000fe200078e0a02 */
[----:B------:R-:W-:Y:S01]  /*a7f0*/  ISETP.GE.AND P6, PT, R223, RZ, PT ;  /* 0x000000ffdf00720c */ /* 0x000fe20003fc6270 */
[----:B------:R-:W-:Y:S01]  /*a800*/  IMAD.HI.U32 R226, R246, R220, RZ ;  /* 0x000000dcf6e27227 */ /* 0x000fe200078e00ff */
[----:B------:R-:W-:-:S03]  /*a810*/  ISETP.GT.U32.AND P1, PT, R2, R228, PT ;  /* 0x000000e40200720c */ /* 0x000fc60003f24070 */
[----:B------:R-:W-:Y:S02]  /*a820*/  IMAD.MOV.U32 R223, RZ, RZ, R224 ;  /* 0x000000ffffdf7224 */ /* 0x000fe400078e00e0 */
[----:B------:R-:W-:Y:S02]  /*a830*/  IMAD.MOV R226, RZ, RZ, -R226 ;  /* 0x000000ffffe27224 */ /* 0x000fe400078e0ae2 */
[----:B------:R-:W-:Y:S01]  /*a840*/  @!P3 IMAD.MOV R223, RZ, RZ, -R223 ;  /* 0x000000ffffdfb224 */ /* 0x000fe200078e0adf */
[----:B------:R-:W-:Y:S01]  /*a850*/  ISETP.GE.AND P3, PT, R212, RZ, PT ;  /* 0x000000ffd400720c */ /* 0x000fe20003f66270 */
[C---:B------:R-:W-:Y:S01]  /*a860*/  IMAD R212, R2.reuse, R226, R220 ;  /* 0x000000e202d47224 */ /* 0x040fe200078e02dc */
[C---:B------:R-:W-:Y:S01]  /*a870*/  ISETP.GT.U32.AND P0, PT, R2.reuse, R232, PT ;  /* 0x000000e80200720c */ /* 0x040fe20003f04070 */
[--C-:B------:R-:W-:Y:S01]  /*a880*/  @!P5 IMAD.IADD R231, R231, 0x1, -R2.reuse ;  /* 0x00000001e7e7d824 */ /* 0x100fe200078e0a02 */
[----:B------:R-:W-:Y:S02]  /*a890*/  IABS R235, R218 ;  /* 0x000000da00eb7213 */ /* 0x000fe40000000000 */
[----:B------:R-:W-:Y:S01]  /*a8a0*/  ISETP.GT.U32.AND P5, PT, R2, R212, PT ;  /* 0x000000d40200720c */ /* 0x000fe20003fa4070 */
[----:B------:R-:W-:-:S02]  /*a8b0*/  @!P1 IMAD.IADD R228, R228, 0x1, -R2 ;  /* 0x00000001e4e49824 */ /* 0x000fc400078e0a02 */
[----:B------:R-:W-:Y:S01]  /*a8c0*/  IMAD.HI.U32 R225, R246, R235, RZ ;  /* 0x000000ebf6e17227 */ /* 0x000fe200078e00ff */
[----:B------:R-:W-:-:S03]  /*a8d0*/  IABS R233, R216 ;  /* 0x000000d800e97213 */ /* 0x000fc60000000000 */
[----:B------:R-:W-:Y:S01]  /*a8e0*/  IMAD.MOV R225, RZ, RZ, -R225 ;  /* 0x000000ffffe17224 */ /* 0x000fe200078e0ae1 */
[----:B------:R-:W-:Y:S01]  /*a8f0*/  ISETP.GT.U32.AND P1, PT, R2, R228, PT ;  /* 0x000000e40200720c */ /* 0x000fe20003f24070 */
[----:B------:R-:W-:Y:S02]  /*a900*/  @!P0 IMAD.IADD R232, R232, 0x1, -R2 ;  /* 0x00000001e8e88824 */ /* 0x000fe400078e0a02 */
[----:B------:R-:W-:Y:S01]  /*a910*/  IMAD.HI.U32 R224, R246, R233, RZ ;  /* 0x000000e9f6e07227 */ /* 0x000fe200078e00ff */
[----:B------:R-:W-:-:S03]  /*a920*/  IABS R237, R208 ;  /* 0x000000d000ed7213 */ /* 0x000fc60000000000 */
[----:B------:R-:W-:Y:S02]  /*a930*/  IMAD R235, R2, R225, R235 ;  /* 0x000000e102eb7224 */ /* 0x000fe400078e02eb */
[----:B------:R-:W-:Y:S02]  /*a940*/  IMAD.MOV.U32 R225, RZ, RZ, R232 ;  /* 0x000000ffffe17224 */ /* 0x000fe400078e00e8 */
[----:B------:R-:W-:Y:S02]  /*a950*/  @!P5 IMAD.IADD R212, R212, 0x1, -R2 ;  /* 0x00000001d4d4d824 */ /* 0x000fe400078e0a02 */
[----:B------:R-:W-:Y:S02]  /*a960*/  IMAD.MOV R224, RZ, RZ, -R224 ;  /* 0x000000ffffe07224 */ /* 0x000fe400078e0ae0 */
[----:B------:R-:W-:Y:S01]  /*a970*/  @!P2 IMAD.MOV R225, RZ, RZ, -R225 ;  /* 0x000000ffffe1a224 */ /* 0x000fe200078e0ae1 */
[C---:B------:R-:W-:Y:S01]  /*a980*/  ISETP.GT.U32.AND P2, PT, R2.reuse, R212, PT ;  /* 0x000000d40200720c */ /* 0x040fe20003f44070 */
[----:B------:R-:W-:-:S02]  /*a990*/  IMAD R233, R2, R224, R233 ;  /* 0x000000e002e97224 */ /* 0x000fc400078e02e9 */
[----:B------:R-:W-:Y:S01]  /*a9a0*/  IMAD.HI.U32 R220, R246, R237, RZ ;  /* 0x000000edf6dc7227 */ /* 0x000fe200078e00ff */
[----:B------:R-:W-:Y:S02]  /*a9b0*/  IABS R239, R201 ;  /* 0x000000c900ef7213 */ /* 0x000fe40000000000 */
[----:B------:R-:W-:Y:S01]  /*a9c0*/  ISETP.GT.U32.AND P5, PT, R2, R233, PT ;  /* 0x000000e90200720c */ /* 0x000fe20003fa4070 */
[----:B------:R-:W-:Y:S02]  /*a9d0*/  @!P1 IMAD.IADD R228, R228, 0x1, -R2 ;  /* 0x00000001e4e49824 */ /* 0x000fe400078e0a02 */
[----:B------:R-:W-:Y:S02]  /*a9e0*/  IMAD.MOV.U32 R227, RZ, RZ, R231 ;  /* 0x000000ffffe37224 */ /* 0x000fe400078e00e7 */
[----:B------:R-:W-:Y:S01]  /*a9f0*/  IMAD.MOV R220, RZ, RZ, -R220 ;  /* 0x000000ffffdc7224 */ /* 0x000fe200078e0adc */
[----:B------:R-:W-:Y:S01]  /*aa00*/  ISETP.GE.AND P1, PT, R218, RZ, PT ;  /* 0x000000ffda00720c */ /* 0x000fe20003f26270 */
[----:B------:R-:W-:-:S02]  /*aa10*/  IMAD.MOV.U32 R229, RZ, RZ, R228 ;  /* 0x000000ffffe57224 */ /* 0x000fc400078e00e4 */
[----:B------:R-:W-:Y:S01]  /*aa20*/  @!P4 IMAD.MOV R227, RZ, RZ, -R227 ;  /* 0x000000ffffe3c224 */ /* 0x000fe200078e0ae3 */
[C---:B------:R-:W-:Y:S01]  /*aa30*/  ISETP.GT.U32.AND P4, PT, R2.reuse, R235, PT ;  /* 0x000000eb0200720c */ /* 0x040fe20003f84070 */
[----:B------:R-:W-:Y:S02]  /*aa40*/  IMAD R237, R2, R220, R237 ;  /* 0x000000dc02ed7224 */ /* 0x000fe400078e02ed */
[----:B------:R-:W-:-:S04]  /*aa50*/  IMAD.HI.U32 R218, R246, R239, RZ ;  /* 0x000000eff6da7227 */ /* 0x000fc800078e00ff */
[----:B------:R-:W-:Y:S01]  /*aa60*/  @!P6 IMAD.MOV R229, RZ, RZ, -R229 ;  /* 0x000000ffffe5e224 */ /* 0x000fe200078e0ae5 */
[----:B------:R-:W-:Y:S01]  /*aa70*/  ISETP.GE.AND P6, PT, R208, RZ, PT ;  /* 0x000000ffd000720c */ /* 0x000fe20003fc6270 */
[----:B------:R-:W-:Y:S01]  /*aa80*/  @!P2 IMAD.IADD R212, R212, 0x1, -R2 ;  /* 0x00000001d4d4a824 */ /* 0x000fe200078e0a02 */
[C---:B------:R-:W-:Y:S01]  /*aa90*/  ISETP.GT.U32.AND P2, PT, R2.reuse, R237, PT ;  /* 0x000000ed0200720c */ /* 0x040fe20003f44070 */
[----:B------:R-:W-:Y:S01]  /*aaa0*/  IMAD.MOV R208, RZ, RZ, -R218 ;  /* 0x000000ffffd07224 */ /* 0x000fe200078e0ada */
[----:B------:R-:W-:Y:S01]  /*aab0*/  IABS R241, R203 ;  /* 0x000000cb00f17213 */ /* 0x000fe20000000000 */
[----:B------:R-:W-:Y:S02]  /*aac0*/  @!P5 IMAD.IADD R233, R233, 0x1, -R2 ;  /* 0x00000001e9e9d824 */ /* 0x000fe400078e0a02 */
[----:B------:R-:W-:Y:S02]  /*aad0*/  IMAD R239, R2, R208, R239 ;  /* 0x000000d002ef7224 */ /* 0x000fe400078e02ef */
[----:B------:R-:W-:Y:S01]  /*aae0*/  IMAD.MOV.U32 R231, RZ, RZ, R212 ;  /* 0x000000ffffe77224 */ /* 0x000fe200078e00d4 */
[----:B------:R-:W-:Y:S01]  /*aaf0*/  ISETP.GE.AND P0, PT, R216, RZ, PT ;  /* 0x000000ffd800720c */ /* 0x000fe20003f06270 */
[----:B------:R-:W-:Y:S01]  /*ab00*/  @!P4 IMAD.IADD R235, R235, 0x1, -R2 ;  /* 0x00000001ebebc824 */ /* 0x000fe200078e0a02 */
[----:B------:R-:W-:Y:S01]  /*ab10*/  IABS R216, R205 ;  /* 0x000000cd00d87213 */ /* 0x000fe20000000000 */
[----:B------:R-:W-:Y:S01]  /*ab20*/  @!P3 IMAD.MOV R231, RZ, RZ, -R231 ;  /* 0x000000ffffe7b224 */ /* 0x000fe200078e0ae7 */
[----:B------:R-:W-:Y:S01]  /*ab30*/  ISETP.GT.U32.AND P5, PT, R2, R233, PT ;  /* 0x000000e90200720c */ /* 0x000fe20003fa4070 */
[----:B------:R-:W-:Y:S01]  /*ab40*/  IMAD.HI.U32 R218, R246, R241, RZ ;  /* 0x000000f1f6da7227 */ /* 0x000fe200078e00ff */
[----:B------:R-:W-:-:S02]  /*ab50*/  ISETP.GT.U32.AND P3, PT, R2, R239, PT ;  /* 0x000000ef0200720c */ /* 0x000fc40003f64070 */
[----:B------:R-:W-:Y:S01]  /*ab60*/  ISETP.GT.U32.AND P4, PT, R2, R235, PT ;  /* 0x000000eb0200720c */ /* 0x000fe20003f84070 */
[----:B------:R-:W-:Y:S02]  /*ab70*/  @!P2 IMAD.IADD R237, R237, 0x1, -R2 ;  /* 0x00000001ededa824 */ /* 0x000fe400078e0a02 */
[----:B------:R-:W-:Y:S02]  /*ab80*/  IMAD.MOV R218, RZ, RZ, -R218 ;  /* 0x000000ffffda7224 */ /* 0x000fe400078e0ada */
[----:B------:R-:W-:Y:S01]  /*ab90*/  IMAD.HI.U32 R208, R246, R216, RZ ;  /* 0x000000d8f6d07227 */ /* 0x000fe200078e00ff */
[----:B------:R-:W-:-:S03]  /*aba0*/  ISETP.GT.U32.AND P2, PT, R2, R237, PT ;  /* 0x000000ed0200720c */ /* 0x000fc60003f44070 */
[C---:B------:R-:W-:Y:S02]  /*abb0*/  IMAD R241, R2.reuse, R218, R241 ;  /* 0x000000da02f17224 */ /* 0x040fe400078e02f1 */
[----:B------:R-:W-:Y:S01]  /*abc0*/  IMAD.MOV R208, RZ, RZ, -R208 ;  /* 0x000000ffffd07224 */ /* 0x000fe200078e0ad0 */
[----:B------:R-:W-:Y:S01]  /*abd0*/  IABS R245, R64 ;  /* 0x0000004000f57213 */ /* 0x000fe20000000000 */
[----:B------:R-:W-:Y:S01]  /*abe0*/  @!P5 IMAD.IADD R233, R233, 0x1, -R2 ;  /* 0x00000001e9e9d824 */ /* 0x000fe200078e0a02 */
[C---:B------:R-:W-:Y:S01]  /*abf0*/  ISETP.GT.U32.AND P5, PT, R2.reuse, R241, PT ;  /* 0x000000f10200720c */ /* 0x040fe20003fa4070 */
[C---:B------:R-:W-:Y:S02]  /*ac00*/  IMAD R243, R2.reuse, R208, R216 ;  /* 0x000000d002f37224 */ /* 0x040fe400078e02d8 */
[--C-:B------:R-:W-:Y:S02]  /*ac10*/  @!P3 IMAD.IADD R239, R239, 0x1, -R2.reuse ;  /* 0x00000001efefb824 */ /* 0x100fe400078e0a02 */
[----:B------:R-:W-:Y:S01]  /*ac20*/  @!P4 IMAD.IADD R235, R235, 0x1, -R2 ;  /* 0x00000001ebebc824 */ /* 0x000fe200078e0a02 */
[C---:B------:R-:W-:Y:S01]  /*ac30*/  ISETP.GT.U32.AND P4, PT, R2.reuse, R243, PT ;  /* 0x000000f30200720c */ /* 0x040fe20003f84070 */
[----:B------:R-:W-:Y:S01]  /*ac40*/  @!P0 IMAD.MOV R233, RZ, RZ, -R233 ;  /* 0x000000ffffe98224 */ /* 0x000fe200078e0ae9 */
[----:B------:R-:W-:Y:S01]  /*ac50*/  ISETP.GT.U32.AND P0, PT, R2, R239, PT ;  /* 0x000000ef0200720c */ /* 0x000fe20003f04070 */
[----:B------:R-:W-:-:S04]  /*ac60*/  IMAD.HI.U32 R212, R246, R245, RZ ;  /* 0x000000f5f6d47227 */ /* 0x000fc800078e00ff */
[----:B------:R-:W-:Y:S01]  /*ac70*/  @!P2 IMAD.IADD R237, R237, 0x1, -R2 ;  /* 0x00000001ededa824 */ /* 0x000fe200078e0a02 */
[----:B------:R-:W-:Y:S01]  /*ac80*/  ISETP.GE.AND P2, PT, R203, RZ, PT ;  /* 0x000000ffcb00720c */ /* 0x000fe20003f46270 */
[----:B------:R-:W-:Y:S02]  /*ac90*/  IMAD.MOV R203, RZ, RZ, -R212 ;  /* 0x000000ffffcb7224 */ /* 0x000fe400078e0ad4 */
[--C-:B------:R-:W-:Y:S02]  /*aca0*/  @!P5 IMAD.IADD R241, R241, 0x1, -R2.reuse ;  /* 0x00000001f1f1d824 */ /* 0x100fe400078e0a02 */
[C---:B------:R-:W-:Y:S01]  /*acb0*/  IMAD R245, R2.reuse, R203, R245 ;  /* 0x000000cb02f57224 */ /* 0x040fe200078e02f5 */
[----:B------:R-:W-:Y:S01]  /*acc0*/  IABS R208, R128 ;  /* 0x0000008000d07213 */ /* 0x000fe20000000000 */
[--C-:B------:R-:W-:Y:S01]  /*acd0*/  @!P4 IMAD.IADD R243, R243, 0x1, -R2.reuse ;  /* 0x00000001f3f3c824 */ /* 0x100fe200078e0a02 */
[C---:B------:R-:W-:Y:S01]  /*ace0*/  ISETP.GT.U32.AND P4, PT, R2.reuse, R241, PT ;  /* 0x000000f10200720c */ /* 0x040fe20003f84070 */
[----:B------:R-:W-:Y:S01]  /*acf0*/  @!P0 IMAD.IADD R239, R239, 0x1, -R2 ;  /* 0x00000001efef8824 */ /* 0x000fe200078e0a02 */
[----:B------:R-:W-:-:S02]  /*ad00*/  ISETP.GT.U32.AND P0, PT, R2, R245, PT ;  /* 0x000000f50200720c */ /* 0x000fc40003f04070 */
[----:B------:R-:W-:Y:S01]  /*ad10*/  ISETP.GE.AND P3, PT, R201, RZ, PT ;  /* 0x000000ffc900720c */ /* 0x000fe20003f66270 */
[----:B------:R-:W-:-:S04]  /*ad20*/  IMAD.HI.U32 R201, R246, R208, RZ ;  /* 0x000000d0f6c97227 */ /* 0x000fc800078e00ff */
[----:B------:R-:W-:Y:S02]  /*ad30*/  IMAD.MOV R201, RZ, RZ, -R201 ;  /* 0x000000ffffc97224 */ /* 0x000fe400078e0ac9 */
[----:B------:R-:W-:Y:S01]  /*ad40*/  @!P1 IMAD.MOV R235, RZ, RZ, -R235 ;  /* 0x000000ffffeb9224 */ /* 0x000fe200078e0aeb */
[C---:B------:R-:W-:Y:S01]  /*ad50*/  ISETP.GT.U32.AND P1, PT, R2.reuse, R243, PT ;  /* 0x000000f30200720c */ /* 0x040fe20003f24070 */
[C---:B------:R-:W-:Y:S01]  /*ad60*/  IMAD R201, R2.reuse, R201, R208 ;  /* 0x000000c902c97224 */ /* 0x040fe200078e02d0 */
[----:B------:R-:W-:Y:S01]  /*ad70*/  IABS R203, R191 ;  /* 0x000000bf00cb7213 */ /* 0x000fe20000000000 */
[--C-:B------:R-:W-:Y:S02]  /*ad80*/  @!P4 IMAD.IADD R241, R241, 0x1, -R2.reuse ;  /* 0x00000001f1f1c824 */ /* 0x100fe400078e0a02 */
[----:B------:R-:W-:Y:S02]  /*ad90*/  @!P0 IMAD.IADD R245, R245, 0x1, -R2 ;  /* 0x00000001f5f58824 */ /* 0x000fe400078e0a02 */
[----:B------:R-:W-:Y:S01]  /*ada0*/  @!P3 IMAD.MOV R239, RZ, RZ, -R239 ;  /* 0x000000ffffefb224 */ /* 0x000fe200078e0aef */
[----:B------:R-:W-:Y:S01]  /*adb0*/  ISETP.GT.U32.AND P3, PT, R2, R201, PT ;  /* 0x000000c90200720c */ /* 0x000fe20003f64070 */
[----:B------:R-:W-:Y:S01]  /*adc0*/  @!P6 IMAD.MOV R237, RZ, RZ, -R237 ;  /* 0x000000ffffede224 */ /* 0x000fe200078e0aed */
[----:B------:R-:W-:Y:S01]  /*add0*/  ISETP.GE.AND P6, PT, R64, RZ, PT ;  /* 0x000000ff4000720c */ /* 0x000fe20003fc6270 */
[----:B------:R-:W-:Y:S01]  /*ade0*/  @!P2 IMAD.MOV R241, RZ, RZ, -R241 ;  /* 0x000000fffff1a224 */ /* 0x000fe200078e0af1 */
[----:B------:R-:W-:-:S02]  /*adf0*/  IABS R64, R194 ;  /* 0x000000c200407213 */ /* 0x000fc40000000000 */
[----:B------:R-:W-:Y:S01]  /*ae00*/  ISETP.GE.AND P5, PT, R205, RZ, PT ;  /* 0x000000ffcd00720c */ /* 0x000fe20003fa6270 */
[----:B------:R-:W-:Y:S01]  /*ae10*/  IMAD.HI.U32 R205, R246, R203, RZ ;  /* 0x000000cbf6cd7227 */ /* 0x000fe200078e00ff */
[----:B------:R-:W-:-:S03]  /*ae20*/  ISETP.GT.U32.AND P2, PT, R2, R245, PT ;  /* 0x000000f50200720c */ /* 0x000fc60003f44070 */
[----:B------:R-:W-:Y:S01]  /*ae30*/  @!P1 IMAD.IADD R243, R243, 0x1, -R2 ;  /* 0x00000001f3f39824 */ /* 0x000fe200078e0a02 */
[----:B------:R-:W-:Y:S01]  /*ae40*/  ISETP.GE.AND P1, PT, R191, RZ, PT ;  /* 0x000000ffbf00720c */ /* 0x000fe20003f26270 */
[----:B------:R-:W-:Y:S01]  /*ae50*/  IMAD.HI.U32 R191, R246, R64, RZ ;  /* 0x00000040f6bf7227 */ /* 0x000fe200078e00ff */
[----:B------:R-:W-:-:S03]  /*ae60*/  ISETP.GE.AND P0, PT, R194, RZ, PT ;  /* 0x000000ffc200720c */ /* 0x000fc60003f06270 */
[----:B------:R-:W-:Y:S01]  /*ae70*/  IMAD.MOV R205, RZ, RZ, -R205 ;  /* 0x000000ffffcd7224 */ /* 0x000fe200078e0acd */
[----:B------:R-:W-:Y:S01]  /*ae80*/  ISETP.GE.AND P4, PT, R128, RZ, PT ;  /* 0x000000ff8000720c */ /* 0x000fe20003f86270 */
[----:B------:R-:W-:Y:S01]  /*ae90*/  IMAD.MOV R194, RZ, RZ, -R191 ;  /* 0x000000ffffc27224 */ /* 0x000fe200078e0abf */
[----:B------:R-:W-:Y:S01]  /*aea0*/  IABS R128, R60 ;  /* 0x0000003c00807213 */ /* 0x000fe20000000000 */
[----:B------:R-:W-:Y:S02]  /*aeb0*/  IMAD R191, R2, R205, R203 ;  /* 0x000000cd02bf7224 */ /* 0x000fe400078e02cb */
[--C-:B------:R-:W-:Y:S01]  /*aec0*/  @!P3 IMAD.IADD R201, R201, 0x1, -R2.reuse ;  /* 0x00000001c9c9b824 */ /* 0x100fe200078e0a02 */
[----:B------:R-:W-:Y:S01]  /*aed0*/  ISETP.GE.AND P3, PT, R60, RZ, PT ;  /* 0x000000ff3c00720c */ /* 0x000fe20003f66270 */
[----:B------:R-:W-:Y:S01]  /*aee0*/  @!P2 IMAD.IADD R245, R245, 0x1, -R2 ;  /* 0x00000001f5f5a824 */ /* 0x000fe200078e0a02 */
[C---:B------:R-:W-:Y:S01]  /*aef0*/  ISETP.GT.U32.AND P2, PT, R2.reuse, R191, PT ;  /* 0x000000bf0200720c */ /* 0x040fe20003f44070 */
[----:B------:R-:W-:Y:S01]  /*af00*/  @!P5 IMAD.MOV R243, RZ, RZ, -R243 ;  /* 0x000000fffff3d224 */ /* 0x000fe200078e0af3 */
[----:B------:R-:W-:Y:S01]  /*af10*/  ISETP.GT.U32.AND P5, PT, R2, R201, PT ;  /* 0x000000c90200720c */ /* 0x000fe20003fa4070 */
[----:B------:R-:W-:-:S04]  /*af20*/  IMAD.HI.U32 R60, R246, R128, RZ ;  /* 0x00000080f63c7227 */ /* 0x000fc800078e00ff */
[----:B------:R-:W-:Y:S02]  /*af30*/  IMAD.MOV R60, RZ, RZ, -R60 ;  /* 0x000000ffff3c7224 */ /* 0x000fe400078e0a3c */
[C---:B------:R-:W-:Y:S02]  /*af40*/  IMAD R64, R2.reuse, R194, R64 ;  /* 0x000000c202407224 */ /* 0x040fe400078e0240 */
[C---:B------:R-:W-:Y:S02]  /*af50*/  IMAD R128, R2.reuse, R60, R128 ;  /* 0x0000003c02807224 */ /* 0x040fe400078e0280 */
[--C-:B------:R-:W-:Y:S02]  /*af60*/  @!P2 IMAD.IADD R191, R191, 0x1, -R2.reuse ;  /* 0x00000001bfbfa824 */ /* 0x100fe400078e0a02 */
[----:B------:R-:W-:Y:S01]  /*af70*/  @!P5 IMAD.IADD R201, R201, 0x1, -R2 ;  /* 0x00000001c9c9d824 */ /* 0x000fe200078e0a02 */
[C---:B------:R-:W-:Y:S02]  /*af80*/  ISETP.GT.U32.AND P2, PT, R2.reuse, R128, PT ;  /* 0x000000800200720c */ /* 0x040fe40003f44070 */
[C---:B------:R-:W-:Y:S01]  /*af90*/  ISETP.GT.U32.AND P5, PT, R2.reuse, R64, PT ;  /* 0x000000400200720c */ /* 0x040fe20003fa4070 */
[----:B------:R-:W-:Y:S01]  /*afa0*/  @!P6 IMAD.MOV R245, RZ, RZ, -R245 ;  /* 0x000000fffff5e224 */ /* 0x000fe200078e0af5 */
[----:B------:R-:W-:-:S02]  /*afb0*/  ISETP.GT.U32.AND P6, PT, R2, R191, PT ;  /* 0x000000bf0200720c */ /* 0x000fc40003fc4070 */
[----:B------:R-:W-:Y:S02]  /*afc0*/  IABS R208, R13 ;  /* 0x0000000d00d07213 */ /* 0x000fe40000000000 */
[----:B------:R-:W-:Y:S02]  /*afd0*/  IABS R205, R84 ;  /* 0x0000005400cd7213 */ /* 0x000fe40000000000 */
[----:B------:R-:W-:Y:S01]  /*afe0*/  IABS R194, R72 ;  /* 0x0000004800c27213 */ /* 0x000fe20000000000 */
[----:B------:R-:W-:Y:S01]  /*aff0*/  IMAD.HI.U32 R220, R246, R208, RZ ;  /* 0x000000d0f6dc7227 */ /* 0x000fe200078e00ff */
[----:B------:R-:W-:-:S03]  /*b000*/  IABS R203, R68 ;  /* 0x0000004400cb7213 */ /* 0x000fc60000000000 */
[--C-:B------:R-:W-:Y:S02]  /*b010*/  @!P2 IMAD.IADD R128, R128, 0x1, -R2.reuse ;  /* 0x000000018080a824 */ /* 0x100fe400078e0a02 */
[----:B------:R-:W-:Y:S02]  /*b020*/  @!P5 IMAD.IADD R64, R64, 0x1, -R2 ;  /* 0x000000014040d824 */ /* 0x000fe400078e0a02 */
[----:B------:R-:W-:Y:S01]  /*b030*/  IMAD.HI.U32 R216, R246, R205, RZ ;  /* 0x000000cdf6d87227 */ /* 0x000fe200078e00ff */
[----:B------:R-:W-:-:S03]  /*b040*/  ISETP.GT.U32.AND P2, PT, R2, R128, PT ;  /* 0x000000800200720c */ /* 0x000fc60003f44070 */
[----:B------:R-:W-:Y:S01]  /*b050*/  IMAD.MOV.U32 R60, RZ, RZ, R201 ;  /* 0x000000ffff3c7224 */ /* 0x000fe200078e00c9 */
[----:B------:R-:W-:Y:S01]  /*b060*/  ISETP.GT.U32.AND P5, PT, R2, R64, PT ;  /* 0x000000400200720c */ /* 0x000fe20003fa4070 */
[----:B------:R-:W-:Y:S02]  /*b070*/  IMAD.MOV R220, RZ, RZ, -R220 ;  /* 0x000000ffffdc7224 */ /* 0x000fe400078e0adc */
[----:B------:R-:W-:-:S04]  /*b080*/  IMAD.HI.U32 R212, R246, R194, RZ ;  /* 0x000000c2f6d47227 */ /* 0x000fc800078e00ff */
[----:B------:R-:W-:Y:S02]  /*b090*/  IMAD.MOV R216, RZ, RZ, -R216 ;  /* 0x000000ffffd87224 */ /* 0x000fe400078e0ad8 */
[----:B------:R-:W-:Y:S02]  /*b0a0*/  @!P6 IMAD.IADD R191, R191, 0x1, -R2 ;  /* 0x00000001bfbfe824 */ /* 0x000fe400078e0a02 */
[----:B------:R-:W-:-:S04]  /*b0b0*/  IMAD.HI.U32 R218, R246, R203, RZ ;  /* 0x000000cbf6da7227 */ /* 0x000fc800078e00ff */
[----:B------:R-:W-:Y:S01]  /*b0c0*/  @!P4 IMAD.MOV R60, RZ, RZ, -R60 ;  /* 0x000000ffff3cc224 */ /* 0x000fe200078e0a3c */
[----:B------:R-:W-:Y:S01]  /*b0d0*/  ISETP.GE.AND P4, PT, R13, RZ, PT ;  /* 0x000000ff0d00720c */ /* 0x000fe20003f86270 */
[C---:B------:R-:W-:Y:S02]  /*b0e0*/  IMAD R208, R2.reuse, R220, R208 ;  /* 0x000000dc02d07224 */ /* 0x040fe400078e02d0 */
[----:B------:R-:W-:Y:S02]  /*b0f0*/  IMAD.MOV R212, RZ, RZ, -R212 ;  /* 0x000000ffffd47224 */ /* 0x000fe400078e0ad4 */
[C---:B------:R-:W-:Y:S02]  /*b100*/  IMAD R205, R2.reuse, R216, R205 ;  /* 0x000000d802cd7224 */ /* 0x040fe400078e02cd */
[----:B------:R-:W-:Y:S02]  /*b110*/  IMAD.MOV.U32 R13, RZ, RZ, R191 ;  /* 0x000000ffff0d7224 */ /* 0x000fe400078e00bf */
[----:B------:R-:W-:Y:S01]  /*b120*/  IMAD.MOV R218, RZ, RZ, -R218 ;  /* 0x000000ffffda7224 */ /* 0x000fe200078e0ada */
[C---:B------:R-:W-:Y:S01]  /*b130*/  ISETP.GT.U32.AND P6, PT, R2.reuse, R208, PT ;  /* 0x000000d00200720c */ /* 0x040fe20003fc4070 */
[----:B------:R-:W-:-:S02]  /*b140*/  IMAD R194, R2, R212, R194 ;  /* 0x000000d402c27224 */ /* 0x000fc400078e02c2 */
[----:B------:R-:W-:Y:S01]  /*b150*/  @!P1 IMAD.MOV R13, RZ, RZ, -R13 ;  /* 0x000000ffff0d9224 */ /* 0x000fe200078e0a0d */
[C---:B------:R-:W-:Y:S01]  /*b160*/  ISETP.GT.U32.AND P1, PT, R2.reuse, R205, PT ;  /* 0x000000cd0200720c */ /* 0x040fe20003f24070 */
[----:B------:R-:W-:Y:S02]  /*b170*/  IMAD R203, R2, R218, R203 ;  /* 0x000000da02cb7224 */ /* 0x000fe400078e02cb */
[--C-:B------:R-:W-:Y:S01]  /*b180*/  @!P2 IMAD.IADD R128, R128, 0x1, -R2.reuse ;  /* 0x000000018080a824 */ /* 0x100fe200078e0a02 */
[----:B------:R-:W-:Y:S01]  /*b190*/  ISETP.GT.U32.AND P2, PT, R2, R194, PT ;  /* 0x000000c20200720c */ /* 0x000fe20003f44070 */
[--C-:B------:R-:W-:Y:S01]  /*b1a0*/  @!P5 IMAD.IADD R64, R64, 0x1, -R2.reuse ;  /* 0x000000014040d824 */ /* 0x100fe200078e0a02 */
[----:B------:R-:W-:Y:S02]  /*b1b0*/  IABS R201, R76 ;  /* 0x0000004c00c97213 */ /* 0x000fe40000000000 */
[----:B------:R-:W-:Y:S01]  /*b1c0*/  ISETP.GT.U32.AND P5, PT, R2, R203, PT ;  /* 0x000000cb0200720c */ /* 0x000fe20003fa4070 */
[----:B------:R-:W-:-:S02]  /*b1d0*/  @!P6 IMAD.IADD R208, R208, 0x1, -R2 ;  /* 0x00000001d0d0e824 */ /* 0x000fc400078e0a02 */
[----:B------:R-:W-:Y:S01]  /*b1e0*/  IMAD.HI.U32 R191, R246, R201, RZ ;  /* 0x000000c9f6bf7227 */ /* 0x000fe200078e00ff */
[----:B------:R-:W-:Y:S02]  /*b1f0*/  ISETP.GE.AND P6, PT, R84, RZ, PT ;  /* 0x000000ff5400720c */ /* 0x000fe40003fc6270 */
[----:B------:R-:W-:Y:S01]  /*b200*/  IABS R84, R80 ;  /* 0x0000005000547213 */ /* 0x000fe20000000000 */
[--C-:B------:R-:W-:Y:S02]  /*b210*/  @!P1 IMAD.IADD R205, R205, 0x1, -R2.reuse ;  /* 0x00000001cdcd9824 */ /* 0x100fe400078e0a02 */
[----:B------:R-:W-:Y:S02]  /*b220*/  IMAD.MOV R191, RZ, RZ, -R191 ;  /* 0x000000ffffbf7224 */ /* 0x000fe400078e0abf */
[--C-:B------:R-:W-:Y:S01]  /*b230*/  @!P2 IMAD.IADD R194, R194, 0x1, -R2.reuse ;  /* 0x00000001c2c2a824 */ /* 0x100fe200078e0a02 */
[----:B------:R-:W-:Y:S01]  /*b240*/  ISETP.GT.U32.AND P2, PT, R2, R205, PT ;  /* 0x000000cd0200720c */ /* 0x000fe20003f44070 */
[----:B------:R-:W-:-:S02]  /*b250*/  @!P5 IMAD.IADD R203, R203, 0x1, -R2 ;  /* 0x00000001cbcbd824 */ /* 0x000fc400078e0a02 */
[----:B------:R-:W-:Y:S02]  /*b260*/  IMAD R191, R2, R191, R201 ;  /* 0x000000bf02bf7224 */ /* 0x000fe400078e02c9 */
[----:B------:R-:W-:Y:S01]  /*b270*/  IMAD.HI.U32 R201, R246, R84, RZ ;  /* 0x00000054f6c97227 */ /* 0x000fe200078e00ff */
[----:B------:R-:W-:-:S03]  /*b280*/  ISETP.GT.U32.AND P1, PT, R2, R203, PT ;  /* 0x000000cb0200720c */ /* 0x000fc60003f24070 */
[----:B------:R-:W-:Y:S01]  /*b290*/  IMAD.MOV R201, RZ, RZ, -R201 ;  /* 0x000000ffffc97224 */ /* 0x000fe200078e0ac9 */
[----:B------:R-:W-:-:S03]  /*b2a0*/  ISETP.GT.U32.AND P5, PT, R2, R208, PT ;  /* 0x000000d00200720c */ /* 0x000fc60003fa4070 */
[C---:B------:R-:W-:Y:S02]  /*b2b0*/  IMAD R201, R2.reuse, R201, R84 ;  /* 0x000000c902c97224 */ /* 0x040fe400078e0254 */
[----:B------:R-:W-:Y:S02]  /*b2c0*/  @!P2 IMAD.IADD R205, R205, 0x1, -R2 ;  /* 0x00000001cdcda824 */ /* 0x000fe400078e0a02 */
[----:B------:R-:W-:Y:S01]  /*b2d0*/  @!P0 IMAD.MOV R64, RZ, RZ, -R64 ;  /* 0x000000ffff408224 */ /* 0x000fe200078e0a40 */
[----:B------:R-:W-:Y:S02]  /*b2e0*/  ISETP.GT.U32.AND P2, PT, R2, R201, PT ;  /* 0x000000c90200720c */ /* 0x000fe40003f44070 */
[----:B------:R-:W-:Y:S01]  /*b2f0*/  ISETP.GE.AND P0, PT, R68, RZ, PT ;  /* 0x000000ff4400720c */ /* 0x000fe20003f06270 */
[----:B------:R-:W-:Y:S01]  /*b300*/  IMAD.MOV.U32 R68, RZ, RZ, R128 ;  /* 0x000000ffff447224 */ /* 0x000fe200078e0080 */
[----:B------:R-:W-:Y:S01]  /*b310*/  IABS R128, R88 ;  /* 0x0000005800807213 */ /* 0x000fe20000000000 */
[----:B------:R-:W-:Y:S01]  /*b320*/  @!P1 IMAD.IADD R203, R203, 0x1, -R2 ;  /* 0x00000001cbcb9824 */ /* 0x000fe200078e0a02 */
[C---:B------:R-:W-:Y:S01]  /*b330*/  ISETP.GT.U32.AND P1, PT, R2.reuse, R191, PT ;  /* 0x000000bf0200720c */ /* 0x040fe20003f24070 */
[----:B------:R-:W-:Y:S01]  /*b340*/  @!P3 IMAD.MOV R68, RZ, RZ, -R68 ;  /* 0x000000ffff44b224 */ /* 0x000fe200078e0a44 */
[----:B------:R-:W-:Y:S01]  /*b350*/  ISETP.GT.U32.AND P3, PT, R2, R194, PT ;  /* 0x000000c20200720c */ /* 0x000fe20003f64070 */
[----:B------:R-:W-:Y:S01]  /*b360*/  @!P5 IMAD.IADD R208, R208, 0x1, -R2 ;  /* 0x00000001d0d0d824 */ /* 0x000fe200078e0a02 */
[----:B------:R-:W-:Y:S01]  /*b370*/  ISETP.GE.AND P5, PT, R72, RZ, PT ;  /* 0x000000ff4800720c */ /* 0x000fe20003fa6270 */
[----:B------:R-:W-:Y:S01]  /*b380*/  IMAD.HI.U32 R72, R246, R128, RZ ;  /* 0x00000080f6487227 */ /* 0x000fe200078e00ff */
[----:B------:R-:W-:-:S03]  /*b390*/  IABS R216, R91 ;  /* 0x0000005b00d87213 */ /* 0x000fc60000000000 */
[----:B------:R-:W-:Y:S02]  /*b3a0*/  IMAD.MOV R72, RZ, RZ, -R72 ;  /* 0x000000ffff487224 */ /* 0x000fe400078e0a48 */
[----:B------:R-:W-:Y:S02]  /*b3b0*/  @!P2 IMAD.IADD R201, R201, 0x1, -R2 ;  /* 0x00000001c9c9a824 */ /* 0x000fe400078e0a02 */
[C---:B------:R-:W-:Y:S02]  /*b3c0*/  IMAD R128, R2.reuse, R72, R128 ;  /* 0x0000004802807224 */ /* 0x040fe400078e0280 */
[----:B------:R-:W-:Y:S01]  /*b3d0*/  @!P1 IMAD.IADD R191, R191, 0x1, -R2 ;  /* 0x00000001bfbf9824 */ /* 0x000fe200078e0a02 */
[----:B------:R-:W-:Y:S01]  /*b3e0*/  ISETP.GT.U32.AND P2, PT, R2, R201, PT ;  /* 0x000000c90200720c */ /* 0x000fe20003f44070 */
[----:B------:R-:W-:Y:S02]  /*b3f0*/  IMAD.MOV.U32 R72, RZ, RZ, R208 ;  /* 0x000000ffff487224 */ /* 0x000fe400078e00d0 */
[----:B------:R-:W-:-:S04]  /*b400*/  IMAD.HI.U32 R218, R246, R216, RZ ;  /* 0x000000d8f6da7227 */ /* 0x000fc800078e00ff */
[----:B------:R-:W-:Y:S01]  /*b410*/  @!P3 IMAD.IADD R194, R194, 0x1, -R2 ;  /* 0x00000001c2c2b824 */ /* 0x000fe200078e0a02 */
[----:B------:R-:W-:Y:S01]  /*b420*/  ISETP.GE.AND P3, PT, R76, RZ, PT ;  /* 0x000000ff4c00720c */ /* 0x000fe20003f66270 */
[----:B------:R-:W-:Y:S01]  /*b430*/  @!P4 IMAD.MOV R72, RZ, RZ, -R72 ;  /* 0x000000ffff48c224 */ /* 0x000fe200078e0a48 */
[C---:B------:R-:W-:Y:S01]  /*b440*/  ISETP.GT.U32.AND P4, PT, R2.reuse, R191, PT ;  /* 0x000000bf0200720c */ /* 0x040fe20003f84070 */
[----:B------:R-:W-:Y:S02]  /*b450*/  IMAD.MOV.U32 R76, RZ, RZ, R203 ;  /* 0x000000ffff4c7224 */ /* 0x000fe400078e00cb */
[----:B------:R-:W-:Y:S02]  /*b460*/  IMAD.MOV R218, RZ, RZ, -R218 ;  /* 0x000000ffffda7224 */ /* 0x000fe400078e0ada */
[----:B------:R-:W-:Y:S02]  /*b470*/  IMAD.MOV.U32 R84, RZ, RZ, R194 ;  /* 0x000000ffff547224 */ /* 0x000fe400078e00c2 */
[----:B------:R-:W-:Y:S01]  /*b480*/  @!P0 IMAD.MOV R76, RZ, RZ, -R76 ;  /* 0x000000ffff4c8224 */ /* 0x000fe200078e0a4c */
[C---:B------:R-:W-:Y:S01]  /*b490*/  ISETP.GT.U32.AND P0, PT, R2.reuse, R128, PT ;  /* 0x000000800200720c */ /* 0x040fe20003f04070 */
[----:B------:R-:W-:-:S02]  /*b4a0*/  IMAD R194, R2, R218, R216 ;  /* 0x000000da02c27224 */ /* 0x000fc400078e02d8 */
[--C-:B------:R-:W-:Y:S01]  /*b4b0*/  @!P2 IMAD.IADD R201, R201, 0x1, -R2.reuse ;  /* 0x00000001c9c9a824 */ /* 0x100fe200078e0a02 */
[----:B------:R-:W-:Y:S02]  /*b4c0*/  ISETP.GE.AND P1, PT, R80, RZ, PT ;  /* 0x000000ff5000720c */ /* 0x000fe40003f26270 */
[----:B------:R-:W-:Y:S01]  /*b4d0*/  ISETP.GT.U32.AND P2, PT, R2, R194, PT ;  /* 0x000000c20200720c */ /* 0x000fe20003f44070 */
[----:B------:R-:W-:Y:S02]  /*b4e0*/  IMAD.MOV.U32 R80, RZ, RZ, R205 ;  /* 0x000000ffff507224 */ /* 0x000fe400078e00cd */
[----:B------:R-:W-:Y:S02]  /*b4f0*/  @!P4 IMAD.IADD R191, R191, 0x1, -R2 ;  /* 0x00000001bfbfc824 */ /* 0x000fe400078e0a02 */
[----:B------:R-:W-:Y:S01]  /*b500*/  @!P6 IMAD.MOV R80, RZ, RZ, -R80 ;  /* 0x000000ffff50e224 */ /* 0x000fe200078e0a50 */
[----:B------:R-:W-:Y:S01]  /*b510*/  ISETP.GE.AND P6, PT, R88, RZ, PT ;  /* 0x000000ff5800720c */ /* 0x000fe20003fc6270 */
[----:B------:R-:W-:Y:S01]  /*b520*/  IMAD.MOV.U32 R88, RZ, RZ, R191 ;  /* 0x000000ffff587224 */ /* 0x000fe200078e00bf */
[----:B------:R-:W-:Y:S01]  /*b530*/  IABS R212, R107 ;  /* 0x0000006b00d47213 */ /* 0x000fe20000000000 */
[----:B------:R-:W-:Y:S01]  /*b540*/  @!P0 IMAD.IADD R128, R128, 0x1, -R2 ;  /* 0x0000000180808824 */ /* 0x000fe200078e0a02 */
[----:B------:R-:W-:Y:S01]  /*b550*/  ISETP.GE.AND P4, PT, R107, RZ, PT ;  /* 0x000000ff6b00720c */ /* 0x000fe20003f86270 */
[----:B------:R-:W-:Y:S01]  /*b560*/  @!P3 IMAD.MOV R88, RZ, RZ, -R88 ;  /* 0x000000ffff58b224 */ /* 0x000fe200078e0a58 */
[----:B------:R-:W-:Y:S01]  /*b570*/  IABS R107, R95 ;  /* 0x0000005f006b7213 */ /* 0x000fe20000000000 */
[----:B------:R-:W-:Y:S01]  /*b580*/  @!P2 IMAD.IADD R194, R194, 0x1, -R2 ;  /* 0x00000001c2c2a824 */ /* 0x000fe200078e0a02 */
[----:B------:R-:W-:Y:S01]  /*b590*/  ISETP.GT.U32.AND P3, PT, R2, R128, PT ;  /* 0x000000800200720c */ /* 0x000fe20003f64070 */
[----:B------:R-:W-:Y:S01]  /*b5a0*/  IMAD.HI.U32 R208, R246, R212, RZ ;  /* 0x000000d4f6d07227 */ /* 0x000fe200078e00ff */
[----:B------:R-:W-:-:S02]  /*b5b0*/  ISETP.GE.AND P0, PT, R95, RZ, PT ;  /* 0x000000ff5f00720c */ /* 0x000fc40003f06270 */
[----:B------:R-:W-:Y:S01]  /*b5c0*/  ISETP.GT.U32.AND P2, PT, R2, R194, PT ;  /* 0x000000c20200720c */ /* 0x000fe20003f44070 */
[----:B------:R-:W-:Y:S02]  /*b5d0*/  IMAD.MOV R208, RZ, RZ, -R208 ;  /* 0x000000ffffd07224 */ /* 0x000fe400078e0ad0 */
[----:B------:R-:W-:-:S04]  /*b5e0*/  IMAD.HI.U32 R95, R246, R107, RZ ;  /* 0x0000006bf65f7227 */ /* 0x000fc800078e00ff */
[----:B------:R-:W-:Y:S02]  /*b5f0*/  IMAD R191, R2, R208, R212 ;  /* 0x000000d002bf7224 */ /* 0x000fe400078e02d4 */
[----:B------:R-:W-:Y:S01]  /*b600*/  IMAD.MOV R95, RZ, RZ, -R95 ;  /* 0x000000ffff5f7224 */ /* 0x000fe200078e0a5f */
[----:B------:R-:W-:Y:S01]  /*b610*/  IABS R212, R111 ;  /* 0x0000006f00d47213 */ /* 0x000fe20000000000 */
[----:B------:R-:W-:Y:S01]  /*b620*/  @!P3 IMAD.IADD R128, R128, 0x1, -R2 ;  /* 0x000000018080b824 */ /* 0x000fe200078e0a02 */
[C---:B------:R-:W-:Y:S01]  /*b630*/  ISETP.GT.U32.AND P3, PT, R2.reuse, R191, PT ;  /* 0x000000bf0200720c */ /* 0x040fe20003f64070 */
[----:B------:R-:W-:Y:S02]  /*b640*/  IMAD R107, R2, R95, R107 ;  /* 0x0000005f026b7224 */ /* 0x000fe400078e026b */
[----:B------:R-:W-:Y:S01]  /*b650*/  @!P5 IMAD.MOV R84, RZ, RZ, -R84 ;  /* 0x000000ffff54d224 */ /* 0x000fe200078e0a54 */
[----:B------:R-:W-:Y:S01]  /*b660*/  ISETP.GE.AND P5, PT, R91, RZ, PT ;  /* 0x000000ff5b00720c */ /* 0x000fe20003fa6270 */
[----:B------:R-:W-:Y:S01]  /*b670*/  IMAD.MOV.U32 R91, RZ, RZ, R201 ;  /* 0x000000ffff5b7224 */ /* 0x000fe200078e00c9 */
[----:B------:R-:W-:Y:S01]  /*b680*/  IABS R208, R115 ;  /* 0x0000007300d07213 */ /* 0x000fe20000000000 */
[----:B------:R-:W-:Y:S01]  /*b690*/  IMAD.HI.U32 R95, R246, R212, RZ ;  /* 0x000000d4f65f7227 */ /* 0x000fe200078e00ff */
[----:B------:R-:W-:-:S03]  /*b6a0*/  IABS R216, R99 ;  /* 0x0000006300d87213 */ /* 0x000fc60000000000 */
[----:B------:R-:W-:Y:S01]  /*b6b0*/  @!P2 IMAD.IADD R194, R194, 0x1, -R2 ;  /* 0x00000001c2c2a824 */ /* 0x000fe200078e0a02 */
[----:B------:R-:W-:Y:S01]  /*b6c0*/  ISETP.GT.U32.AND P2, PT, R2, R107, PT ;  /* 0x0000006b0200720c */ /* 0x000fe20003f44070 */
[----:B------:R-:W-:Y:S01]  /*b6d0*/  @!P1 IMAD.MOV R91, RZ, RZ, -R91 ;  /* 0x000000ffff5b9224 */ /* 0x000fe200078e0a5b */
[----:B------:R-:W-:Y:S01]  /*b6e0*/  ISETP.GE.AND P1, PT, R99, RZ, PT ;  /* 0x000000ff6300720c */ /* 0x000fe20003f26270 */
[----:B------:R-:W-:Y:S02]  /*b6f0*/  IMAD.MOV R95, RZ, RZ, -R95 ;  /* 0x000000ffff5f7224 */ /* 0x000fe400078e0a5f */
[----:B------:R-:W-:Y:S01]  /*b700*/  IMAD.HI.U32 R99, R246, R208, RZ ;  /* 0x000000d0f6637227 */ /* 0x000fe200078e00ff */
[----:B------:R-:W-:-:S03]  /*b710*/  IABS R218, R103 ;  /* 0x0000006700da7213 */ /* 0x000fc60000000000 */
[----:B------:R-:W-:-:S04]  /*b720*/  IMAD.HI.U32 R203, R246, R216, RZ ;  /* 0x000000d8f6cb7227 */ /* 0x000fc800078e00ff */
[C---:B------:R-:W-:Y:S02]  /*b730*/  IMAD R212, R2.reuse, R95, R212 ;  /* 0x0000005f02d47224 */ /* 0x040fe400078e02d4 */
[----:B------:R-:W-:Y:S02]  /*b740*/  @!P3 IMAD.IADD R191, R191, 0x1, -R2 ;  /* 0x00000001bfbfb824 */ /* 0x000fe400078e0a02 */
[----:B------:R-:W-:Y:S02]  /*b750*/  IMAD.MOV.U32 R95, RZ, RZ, R128 ;  /* 0x000000ffff5f7224 */ /* 0x000fe400078e0080 */
[----:B------:R-:W-:Y:S02]  /*b760*/  IMAD.MOV R99, RZ, RZ, -R99 ;  /* 0x000000ffff637224 */ /* 0x000fe400078e0a63 */
[----:B------:R-:W-:Y:S02]  /*b770*/  IMAD.MOV R203, RZ, RZ, -R203 ;  /* 0x000000ffffcb7224 */ /* 0x000fe400078e0acb */
[----:B------:R-:W-:Y:S01]  /*b780*/  @!P6 IMAD.MOV R95, RZ, RZ, -R95 ;  /* 0x000000ffff5fe224 */ /* 0x000fe200078e0a5f */
[C---:B------:R-:W-:Y:S01]  /*b790*/  ISETP.GT.U32.AND P6, PT, R2.reuse, R191, PT ;  /* 0x000000bf0200720c */ /* 0x040fe20003fc4070 */
[----:B------:R-:W-:-:S02]  /*b7a0*/  IMAD R208, R2, R99, R208 ;  /* 0x0000006302d07224 */ /* 0x000fc400078e02d0 */
[----:B------:R-:W-:Y:S02]  /*b7b0*/  @!P2 IMAD.IADD R107, R107, 0x1, -R2 ;  /* 0x000000016b6ba824 */ /* 0x000fe400078e0a02 */
[----:B------:R-:W-:-:S04]  /*b7c0*/  IMAD.HI.U32 R201, R246, R218, RZ ;  /* 0x000000daf6c97227 */ /* 0x000fc800078e00ff */
[C---:B------:R-:W-:Y:S02]  /*b7d0*/  IMAD R216, R2.reuse, R203, R216 ;  /* 0x000000cb02d87224 */ /* 0x040fe400078e02d8 */
[----:B------:R-:W-:Y:S01]  /*b7e0*/  IMAD.MOV.U32 R99, RZ, RZ, R194 ;  /* 0x000000ffff637224 */ /* 0x000fe200078e00c2 */
[C---:B------:R-:W-:Y:S01]  /*b7f0*/  ISETP.GT.U32.AND P2, PT, R2.reuse, R107, PT ;  /* 0x0000006b0200720c */ /* 0x040fe20003f44070 */
[----:B------:R-:W-:Y:S02]  /*b800*/  IMAD.MOV R201, RZ, RZ, -R201 ;  /* 0x000000ffffc97224 */ /* 0x000fe400078e0ac9 */
[----:B------:R-:W-:Y:S01]  /*b810*/  @!P5 IMAD.MOV R99, RZ, RZ, -R99 ;  /* 0x000000ffff63d224 */ /* 0x000fe200078e0a63 */
[C---:B------:R-:W-:Y:S01]  /*b820*/  ISETP.GT.U32.AND P5, PT, R2.reuse, R216, PT ;  /* 0x000000d80200720c */ /* 0x040fe20003fa4070 */
[----:B------:R-:W-:Y:S01]  /*b830*/  IMAD R218, R2, R201, R218 ;  /* 0x000000c902da7224 */ /* 0x000fe200078e02da */
[----:B------:R-:W-:Y:S02]  /*b840*/  ISETP.GE.AND P3, PT, R103, RZ, PT ;  /* 0x000000ff6700720c */ /* 0x000fe40003f66270 */
[----:B------:R-:W-:-:S02]  /*b850*/  IABS R128, R119 ;  /* 0x0000007700807213 */ /* 0x000fc40000000000 */
[----:B------:R-:W-:Y:S01]  /*b860*/  IABS R103, R132 ;  /* 0x0000008400677213 */ /* 0x000fe20000000000 */
[----:B------:R-:W-:Y:S01]  /*b870*/  @!P6 IMAD.IADD R191, R191, 0x1, -R2 ;  /* 0x00000001bfbfe824 */ /* 0x000fe200078e0a02 */
[----:B------:R-:W-:Y:S01]  /*b880*/  ISETP.GT.U32.AND P6, PT, R2, R218, PT ;  /* 0x000000da0200720c */ /* 0x000fe20003fc4070 */
[----:B------:R-:W-:-:S04]  /*b890*/  IMAD.HI.U32 R205, R246, R128, RZ ;  /* 0x00000080f6cd7227 */ /* 0x000fc800078e00ff */
[----:B------:R-:W-:Y:S02]  /*b8a0*/  IMAD.MOV.U32 R194, RZ, RZ, R103 ;  /* 0x000000ffffc27224 */ /* 0x000fe400078e0067 */
[--C-:B------:R-:W-:Y:S01]  /*b8b0*/  @!P2 IMAD.IADD R107, R107, 0x1, -R2.reuse ;  /* 0x000000016b6ba824 */ /* 0x100fe200078e0a02 */
[----:B------:R-:W-:Y:S01]  /*b8c0*/  ISETP.GT.U32.AND P2, PT, R2, R212, PT ;  /* 0x000000d40200720c */ /* 0x000fe20003f44070 */
[----:B------:R-:W-:Y:S02]  /*b8d0*/  IMAD.MOV R205, RZ, RZ, -R205 ;  /* 0x000000ffffcd7224 */ /* 0x000fe400078e0acd */
[----:B------:R-:W-:Y:S01]  /*b8e0*/  @!P5 IMAD.IADD R216, R216, 0x1, -R2 ;  /* 0x00000001d8d8d824 */ /* 0x000fe200078e0a02 */
[----:B------:R-:W-:Y:S01]  /*b8f0*/  ISETP.GT.U32.AND P5, PT, R2, R208, PT ;  /* 0x000000d00200720c */ /* 0x000fe20003fa4070 */
[----:B------:R-:W-:-:S04]  /*b900*/  IMAD.HI.U32 R103, R246, R194, RZ ;  /* 0x000000c2f6677227 */ /* 0x000fc800078e00ff */
[----:B------:R-:W-:Y:S02]  /*b910*/  IMAD R128, R2, R205, R128 ;  /* 0x000000cd02807224 */ /* 0x000fe400078e0280 */
[----:B------:R-:W-:Y:S02]  /*b920*/  IMAD.MOV R103, RZ, RZ, -R103 ;  /* 0x000000ffff677224 */ /* 0x000fe400078e0a67 */
[----:B------:R-:W-:Y:S01]  /*b930*/  @!P6 IMAD.IADD R218, R218, 0x1, -R2 ;  /* 0x00000001dadae824 */ /* 0x000fe200078e0a02 */
[C---:B------:R-:W-:Y:S01]  /*b940*/  ISETP.GT.U32.AND P6, PT, R2.reuse, R128, PT ;  /* 0x000000800200720c */ /* 0x040fe20003fc4070 */
[----:B------:R-:W-:Y:S01]  /*b950*/  IMAD R194, R2, R103, R194 ;  /* 0x0000006702c27224 */ /* 0x000fe200078e02c2 */
[----:B------:R-:W-:Y:S01]  /*b960*/  IABS R201, R123 ;  /* 0x0000007b00c97213 */ /* 0x000fe20000000000 */
[----:B------:R-:W-:Y:S01]  /*b970*/  IMAD.MOV.U32 R103, RZ, RZ, R191 ;  /* 0x000000ffff677224 */ /* 0x000fe200078e00bf */
[----:B------:R-:W-:Y:S01]  /*b980*/  IABS R203, R136 ;  /* 0x0000008800cb7213 */ /* 0x000fe20000000000 */
[--C-:B------:R-:W-:Y:S01]  /*b990*/  @!P2 IMAD.IADD R212, R212, 0x1, -R2.reuse ;  /* 0x00000001d4d4a824 */ /* 0x100fe200078e0a02 */
[----:B------:R-:W-:Y:S01]  /*b9a0*/  ISETP.GT.U32.AND P2, PT, R2, R216, PT ;  /* 0x000000d80200720c */ /* 0x000fe20003f44070 */
[----:B------:R-:W-:-:S02]  /*b9b0*/  @!P5 IMAD.IADD R208, R208, 0x1, -R2 ;  /* 0x00000001d0d0d824 */ /* 0x000fc400078e0a02 */
[----:B------:R-:W-:Y:S01]  /*b9c0*/  @!P4 IMAD.MOV R103, RZ, RZ, -R103 ;  /* 0x000000ffff67c224 */ /* 0x000fe200078e0a67 */
[----:B------:R-:W-:Y:S01]  /*b9d0*/  ISETP.GT.U32.AND P4, PT, R2, R218, PT ;  /* 0x000000da0200720c */ /* 0x000fe20003f84070 */
[----:B------:R-:W-:Y:S01]  /*b9e0*/  IMAD.HI.U32 R220, R246, R201, RZ ;  /* 0x000000c9f6dc7227 */ /* 0x000fe200078e00ff */
[----:B------:R-:W-:-:S03]  /*b9f0*/  ISETP.GT.U32.AND P5, PT, R2, R212, PT ;  /* 0x000000d40200720c */ /* 0x000fc60003fa4070 */
[----:B------:R-:W-:Y:S01]  /*ba00*/  @!P0 IMAD.MOV R107, RZ, RZ, -R107 ;  /* 0x000000ffff6b8224 */ /* 0x000fe200078e0a6b */
[----:B------:R-:W-:Y:S01]  /*ba10*/  ISETP.GT.U32.AND P0, PT, R2, R208, PT ;  /* 0x000000d00200720c */ /* 0x000fe20003f04070 */
[----:B------:R-:W-:-:S04]  /*ba20*/  IMAD.HI.U32 R205, R246, R203, RZ ;  /* 0x000000cbf6cd7227 */ /* 0x000fc800078e00ff */
[----:B------:R-:W-:Y:S02]  /*ba30*/  IMAD.MOV R220, RZ, RZ, -R220 ;  /* 0x000000ffffdc7224 */ /* 0x000fe400078e0adc */
[--C-:B------:R-:W-:Y:S02]  /*ba40*/  @!P6 IMAD.IADD R128, R128, 0x1, -R2.reuse ;  /* 0x000000018080e824 */ /* 0x100fe400078e0a02 */
[----:B------:R-:W-:Y:S02]  /*ba50*/  IMAD.MOV R205, RZ, RZ, -R205 ;  /* 0x000000ffffcd7224 */ /* 0x000fe400078e0acd */
[C---:B------:R-:W-:Y:S01]  /*ba60*/  IMAD R201, R2.reuse, R220, R201 ;  /* 0x000000dc02c97224 */ /* 0x040fe200078e02c9 */
[C---:B------:R-:W-:Y:S01]  /*ba70*/  ISETP.GT.U32.AND P6, PT, R2.reuse, R128, PT ;  /* 0x000000800200720c */ /* 0x040fe20003fc4070 */
[----:B------:R-:W-:Y:S01]  /*ba80*/  IMAD R191, R2, R205, R203 ;  /* 0x000000cd02bf7224 */ /* 0x000fe200078e02cb */
[----:B------:R-:W-:Y:S01]  /*ba90*/  IABS R203, R166 ;  /* 0x000000a600cb7213 */ /* 0x000fe20000000000 */
[--C-:B------:R-:W-:Y:S01]  /*baa0*/  @!P2 IMAD.IADD R216, R216, 0x1, -R2.reuse ;  /* 0x00000001d8d8a824 */ /* 0x100fe200078e0a02 */
[----:B------:R-:W-:Y:S01]  /*bab0*/  ISETP.GT.U32.AND P2, PT, R2, R201, PT ;  /* 0x000000c90200720c */ /* 0x000fe20003f44070 */
[--C-:B------:R-:W-:Y:S01]  /*bac0*/  @!P4 IMAD.IADD R218, R218, 0x1, -R2.reuse ;  /* 0x00000001dadac824 */ /* 0x100fe200078e0a02 */
[----:B------:R-:W-:Y:S01]  /*bad0*/  ISETP.GT.U32.AND P4, PT, R2, R194, PT ;  /* 0x000000c20200720c */ /* 0x000fe20003f84070 */
[--C-:B------:R-:W-:Y:S01]  /*bae0*/  @!P5 IMAD.IADD R212, R212, 0x1, -R2.reuse ;  /* 0x00000001d4d4d824 */ /* 0x100fe200078e0a02 */
[----:B------:R-:W-:Y:S01]  /*baf0*/  ISETP.GE.AND P5, PT, R111, RZ, PT ;  /* 0x000000ff6f00720c */ /* 0x000fe20003fa6270 */
[----:B------:R-:W-:Y:S01]  /*bb00*/  @!P0 IMAD.IADD R208, R208, 0x1, -R2 ;  /* 0x00000001d0d08824 */ /* 0x000fe200078e0a02 */
[----:B------:R-:W-:Y:S01]  /*bb10*/  ISETP.GT.U32.AND P0, PT, R2, R191, PT ;  /* 0x000000bf0200720c */ /* 0x000fe20003f04070 */
[----:B------:R-:W-:Y:S01]  /*bb20*/  IMAD.HI.U32 R111, R246, R203, RZ ;  /* 0x000000cbf66f7227 */ /* 0x000fe200078e00ff */
[----:B------:R-:W-:-:S03]  /*bb30*/  IABS R205, R152 ;  /* 0x0000009800cd7213 */ /* 0x000fc60000000000 */
[----:B------:R-:W-:Y:S02]  /*bb40*/  IMAD.MOV R111, RZ, RZ, -R111 ;  /* 0x000000ffff6f7224 */ /* 0x000fe400078e0a6f */
[--C-:B------:R-:W-:Y:S01]  /*bb50*/  @!P6 IMAD.IADD R128, R128, 0x1, -R2.reuse ;  /* 0x000000018080e824 */ /* 0x100fe200078e0a02 */
[----:B------:R-:W-:Y:S01]  /*bb60*/  ISETP.GE.AND P6, PT, R115, RZ, PT ;  /* 0x000000ff7300720c */ /* 0x000fe20003fc6270 */
[----:B------:R-:W-:Y:S02]  /*bb70*/  IMAD R203, R2, R111, R203 ;  /* 0x0000006f02cb7224 */ /* 0x000fe400078e02cb */
[--C-:B------:R-:W-:Y:S01]  /*bb80*/  @!P2 IMAD.IADD R201, R201, 0x1, -R2.reuse ;  /* 0x00000001c9c9a824 */ /* 0x100fe200078e0a02 */
[----:B------:R-:W-:Y:S01]  /*bb90*/  ISETP.GE.AND P2, PT, R119, RZ, PT ;  /* 0x000000ff7700720c */ /* 0x000fe20003f46270 */
[----:B------:R-:W-:Y:S02]  /*bba0*/  @!P4 IMAD.IADD R194, R194, 0x1, -R2 ;  /* 0x00000001c2c2c824 */ /* 0x000fe400078e0a02 */
[----:B------:R-:W-:-:S02]  /*bbb0*/  IMAD.MOV.U32 R111, RZ, RZ, R216 ;  /* 0x000000ffff6f7224 */ /* 0x000fc400078e00d8 */
[----:B------:R-:W-:Y:S01]  /*bbc0*/  IMAD.HI.U32 R220, R246, R205, RZ ;  /* 0x000000cdf6dc7227 */ /* 0x000fe200078e00ff */
[----:B------:R-:W-:-:S03]  /*bbd0*/  IABS R115, R187 ;  /* 0x000000bb00737213 */ /* 0x000fc60000000000 */
[----:B------:R-:W-:Y:S01]  /*bbe0*/  @!P0 IMAD.IADD R191, R191, 0x1, -R2 ;  /* 0x00000001bfbf8824 */ /* 0x000fe200078e0a02 */
[C---:B------:R-:W-:Y:S01]  /*bbf0*/  ISETP.GT.U32.AND P0, PT, R2.reuse, R201, PT ;  /* 0x000000c90200720c */ /* 0x040fe20003f04070 */
[----:B------:R-:W-:Y:S01]  /*bc00*/  @!P1 IMAD.MOV R111, RZ, RZ, -R111 ;  /* 0x000000ffff6f9224 */ /* 0x000fe200078e0a6f */
[----:B------:R-:W-:Y:S01]  /*bc10*/  ISETP.GT.U32.AND P1, PT, R2, R194, PT ;  /* 0x000000c20200720c */ /* 0x000fe20003f24070 */
[----:B------:R-:W-:Y:S01]  /*bc20*/  IMAD.MOV R220, RZ, RZ, -R220 ;  /* 0x000000ffffdc7224 */ /* 0x000fe200078e0adc */
[----:B------:R-:W-:Y:S01]  /*bc30*/  ISETP.GE.AND P4, PT, R123, RZ, PT ;  /* 0x000000ff7b00720c */ /* 0x000fe20003f86270 */
[----:B------:R-:W-:Y:S02]  /*bc40*/  IMAD.MOV.U32 R119, RZ, RZ, R212 ;  /* 0x000000ffff777224 */ /* 0x000fe400078e00d4 */
[----:B------:R-:W-:Y:S02]  /*bc50*/  IMAD.MOV.U32 R123, RZ, RZ, R208 ;  /* 0x000000ffff7b7224 */ /* 0x000fe400078e00d0 */
[----:B------:R-:W-:-:S02]  /*bc60*/  IMAD.MOV.U32 R216, RZ, RZ, R115 ;  /* 0x000000ffffd87224 */ /* 0x000fc400078e0073 */
[C---:B------:R-:W-:Y:S02]  /*bc70*/  IMAD R205, R2.reuse, R220, R205 ;  /* 0x000000dc02cd7224 */ /* 0x040fe400078e02cd */
[----:B------:R-:W-:Y:S02]  /*bc80*/  IMAD.MOV.U32 R115, RZ, RZ, R218 ;  /* 0x000000ffff737224 */ /* 0x000fe400078e00da */
[----:B------:R-:W-:Y:S01]  /*bc90*/  @!P5 IMAD.MOV R119, RZ, RZ, -R119 ;  /* 0x000000ffff77d224 */ /* 0x000fe200078e0a77 */
[----:B------:R-:W-:Y:S01]  /*bca0*/  ISETP.GT.U32.AND P5, PT, R2, R191, PT ;  /* 0x000000bf0200720c */ /* 0x000fe20003fa4070 */
[----:B------:R-:W-:Y:S01]  /*bcb0*/  @!P6 IMAD.MOV R123, RZ, RZ, -R123 ;  /* 0x000000ffff7be224 */ /* 0x000fe200078e0a7b */
[----:B------:R-:W-:Y:S01]  /*bcc0*/  ISETP.GE.AND P6, PT, R132, RZ, PT ;  /* 0x000000ff8400720c */ /* 0x000fe20003fc6270 */
[----:B------:R-:W-:Y:S01]  /*bcd0*/  @!P3 IMAD.MOV R115, RZ, RZ, -R115 ;  /* 0x000000ffff73b224 */ /* 0x000fe200078e0a73 */
[C---:B------:R-:W-:Y:S01]  /*bce0*/  ISETP.GT.U32.AND P3, PT, R2.reuse, R205, PT ;  /* 0x000000cd0200720c */ /* 0x040fe20003f64070 */
[----:B------:R-:W-:Y:S01]  /*bcf0*/  @!P2 IMAD.MOV R128, RZ, RZ, -R128 ;  /* 0x000000ffff80a224 */ /* 0x000fe200078e0a80 */
[----:B------:R-:W-:Y:S01]  /*bd00*/  ISETP.GT.U32.AND P2, PT, R2, R203, PT ;  /* 0x000000cb0200720c */ /* 0x000fe20003f44070 */
[----:B------:R-:W-:-:S04]  /*bd10*/  IMAD.HI.U32 R132, R246, R216, RZ ;  /* 0x000000d8f6847227 */ /* 0x000fc800078e00ff */
[--C-:B------:R-:W-:Y:S01]  /*bd20*/  @!P0 IMAD.IADD R201, R201, 0x1, -R2.reuse ;  /* 0x00000001c9c98824 */ /* 0x100fe200078e0a02 */
[----:B------:R-:W-:Y:S01]  /*bd30*/  ISETP.GE.AND P0, PT, R136, RZ, PT ;  /* 0x000000ff8800720c */ /* 0x000fe20003f06270 */
[----:B------:R-:W-:Y:S01]  /*bd40*/  @!P1 IMAD.IADD R194, R194, 0x1, -R2 ;  /* 0x00000001c2c29824 */ /* 0x000fe200078e0a02 */
[----:B------:R-:W-:Y:S01]  /*bd50*/  ISETP.GE.AND P1, PT, R152, RZ, PT ;  /* 0x000000ff9800720c */ /* 0x000fe20003f26270 */
[----:B------:R-:W-:Y:S02]  /*bd60*/  IMAD.MOV R152, RZ, RZ, -R132 ;  /* 0x000000ffff987224 */ /* 0x000fe400078e0a84 */
[----:B------:R-:W-:Y:S02]  /*bd70*/  IMAD.MOV.U32 R136, RZ, RZ, R194 ;  /* 0x000000ffff887224 */ /* 0x000fe400078e00c2 */
[----:B------:R-:W-:Y:S02]  /*bd80*/  @!P5 IMAD.IADD R191, R191, 0x1, -R2 ;  /* 0x00000001bfbfd824 */ /* 0x000fe400078e0a02 */
[----:B------:R-:W-:Y:S01]  /*bd90*/  IMAD R152, R2, R152, R216 ;  /* 0x0000009802987224 */ /* 0x000fe200078e02d8 */
[----:B------:R-:W-:Y:S01]  /*bda0*/  IABS R216, R140 ;  /* 0x0000008c00d87213 */ /* 0x000fe20000000000 */
[----:B------:R-:W-:Y:S01]  /*bdb0*/  @!P6 IMAD.MOV R136, RZ, RZ, -R136 ;  /* 0x000000ffff88e224 */ /* 0x000fe200078e0a88 */
[----:B------:R-:W-:Y:S01]  /*bdc0*/  ISETP.GE.AND P6, PT, R140, RZ, PT ;  /* 0x000000ff8c00720c */ /* 0x000fe20003fc6270 */
[----:B------:R-:W-:-:S02]  /*bdd0*/  @!P3 IMAD.IADD R205, R205, 0x1, -R2 ;  /* 0x00000001cdcdb824 */ /* 0x000fc400078e0a02 */
[----:B------:R-:W-:Y:S02]  /*bde0*/  IMAD.MOV.U32 R132, RZ, RZ, R201 ;  /* 0x000000ffff847224 */ /* 0x000fe400078e00c9 */
[----:B------:R-:W-:Y:S02]  /*bdf0*/  @!P2 IMAD.IADD R203, R203, 0x1, -R2 ;  /* 0x00000001cbcba824 */ /* 0x000fe400078e0a02 */
[----:B------:R-:W-:Y:S01]  /*be00*/  IMAD.MOV.U32 R140, RZ, RZ, R191 ;  /* 0x000000ffff8c7224 */ /* 0x000fe200078e00bf */
[C---:B------:R-:W-:Y:S01]  /*be10*/  ISETP.GT.U32.AND P2, PT, R2.reuse, R205, PT ;  /* 0x000000cd0200720c */ /* 0x040fe20003f44070 */
[----:B------:R-:W-:Y:S01]  /*be20*/  @!P4 IMAD.MOV R132, RZ, RZ, -R132 ;  /* 0x000000ffff84c224 */ /* 0x000fe200078e0a84 */
[C---:B------:R-:W-:Y:S01]  /*be30*/  ISETP.GT.U32.AND P4, PT, R2.reuse, R203, PT ;  /* 0x000000cb0200720c */ /* 0x040fe20003f84070 */
[----:B------:R-:W-:Y:S01]  /*be40*/  @!P0 IMAD.MOV R140, RZ, RZ, -R140 ;  /* 0x000000ffff8c8224 */ /* 0x000fe200078e0a8c */
[----:B------:R-:W-:Y:S02]  /*be50*/  ISETP.GT.U32.AND P0, PT, R2, R152, PT ;  /* 0x000000980200720c */ /* 0x000fe40003f04070 */
[----:B------:R-:W-:-:S02]  /*be60*/  ISETP.GE.AND P5, PT, R166, RZ, PT ;  /* 0x000000ffa600720c */ /* 0x000fc40003fa6270 */
[----:B------:R-:W-:Y:S02]  /*be70*/  ISETP.GE.AND P3, PT, R187, RZ, PT ;  /* 0x000000ffbb00720c */ /* 0x000fe40003f66270 */
[----:B------:R-:W-:Y:S02]  /*be80*/  IABS R166, R144 ;  /* 0x0000009000a67213 */ /* 0x000fe40000000000 */
[----:B------:R-:W-:Y:S01]  /*be90*/  IABS R187, R148 ;  /* 0x0000009400bb7213 */ /* 0x000fe20000000000 */
[--C-:B------:R-:W-:Y:S01]  /*bea0*/  @!P2 IMAD.IADD R205, R205, 0x1, -R2.reuse ;  /* 0x00000001cdcda824 */ /* 0x100fe200078e0a02 */
[----:B------:R-:W-:Y:S01]  /*beb0*/  ISETP.GE.AND P2, PT, R144, RZ, PT ;  /* 0x000000ff9000720c */ /* 0x000fe20003f46270 */
[--C-:B------:R-:W-:Y:S01]  /*bec0*/  @!P4 IMAD.IADD R203, R203, 0x1, -R2.reuse ;  /* 0x00000001cbcbc824 */ /* 0x100fe200078e0a02 */
[----:B------:R-:W-:Y:S01]  /*bed0*/  ISETP.GE.AND P4, PT, R148, RZ, PT ;  /* 0x000000ff9400720c */ /* 0x000fe20003f86270 */
[----:B------:R-:W-:Y:S02]  /*bee0*/  @!P0 IMAD.IADD R152, R152, 0x1, -R2 ;  /* 0x0000000198988824 */ /* 0x000fe400078e0a02 */
[----:B------:R-:W-:-:S04]  /*bef0*/  IMAD.HI.U32 R144, R246, R166, RZ ;  /* 0x000000a6f6907227 */ /* 0x000fc800078e00ff */
[----:B------:R-:W-:Y:S01]  /*bf00*/  IMAD.HI.U32 R148, R246, R187, RZ ;  /* 0x000000bbf6947227 */ /* 0x000fe200078e00ff */
[----:B------:R-:W-:-:S03]  /*bf10*/  ISETP.GT.U32.AND P0, PT, R2, R152, PT ;  /* 0x000000980200720c */ /* 0x000fc60003f04070 */
[----:B------:R-:W-:-:S04]  /*bf20*/  IMAD.HI.U32 R194, R246, R216, RZ ;  /* 0x000000d8f6c27227 */ /* 0x000fc800078e00ff */
[----:B------:R-:W-:Y:S02]  /*bf30*/  IMAD.MOV R144, RZ, RZ, -R144 ;  /* 0x000000ffff907224 */ /* 0x000fe400078e0a90 */
[----:B------:R-:W-:Y:S02]  /*bf40*/  IMAD.MOV R148, RZ, RZ, -R148 ;  /* 0x000000ffff947224 */ /* 0x000fe400078e0a94 */
[----:B------:R-:W-:Y:S02]  /*bf50*/  IMAD.MOV R194, RZ, RZ, -R194 ;  /* 0x000000ffffc27224 */ /* 0x000fe400078e0ac2 */
[C---:B------:R-:W-:Y:S02]  /*bf60*/  IMAD R166, R2.reuse, R144, R166 ;  /* 0x0000009002a67224 */ /* 0x040fe400078e02a6 */
[C---:B------:R-:W-:Y:S01]  /*bf70*/  IMAD R187, R2.reuse, R148, R187 ;  /* 0x0000009402bb7224 */ /* 0x040fe200078e02bb */
[----:B------:R-:W-:Y:S01]  /*bf80*/  IABS R191, R156 ;  /* 0x0000009c00bf7213 */ /* 0x000fe20000000000 */
[----:B------:R-:W-:-:S02]  /*bf90*/  IMAD R216, R2, R194, R216 ;  /* 0x000000c202d87224 */ /* 0x000fc400078e02d8 */
[----:B------:R-:W-:Y:S02]  /*bfa0*/  IMAD.MOV.U32 R144, RZ, RZ, R205 ;  /* 0x000000ffff907224 */ /* 0x000fe400078e00cd */
[----:B------:R-:W-:Y:S02]  /*bfb0*/  IMAD.MOV.U32 R148, RZ, RZ, R203 ;  /* 0x000000ffff947224 */ /* 0x000fe400078e00cb */
[----:B------:R-:W-:Y:S01]  /*bfc0*/  @!P1 IMAD.MOV R144, RZ, RZ, -R144 ;  /* 0x000000ffff909224 */ /* 0x000fe200078e0a90 */
[C---:B------:R-:W-:Y:S01]  /*bfd0*/  ISETP.GT.U32.AND P1, PT, R2.reuse, R216, PT ;  /* 0x000000d80200720c */ /* 0x040fe20003f24070 */
[----:B------:R-:W-:Y:S01]  /*bfe0*/  @!P5 IMAD.MOV R148, RZ, RZ, -R148 ;  /* 0x000000ffff94d224 */ /* 0x000fe200078e0a94 */
[----:B------:R-:W-:Y:S01]  /*bff0*/  ISETP.GT.U32.AND P5, PT, R2, R166, PT ;  /* 0x000000a60200720c */ /* 0x000fe20003fa4070 */
[----:B------:R-:W-:-:S04]  /*c000*/  IMAD.HI.U32 R201, R246, R191, RZ ;  /* 0x000000bff6c97227 */ /* 0x000fc800078e00ff */
[----:B------:R-:W-:Y:S01]  /*c010*/  @!P0 IMAD.IADD R152, R152, 0x1, -R2 ;  /* 0x0000000198988824 */ /* 0x000fe200078e0a02 */
[----:B------:R-:W-:Y:S01]  /*c020*/  ISETP.GT.U32.AND P0, PT, R2, R187, PT ;  /* 0x000000bb0200720c */ /* 0x000fe20003f04070 */
[----:B------:R-:W-:Y:S01]  /*c030*/  IMAD.MOV R203, RZ, RZ, -R201 ;  /* 0x000000ffffcb7224 */ /* 0x000fe200078e0ac9 */
[----:B------:R-:W-:-:S03]  /*c040*/  IABS R201, R163 ;  /* 0x000000a300c97213 */ /* 0x000fc60000000000 */
[----:B------:R-:W-:Y:S02]  /*c050*/  IMAD R203, R2, R203, R191 ;  /* 0x000000cb02cb7224 */ /* 0x000fe400078e02bf */
[--C-:B------:R-:W-:Y:S02]  /*c060*/  @!P1 IMAD.IADD R216, R216, 0x1, -R2.reuse ;  /* 0x00000001d8d89824 */ /* 0x100fe400078e0a02 */
[--C-:B------:R-:W-:Y:S01]  /*c070*/  @!P5 IMAD.IADD R166, R166, 0x1, -R2.reuse ;  /* 0x00000001a6a6d824 */ /* 0x100fe200078e0a02 */
[C---:B------:R-:W-:Y:S01]  /*c080*/  ISETP.GT.U32.AND P1, PT, R2.reuse, R203, PT ;  /* 0x000000cb0200720c */ /* 0x040fe20003f24070 */
[----:B------:R-:W-:Y:S01]  /*c090*/  IMAD.MOV.U32 R191, RZ, RZ, R201 ;  /* 0x000000ffffbf7224 */ /* 0x000fe200078e00c9 */
[----:B------:R-:W-:Y:S01]  /*c0a0*/  IABS R194, R159 ;  /* 0x0000009f00c27213 */ /* 0x000fe20000000000 */
[----:B------:R-:W-:Y:S02]  /*c0b0*/  @!P0 IMAD.IADD R187, R187, 0x1, -R2 ;  /* 0x00000001bbbb8824 */ /* 0x000fe400078e0a02 */
[----:B------:R-:W-:Y:S01]  /*c0c0*/  @!P3 IMAD.MOV R152, RZ, RZ, -R152 ;  /* 0x000000ffff98b224 */ /* 0x000fe200078e0a98 */
[----:B------:R-:W-:Y:S01]  /*c0d0*/  ISETP.GT.U32.AND P3, PT, R2, R166, PT ;  /* 0x000000a60200720c */ /* 0x000fe20003f64070 */
[----:B------:R-:W-:Y:S01]  /*c0e0*/  IMAD.HI.U32 R208, R246, R191, RZ ;  /* 0x000000bff6d07227 */ /* 0x000fe200078e00ff */
[----:B------:R-:W-:-:S02]  /*c0f0*/  ISETP.GT.U32.AND P5, PT, R2, R216, PT ;  /* 0x000000d80200720c */ /* 0x000fc40003fa4070 */
[----:B------:R-:W-:Y:S01]  /*c100*/  ISETP.GT.U32.AND P0, PT, R2, R187, PT ;  /* 0x000000bb0200720c */ /* 0x000fe20003f04070 */
[----:B------:R-:W-:-:S04]  /*c110*/  IMAD.HI.U32 R205, R246, R194, RZ ;  /* 0x000000c2f6cd7227 */ /* 0x000fc800078e00ff */
[----:B------:R-:W-:Y:S02]  /*c120*/  IMAD.MOV R208, RZ, RZ, -R208 ;  /* 0x000000ffffd07224 */ /* 0x000fe400078e0ad0 */
[----:B------:R-:W-:Y:S02]  /*c130*/  IMAD.MOV R205, RZ, RZ, -R205 ;  /* 0x000000ffffcd7224 */ /* 0x000fe400078e0acd */
[----:B------:R-:W-:Y:S02]  /*c140*/  @!P1 IMAD.IADD R203, R203, 0x1, -R2 ;  /* 0x00000001cbcb9824 */ /* 0x000fe400078e0a02 */
[C---:B------:R-:W-:Y:S02]  /*c150*/  IMAD R191, R2.reuse, R208, R191 ;  /* 0x000000d002bf7224 */ /* 0x040fe400078e02bf */
[----:B------:R-:W-:Y:S01]  /*c160*/  IMAD R194, R2, R205, R194 ;  /* 0x000000cd02c27224 */ /* 0x000fe200078e02c2 */
[----:B------:R-:W-:Y:S01]  /*c170*/  IABS R201, R177 ;  /* 0x000000b100c97213 */ /* 0x000fe20000000000 */
[--C-:B------:R-:W-:Y:S01]  /*c180*/  @!P3 IMAD.IADD R166, R166, 0x1, -R2.reuse ;  /* 0x00000001a6a6b824 */ /* 0x100fe200078e0a02 */
[----:B------:R-:W-:Y:S01]  /*c190*/  IABS R205, R180 ;  /* 0x000000b400cd7213 */ /* 0x000fe20000000000 */
[----:B------:R-:W-:Y:S01]  /*c1a0*/  @!P5 IMAD.IADD R216, R216, 0x1, -R2 ;  /* 0x00000001d8d8d824 */ /* 0x000fe200078e0a02 */
[----:B------:R-:W-:-:S02]  /*c1b0*/  ISETP.GT.U32.AND P1, PT, R2, R203, PT ;  /* 0x000000cb0200720c */ /* 0x000fc40003f24070 */
[C---:B------:R-:W-:Y:S01]  /*c1c0*/  ISETP.GT.U32.AND P3, PT, R2.reuse, R191, PT ;  /* 0x000000bf0200720c */ /* 0x040fe20003f64070 */
[----:B------:R-:W-:Y:S01]  /*c1d0*/  @!P0 IMAD.IADD R187, R187, 0x1, -R2 ;  /* 0x00000001bbbb8824 */ /* 0x000fe200078e0a02 */
[----:B------:R-:W-:Y:S01]  /*c1e0*/  ISETP.GT.U32.AND P5, PT, R2, R194, PT ;  /* 0x000000c20200720c */ /* 0x000fe20003fa4070 */
[----:B------:R-:W-:Y:S01]  /*c1f0*/  IMAD.HI.U32 R208, R246, R201, RZ ;  /* 0x000000c9f6d07227 */ /* 0x000fe200078e00ff */
[----:B------:R-:W-:-:S03]  /*c200*/  ISETP.GE.AND P0, PT, R156, RZ, PT ;  /* 0x000000ff9c00720c */ /* 0x000fc60003f06270 */
[----:B------:R-:W-:-:S04]  /*c210*/  IMAD.HI.U32 R156, R246, R205, RZ ;  /* 0x000000cdf69c7227 */ /* 0x000fc800078e00ff */
[----:B------:R-:W-:Y:S02]  /*c220*/  IMAD.MOV R208, RZ, RZ, -R208 ;  /* 0x000000ffffd07224 */ /* 0x000fe400078e0ad0 */
[----:B------:R-:W-:Y:S02]  /*c230*/  IMAD.MOV R156, RZ, RZ, -R156 ;  /* 0x000000ffff9c7224 */ /* 0x000fe400078e0a9c */
[C---:B------:R-:W-:Y:S02]  /*c240*/  IMAD R201, R2.reuse, R208, R201 ;  /* 0x000000d002c97224 */ /* 0x040fe400078e02c9 */
[----:B------:R-:W-:Y:S01]  /*c250*/  IMAD R205, R2, R156, R205 ;  /* 0x0000009c02cd7224 */ /* 0x000fe200078e02cd */
[----:B------:R-:W-:Y:S01]  /*c260*/  IABS R212, R170 ;  /* 0x000000aa00d47213 */ /* 0x000fe20000000000 */
[--C-:B------:R-:W-:Y:S02]  /*c270*/  @!P1 IMAD.IADD R203, R203, 0x1, -R2.reuse ;  /* 0x00000001cbcb9824 */ /* 0x100fe400078e0a02 */
[----:B------:R-:W-:-:S02]  /*c280*/  @!P3 IMAD.IADD R191, R191, 0x1, -R2 ;  /* 0x00000001bfbfb824 */ /* 0x000fc400078e0a02 */
[----:B------:R-:W-:Y:S02]  /*c290*/  IMAD.MOV.U32 R156, RZ, RZ, R216 ;  /* 0x000000ffff9c7224 */ /* 0x000fe400078e00d8 */
[----:B------:R-:W-:Y:S01]  /*c2a0*/  @!P5 IMAD.IADD R194, R194, 0x1, -R2 ;  /* 0x00000001c2c2d824 */ /* 0x000fe200078e0a02 */
[----:B------:R-:W-:Y:S01]  /*c2b0*/  ISETP.GE.AND P5, PT, R159, RZ, PT ;  /* 0x000000ff9f00720c */ /* 0x000fe20003fa6270 */
[----:B------:R-:W-:Y:S01]  /*c2c0*/  IMAD.MOV.U32 R159, RZ, RZ, R166 ;  /* 0x000000ffff9f7224 */ /* 0x000fe200078e00a6 */
[C---:B------:R-:W-:Y:S01]  /*c2d0*/  ISETP.GT.U32.AND P1, PT, R2.reuse, R201, PT ;  /* 0x000000c90200720c */ /* 0x040fe20003f24070 */
[----:B------:R-:W-:Y:S01]  /*c2e0*/  @!P6 IMAD.MOV R156, RZ, RZ, -R156 ;  /* 0x000000ffff9ce224 */ /* 0x000fe200078e0a9c */
[----:B------:R-:W-:Y:S01]  /*c2f0*/  IABS R208, R173 ;  /* 0x000000ad00d07213 */ /* 0x000fe20000000000 */
[----:B------:R-:W-:Y:S01]  /*c300*/  IMAD.MOV.U32 R166, RZ, RZ, R203 ;  /* 0x000000ffffa67224 */ /* 0x000fe200078e00cb */
[----:B------:R-:W-:Y:S01]  /*c310*/  ISETP.GT.U32.AND P6, PT, R2, R191, PT ;  /* 0x000000bf0200720c */ /* 0x000fe20003fc4070 */
[----:B------:R-:W-:-:S04]  /*c320*/  IMAD.HI.U32 R218, R246, R212, RZ ;  /* 0x000000d4f6da7227 */ /* 0x000fc800078e00ff */
[----:B------:R-:W-:Y:S01]  /*c330*/  @!P0 IMAD.MOV R166, RZ, RZ, -R166 ;  /* 0x000000ffffa68224 */ /* 0x000fe200078e0aa6 */
[----:B------:R-:W-:Y:S01]  /*c340*/  ISETP.GT.U32.AND P0, PT, R2, R205, PT ;  /* 0x000000cd0200720c */ /* 0x000fe20003f04070 */
[----:B------:R-:W-:-:S04]  /*c350*/  IMAD.HI.U32 R216, R246, R208, RZ ;  /* 0x000000d0f6d87227 */ /* 0x000fc800078e00ff */
[----:B------:R-:W-:Y:S02]  /*c360*/  IMAD.MOV R218, RZ, RZ, -R218 ;  /* 0x000000ffffda7224 */ /* 0x000fe400078e0ada */
[----:B------:R-:W-:Y:S02]  /*c370*/  IMAD.MOV R216, RZ, RZ, -R216 ;  /* 0x000000ffffd87224 */ /* 0x000fe400078e0ad8 */
[C---:B------:R-:W-:Y:S01]  /*c380*/  IMAD R203, R2.reuse, R218, R212 ;  /* 0x000000da02cb7224 */ /* 0x040fe200078e02d4 */
[----:B------:R-:W-:Y:S01]  /*c390*/  ISETP.GE.AND P3, PT, R163, RZ, PT ;  /* 0x000000ffa300720c */ /* 0x000fe20003f66270 */
[----:B------:R-:W-:Y:S01]  /*c3a0*/  @!P1 IMAD.IADD R201, R201, 0x1, -R2 ;  /* 0x00000001c9c99824 */ /* 0x000fe200078e0a02 */
[C---:B------:R-:W-:Y:S01]  /*c3b0*/  ISETP.GT.U32.AND P1, PT, R2.reuse, R194, PT ;  /* 0x000000c20200720c */ /* 0x040fe20003f24070 */
[----:B------:R-:W-:Y:S02]  /*c3c0*/  IMAD.MOV.U32 R163, RZ, RZ, R187 ;  /* 0x000000ffffa37224 */ /* 0x000fe400078e00bb */
[----:B------:R-:W-:-:S02]  /*c3d0*/  IMAD R187, R2, R216, R208 ;  /* 0x000000d802bb7224 */ /* 0x000fc400078e02d0 */
[--C-:B------:R-:W-:Y:S01]  /*c3e0*/  @!P6 IMAD.IADD R191, R191, 0x1, -R2.reuse ;  /* 0x00000001bfbfe824 */ /* 0x100fe200078e0a02 */
[C---:B------:R-:W-:Y:S01]  /*c3f0*/  ISETP.GT.U32.AND P6, PT, R2.reuse, R203, PT ;  /* 0x000000cb0200720c */ /* 0x040fe20003fc4070 */
[----:B------:R-:W-:Y:S01]  /*c400*/  @!P2 IMAD.MOV R159, RZ, RZ, -R159 ;  /* 0x000000ffff9fa224 */ /* 0x000fe200078e0a9f */
[C---:B------:R-:W-:Y:S01]  /*c410*/  ISETP.GT.U32.AND P2, PT, R2.reuse, R201, PT ;  /* 0x000000c90200720c */ /* 0x040fe20003f44070 */
[--C-:B------:R-:W-:Y:S01]  /*c420*/  @!P0 IMAD.IADD R205, R205, 0x1, -R2.reuse ;  /* 0x00000001cdcd8824 */ /* 0x100fe200078e0a02 */
[----:B------:R-:W-:Y:S01]  /*c430*/  ISETP.GT.U32.AND P0, PT, R2, R187, PT ;  /* 0x000000bb0200720c */ /* 0x000fe20003f04070 */
[----:B------:R-:W-:Y:S02]  /*c440*/  @!P4 IMAD.MOV R163, RZ, RZ, -R163 ;  /* 0x000000ffffa3c224 */ /* 0x000fe400078e0aa3 */
[----:B------:R-:W-:Y:S01]  /*c450*/  @!P1 IMAD.IADD R194, R194, 0x1, -R2 ;  /* 0x00000001c2c29824 */ /* 0x000fe200078e0a02 */
[----:B------:R-:W-:Y:S02]  /*c460*/  ISETP.GE.AND P1, PT, R180, RZ, PT ;  /* 0x000000ffb400720c */ /* 0x000fe40003f26270 */
[----:B------:R-:W-:-:S02]  /*c470*/  ISETP.GE.AND P4, PT, R177, RZ, PT ;  /* 0x000000ffb100720c */ /* 0x000fc40003f86270 */
[----:B------:R-:W-:Y:S01]  /*c480*/  IABS R180, R198 ;  /* 0x000000c600b47213 */ /* 0x000fe20000000000 */
[--C-:B------:R-:W-:Y:S01]  /*c490*/  @!P6 IMAD.IADD R203, R203, 0x1, -R2.reuse ;  /* 0x00000001cbcbe824 */ /* 0x100fe200078e0a02 */
[----:B------:R-:W-:Y:S01]  /*c4a0*/  IABS R177, R184 ;  /* 0x000000b800b17213 */ /* 0x000fe20000000000 */
[----:B------:R-:W-:Y:S01]  /*c4b0*/  @!P2 IMAD.IADD R201, R201, 0x1, -R2 ;  /* 0x00000001c9c9a824 */ /* 0x000fe200078e0a02 */
[----:B------:R-:W-:Y:S01]  /*c4c0*/  ISETP.GE.AND P2, PT, R170, RZ, PT ;  /* 0x000000ffaa00720c */ /* 0x000fe20003f46270 */
[----:B------:R-:W-:Y:S01]  /*c4d0*/  IMAD.MOV.U32 R170, RZ, RZ, R194 ;  /* 0x000000ffffaa7224 */ /* 0x000fe200078e00c2 */
[C---:B------:R-:W-:Y:S01]  /*c4e0*/  ISETP.GT.U32.AND P6, PT, R2.reuse, R205, PT ;  /* 0x000000cd0200720c */ /* 0x040fe20003fc4070 */
[----:B------:R-:W-:Y:S01]  /*c4f0*/  @!P0 IMAD.IADD R187, R187, 0x1, -R2 ;  /* 0x00000001bbbb8824 */ /* 0x000fe200078e0a02 */
[----:B------:R-:W-:Y:S01]  /*c500*/  ISETP.GT.U32.AND P0, PT, R2, R203, PT ;  /* 0x000000cb0200720c */ /* 0x000fe20003f04070 */
[----:B------:R-:W-:-:S04]  /*c510*/  IMAD.HI.U32 R194, R246, R180, RZ ;  /* 0x000000b4f6c27227 */ /* 0x000fc800078e00ff */
[----:B------:R-:W-:-:S04]  /*c520*/  IMAD.HI.U32 R212, R246, R177, RZ ;  /* 0x000000b1f6d47227 */ /* 0x000fc800078e00ff */
[----:B------:R-:W-:Y:S02]  /*c530*/  IMAD.MOV R194, RZ, RZ, -R194 ;  /* 0x000000ffffc27224 */ /* 0x000fe400078e0ac2 */
[----:B------:R-:W-:Y:S01]  /*c540*/  @!P5 IMAD.MOV R170, RZ, RZ, -R170 ;  /* 0x000000ffffaad224 */ /* 0x000fe200078e0aaa */
[----:B------:R-:W-:Y:S01]  /*c550*/  ISETP.GE.AND P5, PT, R173, RZ, PT ;  /* 0x000000ffad00720c */ /* 0x000fe20003fa6270 */
[----:B------:R-:W-:Y:S02]  /*c560*/  IMAD.MOV R212, RZ, RZ, -R212 ;  /* 0x000000ffffd47224 */ /* 0x000fe400078e0ad4 */
[----:B------:R-:W-:Y:S02]  /*c570*/  IMAD.MOV.U32 R173, RZ, RZ, R191 ;  /* 0x000000ffffad7224 */ /* 0x000fe400078e00bf */
[C---:B------:R-:W-:Y:S02]  /*c580*/  IMAD R191, R2.reuse, R194, R180 ;  /* 0x000000c202bf7224 */ /* 0x040fe400078e02b4 */
[C---:B------:R-:W-:Y:S01]  /*c590*/  IMAD R194, R2.reuse, R212, R177 ;  /* 0x000000d402c27224 */ /* 0x040fe200078e02b1 */
[----:B------:R-:W-:Y:S01]  /*c5a0*/  IABS R208, R175 ;  /* 0x000000af00d07213 */ /* 0x000fe20000000000 */
[--C-:B------:R-:W-:Y:S01]  /*c5b0*/  @!P6 IMAD.IADD R205, R205, 0x1, -R2.reuse ;  /* 0x00000001cdcde824 */ /* 0x100fe200078e0a02 */
[C---:B------:R-:W-:Y:S01]  /*c5c0*/  ISETP.GT.U32.AND P6, PT, R2.reuse, R191, PT ;  /* 0x000000bf0200720c */ /* 0x040fe20003fc4070 */
[----:B------:R-:W-:Y:S01]  /*c5d0*/  @!P0 IMAD.IADD R203, R203, 0x1, -R2 ;  /* 0x00000001cbcb8824 */ /* 0x000fe200078e0a02 */
[----:B------:R-:W-:Y:S01]  /*c5e0*/  ISETP.GT.U32.AND P0, PT, R2, R194, PT ;  /* 0x000000c20200720c */ /* 0x000fe20003f04070 */
[----:B------:R-:W-:-:S04]  /*c5f0*/  IMAD.HI.U32 R180, R246, R208, RZ ;  /* 0x000000d0f6b47227 */ /* 0x000fc800078e00ff */
[----:B------:R-:W-:Y:S02]  /*c600*/  IMAD.MOV.U32 R177, RZ, RZ, R201 ;  /* 0x000000ffffb17224 */ /* 0x000fe400078e00c9 */
[----:B------:R-:W-:Y:S02]  /*c610*/  IMAD.MOV R201, RZ, RZ, -R180 ;  /* 0x000000ffffc97224 */ /* 0x000fe400078e0ab4 */
[----:B------:R-:W-:Y:S01]  /*c620*/  @!P4 IMAD.MOV R177, RZ, RZ, -R177 ;  /* 0x000000ffffb1c224 */ /* 0x000fe200078e0ab1 */
[----:B------:R-:W-:Y:S01]  /*c630*/  ISETP.GE.AND P4, PT, R198, RZ, PT ;  /* 0x000000ffc600720c */ /* 0x000fe20003f86270 */
[----:B------:R-:W-:Y:S02]  /*c640*/  IMAD.MOV.U32 R180, RZ, RZ, R205 ;  /* 0x000000ffffb47224 */ /* 0x000fe400078e00cd */
[----:B------:R-:W-:Y:S01]  /*c650*/  @!P3 IMAD.MOV R173, RZ, RZ, -R173 ;  /* 0x000000ffffadb224 */ /* 0x000fe200078e0aad */
[C---:B------:R-:W-:Y:S01]  /*c660*/  ISETP.GT.U32.AND P3, PT, R2.reuse, R187, PT ;  /* 0x000000bb0200720c */ /* 0x040fe20003f64070 */
[----:B------:R-:W-:Y:S01]  /*c670*/  IMAD R198, R2, R201, R208 ;  /* 0x000000c902c67224 */ /* 0x000fe200078e02d0 */
[----:B------:R-:W-:Y:S01]  /*c680*/  IABS R201, R189 ;  /* 0x000000bd00c97213 */ /* 0x000fe20000000000 */
[----:B------:R-:W-:-:S02]  /*c690*/  @!P6 IMAD.IADD R191, R191, 0x1, -R2 ;  /* 0x00000001bfbfe824 */ /* 0x000fc400078e0a02 */
[----:B------:R-:W-:Y:S02]  /*c6a0*/  @!P0 IMAD.IADD R194, R194, 0x1, -R2 ;  /* 0x00000001c2c28824 */ /* 0x000fe400078e0a02 */
[----:B------:R-:W-:Y:S01]  /*c6b0*/  @!P1 IMAD.MOV R180, RZ, RZ, -R180 ;  /* 0x000000ffffb49224 */ /* 0x000fe200078e0ab4 */
[----:B------:R-:W-:Y:S01]  /*c6c0*/  ISETP.GE.AND P1, PT, R184, RZ, PT ;  /* 0x000000ffb800720c */ /* 0x000fe20003f26270 */
[----:B------:R-:W-:Y:S01]  /*c6d0*/  IMAD.MOV.U32 R184, RZ, RZ, R203 ;  /* 0x000000ffffb87224 */ /* 0x000fe200078e00cb */
[----:B------:R-:W-:Y:S01]  /*c6e0*/  ISETP.GT.U32.AND P6, PT, R2, R191, PT ;  /* 0x000000bf0200720c */ /* 0x000fe20003fc4070 */
[----:B------:R-:W-:Y:S01]  /*c6f0*/  IMAD.HI.U32 R203, R246, R201, RZ ;  /* 0x000000c9f6cb7227 */ /* 0x000fe200078e00ff */
[C---:B------:R-:W-:Y:S01]  /*c700*/  ISETP.GT.U32.AND P0, PT, R2.reuse, R194, PT ;  /* 0x000000c20200720c */ /* 0x040fe20003f04070 */
[----:B------:R0:W-:Y:S02]  /*c710*/  STL [R1+0x1960], R4 ;  /* 0x0019600401007387 */ /* 0x0001e40000100800 */
[----:B------:R-:W-:Y:S01]  /*c720*/  IMAD.MOV R203, RZ, RZ, -R203 ;  /* 0x000000ffffcb7224 */ /* 0x000fe200078e0acb */
[----:B------:R-:W-:Y:S01]  /*c730*/  IABS R205, R168 ;  /* 0x000000a800cd7213 */ /* 0x000fe20000000000 */
[----:B------:R-:W-:Y:S01]  /*c740*/  @!P3 IMAD.IADD R187, R187, 0x1, -R2 ;  /* 0x00000001bbbbb824 */ /* 0x000fe200078e0a02 */
[C---:B------:R-:W-:Y:S01]  /*c750*/  ISETP.GT.U32.AND P3, PT, R2.reuse, R198, PT ;  /* 0x000000c60200720c */ /* 0x040fe20003f64070 */
[----:B------:R-:W-:Y:S01]  /*c760*/  IMAD R201, R2, R203, R201 ;  /* 0x000000cb02c97224 */ /* 0x000fe200078e02c9 */
[----:B------:R-:W-:Y:S01]  /*c770*/  IABS R208, R142 ;  /* 0x0000008e00d07213 */ /* 0x000fe20000000000 */
[----:B0-----:R-:W2:Y:S01]  /*c780*/  LDL.LU R4, [R1+0x24] ;  /* 0x0000240001047983 */ /* 0x001ea20000300800 */
[----:B------:R-:W-:Y:S01]  /*c790*/  @!P2 IMAD.MOV R184, RZ, RZ, -R184 ;  /* 0x000000ffffb8a224 */ /* 0x000fe200078e0ab8 */
[----:B------:R-:W-:Y:S01]  /*c7a0*/  ISETP.GE.AND P2, PT, R175, RZ, PT ;  /* 0x000000ffaf00720c */ /* 0x000fe20003f46270 */
[--C-:B------:R-:W-:Y:S01]  /*c7b0*/  @!P6 IMAD.IADD R191, R191, 0x1, -R2.reuse ;  /* 0x00000001bfbfe824 */ /* 0x100fe200078e0a02 */
[----:B------:R-:W-:Y:S01]  /*c7c0*/  ISETP.GE.AND P6, PT, R189, RZ, PT ;  /* 0x000000ffbd00720c */ /* 0x000fe20003fc6270 */
[----:B------:R-:W-:Y:S01]  /*c7d0*/  @!P0 IMAD.IADD R194, R194, 0x1, -R2 ;  /* 0x00000001c2c28824 */ /* 0x000fe200078e0a02 */
[----:B------:R-:W-:Y:S01]  /*c7e0*/  ISETP.GT.U32.AND P0, PT, R2, R201, PT ;  /* 0x000000c90200720c */ /* 0x000fe20003f04070 */
[----:B------:R-:W-:Y:S01]  /*c7f0*/  IMAD.HI.U32 R175, R246, R205, RZ ;  /* 0x000000cdf6af7227 */ /* 0x000fe200078e00ff */
[----:B------:R-:W-:-:S03]  /*c800*/  IABS R212, R146 ;  /* 0x0000009200d47213 */ /* 0x000fc60000000000 */
[----:B------:R-:W-:-:S04]  /*c810*/  IMAD.HI.U32 R189, R246, R208, RZ ;  /* 0x000000d0f6bd7227 */ /* 0x000fc800078e00ff */
[----:B------:R-:W-:Y:S02]  /*c820*/  IMAD.MOV R203, RZ, RZ, -R175 ;  /* 0x000000ffffcb7224 */ /* 0x000fe400078e0aaf */
[----:B------:R-:W-:Y:S02]  /*c830*/  IMAD.MOV R189, RZ, RZ, -R189 ;  /* 0x000000ffffbd7224 */ /* 0x000fe400078e0abd */
[----:B------:R-:W-:Y:S01]  /*c840*/  IMAD.HI.U32 R175, R246, R212, RZ ;  /* 0x000000d4f6af7227 */ /* 0x000fe200078e00ff */
[----:B------:R-:W-:-:S03]  /*c850*/  IABS R216, R150 ;  /* 0x0000009600d87213 */ /* 0x000fc60000000000 */
[----:B------:R-:W-:Y:S02]  /*c860*/  @!P3 IMAD.IADD R198, R198, 0x1, -R2 ;  /* 0x00000001c6c6b824 */ /* 0x000fe400078e0a02 */
[C---:B------:R-:W-:Y:S02]  /*c870*/  IMAD R208, R2.reuse, R189, R208 ;  /* 0x000000bd02d07224 */ /* 0x040fe400078e02d0 */
[----:B------:R-:W-:Y:S01]  /*c880*/  IMAD.MOV R175, RZ, RZ, -R175 ;  /* 0x000000ffffaf7224 */ /* 0x000fe200078e0aaf */
[C---:B------:R-:W-:Y:S01]  /*c890*/  ISETP.GT.U32.AND P3, PT, R2.reuse, R198, PT ;  /* 0x000000c60200720c */ /* 0x040fe20003f64070 */
[----:B------:R-:W-:Y:S01]  /*c8a0*/  @!P0 IMAD.IADD R201, R201, 0x1, -R2 ;  /* 0x00000001c9c98824 */ /* 0x000fe200078e0a02 */
[C---:B------:R-:W-:Y:S01]  /*c8b0*/  ISETP.GT.U32.AND P0, PT, R2.reuse, R208, PT ;  /* 0x000000d00200720c */ /* 0x040fe20003f04070 */
[----:B------:R-:W-:Y:S02]  /*c8c0*/  IMAD R212, R2, R175, R212 ;  /* 0x000000af02d47224 */ /* 0x000fe400078e02d4 */
[----:B------:R-:W-:-:S04]  /*c8d0*/  IMAD.HI.U32 R175, R246, R216, RZ ;  /* 0x000000d8f6af7227 */ /* 0x000fc800078e00ff */
[----:B------:R-:W-:Y:S02]  /*c8e0*/  IMAD.MOV R175, RZ, RZ, -R175 ;  /* 0x000000ffffaf7224 */ /* 0x000fe400078e0aaf */
[C---:B------:R-:W-:Y:S02]  /*c8f0*/  IMAD R205, R2.reuse, R203, R205 ;  /* 0x000000cb02cd7224 */ /* 0x040fe400078e02cd */
[----:B------:R-:W-:Y:S02]  /*c900*/  IMAD R216, R2, R175, R216 ;  /* 0x000000af02d87224 */ /* 0x000fe400078e02d8 */
[--C-:B------:R-:W-:Y:S01]  /*c910*/  @!P3 IMAD.IADD R198, R198, 0x1, -R2.reuse ;  /* 0x00000001c6c6b824 */ /* 0x100fe200078e0a02 */
[----:B------:R-:W-:Y:S01]  /*c920*/  ISETP.GT.U32.AND P3, PT, R2, R205, PT ;  /* 0x000000cd0200720c */ /* 0x000fe20003f64070 */
[----:B------:R-:W-:Y:S01]  /*c930*/  @!P0 IMAD.IADD R208, R208, 0x1, -R2 ;  /* 0x00000001d0d08824 */ /* 0x000fe200078e0a02 */
[----:B------:R-:W-:Y:S02]  /*c940*/  ISETP.GT.U32.AND P0, PT, R2, R216, PT ;  /* 0x000000d80200720c */ /* 0x000fe40003f04070 */
[----:B------:R-:W-:-:S05]  /*c950*/  IABS R220, R161 ;  /* 0x000000a100dc7213 */ /* 0x000fca0000000000 */
[----:B------:R-:W-:-:S04]  /*c960*/  IMAD.HI.U32 R203, R246, R220, RZ ;  /* 0x000000dcf6cb7227 */ /* 0x000fc800078e00ff */
[--C-:B------:R-:W-:Y:S01]  /*c970*/  @!P3 IMAD.IADD R205, R205, 0x1, -R2.reuse ;  /* 0x00000001cdcdb824 */ /* 0x100fe200078e0a02 */
[----:B------:R-:W-:Y:S01]  /*c980*/  ISETP.GT.U32.AND P3, PT, R2, R212, PT ;  /* 0x000000d40200720c */ /* 0x000fe20003f64070 */
[----:B------:R-:W-:Y:S01]  /*c990*/  @!P0 IMAD.IADD R216, R216, 0x1, -R2 ;  /* 0x00000001d8d88824 */ /* 0x000fe200078e0a02 */
[----:B------:R-:W-:Y:S01]  /*c9a0*/  ISETP.GT.U32.AND P0, PT, R2, R201, PT ;  /* 0x000000c90200720c */ /* 0x000fe20003f04070 */
[----:B------:R-:W-:Y:S01]  /*c9b0*/  IMAD.MOV R203, RZ, RZ, -R203 ;  /* 0x000000ffffcb7224 */ /* 0x000fe200078e0acb */
[----:B------:R-:W-:-:S03]  /*c9c0*/  IABS R232, R125 ;  /* 0x0000007d00e87213 */ /* 0x000fc60000000000 */
[C---:B------:R-:W-:Y:S01]  /*c9d0*/  IMAD R220, R2.reuse, R203, R220 ;  /* 0x000000cb02dc7224 */ /* 0x040fe200078e02dc */
[----:B------:R-:W-:Y:S01]  /*c9e0*/  IABS R224, R109 ;  /* 0x0000006d00e07213 */ /* 0x000fe20000000000 */
[----:B------:R-:W-:Y:S01]  /*c9f0*/  @!P5 IMAD.MOV R187, RZ, RZ, -R187 ;  /* 0x000000ffffbbd224 */ /* 0x000fe200078e0abb */
[----:B------:R-:W-:Y:S01]  /*ca00*/  IABS R228, R117 ;  /* 0x0000007500e47213 */ /* 0x000fe20000000000 */
[----:B------:R-:W-:Y:S01]  /*ca10*/  @!P4 IMAD.MOV R191, RZ, RZ, -R191 ;  /* 0x000000ffffbfc224 */ /* 0x000fe200078e0abf */
[----:B------:R-:W-:Y:S01]  /*ca20*/  ISETP.GT.U32.AND P5, PT, R2, R216, PT ;  /* 0x000000d80200720c */ /* 0x000fe20003fa4070 */
[--C-:B------:R-:W-:Y:S01]  /*ca30*/  @!P3 IMAD.IADD R212, R212, 0x1, -R2.reuse ;  /* 0x00000001d4d4b824 */ /* 0x100fe200078e0a02 */
[----:B------:R-:W-:Y:S01]  /*ca40*/  ISETP.GE.AND P3, PT, R168, RZ, PT ;  /* 0x000000ffa800720c */ /* 0x000fe20003f66270 */
[----:B------:R-:W-:Y:S01]  /*ca50*/  @!P0 IMAD.IADD R201, R201, 0x1, -R2 ;  /* 0x00000001c9c98824 */ /* 0x000fe200078e0a02 */
[----:B------:R-:W-:Y:S01]  /*ca60*/  ISETP.GT.U32.AND P0, PT, R2, R220, PT ;  /* 0x000000dc0200720c */ /* 0x000fe20003f04070 */
[----:B------:R-:W-:Y:S01]  /*ca70*/  IMAD.HI.U32 R168, R246, R232, RZ ;  /* 0x000000e8f6a87227 */ /* 0x000fe200078e00ff */
[----:B------:R-:W-:-:S03]  /*ca80*/  ISETP.GT.U32.AND P4, PT, R2, R205, PT ;  /* 0x000000cd0200720c */ /* 0x000fc60003f84070 */
[----:B------:R-:W-:-:S04]  /*ca90*/  IMAD.HI.U32 R189, R246, R224, RZ ;  /* 0x000000e0f6bd7227 */ /* 0x000fc800078e00ff */
[----:B------:R-:W-:Y:S01]  /*caa0*/  @!P1 IMAD.MOV R194, RZ, RZ, -R194 ;  /* 0x000000ffffc29224 */ /* 0x000fe200078e0ac2 */
[----:B------:R-:W-:Y:S01]  /*cab0*/  ISETP.GT.U32.AND P1, PT, R2, R208, PT ;  /* 0x000000d00200720c */ /* 0x000fe20003f24070 */
[----:B------:R-:W-:-:S04]  /*cac0*/  IMAD.HI.U32 R175, R246, R228, RZ ;  /* 0x000000e4f6af7227 */ /* 0x000fc800078e00ff */
[----:B------:R-:W-:Y:S02]  /*cad0*/  IMAD.MOV R168, RZ, RZ, -R168 ;  /* 0x000000ffffa87224 */ /* 0x000fe400078e0aa8 */
[----:B------:R-:W-:Y:S01]  /*cae0*/  IMAD.MOV R189, RZ, RZ, -R189 ;  /* 0x000000ffffbd7224 */ /* 0x000fe200078e0abd */
[----:B------:R-:W-:Y:S01]  /*caf0*/  IABS R236, R130 ;  /* 0x0000008200ec7213 */ /* 0x000fe20000000000 */
[----:B------:R-:W-:Y:S02]  /*cb00*/  IMAD.MOV R175, RZ, RZ, -R175 ;  /* 0x000000ffffaf7224 */ /* 0x000fe400078e0aaf */
[----:B------:R-:W-:Y:S01]  /*cb10*/  @!P2 IMAD.MOV R198, RZ, RZ, -R198 ;  /* 0x000000ffffc6a224 */ /* 0x000fe200078e0ac6 */
[C---:B------:R-:W-:Y:S01]  /*cb20*/  ISETP.GT.U32.AND P2, PT, R2.reuse, R212, PT ;  /* 0x000000d40200720c */ /* 0x040fe20003f44070 */
[C---:B------:R-:W-:Y:S02]  /*cb30*/  IMAD R232, R2.reuse, R168, R232 ;  /* 0x000000a802e87224 */ /* 0x040fe400078e02e8 */
[----:B------:R-:W-:-:S02]  /*cb40*/  IMAD R224, R2, R189, R224 ;  /* 0x000000bd02e07224 */ /* 0x000fc400078e02e0 */
[----:B------:R-:W-:Y:S02]  /*cb50*/  IMAD R228, R2, R175, R228 ;  /* 0x000000af02e47224 */ /* 0x000fe400078e02e4 */
[--C-:B------:R-:W-:Y:S01]  /*cb60*/  @!P5 IMAD.IADD R216, R216, 0x1, -R2.reuse ;  /* 0x00000001d8d8d824 */ /* 0x100fe200078e0a02 */
[----:B------:R-:W-:Y:S01]  /*cb70*/  ISETP.GT.U32.AND P5, PT, R2, R232, PT ;  /* 0x000000e80200720c */ /* 0x000fe20003fa4070 */
[--C-:B------:R-:W-:Y:S01]  /*cb80*/  @!P0 IMAD.IADD R220, R220, 0x1, -R2.reuse ;  /* 0x00000001dcdc8824 */ /* 0x100fe200078e0a02 */
[----:B------:R-:W-:Y:S01]  /*cb90*/  ISETP.GE.AND P0, PT, R146, RZ, PT ;  /* 0x000000ff9200720c */ /* 0x000fe20003f06270 */
[----:B------:R-:W-:Y:S01]  /*cba0*/  @!P4 IMAD.IADD R205, R205, 0x1, -R2 ;  /* 0x00000001cdcdc824 */ /* 0x000fe200078e0a02 */
[----:B------:R-:W-:Y:S01]  /*cbb0*/  ISETP.GT.U32.AND P4, PT, R2, R224, PT ;  /* 0x000000e00200720c */ /* 0x000fe20003f84070 */
[----:B------:R-:W-:-:S04]  /*cbc0*/  IMAD.HI.U32 R168, R246, R236, RZ ;  /* 0x000000ecf6a87227 */ /* 0x000fc800078e00ff */
[----:B------:R-:W-:Y:S01]  /*cbd0*/  @!P1 IMAD.IADD R208, R208, 0x1, -R2 ;  /* 0x00000001d0d09824 */ /* 0x000fe200078e0a02 */
[----:B------:R-:W-:Y:S01]  /*cbe0*/  ISETP.GT.U32.AND P1, PT, R2, R228, PT ;  /* 0x000000e40200720c */ /* 0x000fe20003f24070 */
[----:B------:R-:W-:Y:S02]  /*cbf0*/  IMAD.MOV R168, RZ, RZ, -R168 ;  /* 0x000000ffffa87224 */ /* 0x000fe400078e0aa8 */
[----:B------:R-:W-:Y:S01]  /*cc00*/  @!P2 IMAD.IADD R212, R212, 0x1, -R2 ;  /* 0x00000001d4d4a824 */ /* 0x000fe200078e0a02 */
[----:B------:R-:W-:Y:S01]  /*cc10*/  ISETP.GE.AND P2, PT, R142, RZ, PT ;  /* 0x000000ff8e00720c */ /* 0x000fe20003f46270 */
[----:B------:R-:W-:Y:S02]  /*cc20*/  IMAD R236, R2, R168, R236 ;  /* 0x000000a802ec7224 */ /* 0x000fe400078e02ec */
[----:B------:R-:W-:Y:S01]  /*cc30*/  @!P5 IMAD.IADD R232, R232, 0x1, -R2 ;  /* 0x00000001e8e8d824 */ /* 0x000fe200078e0a02 */
[C---:B------:R-:W-:Y:S01]  /*cc40*/  ISETP.GT.U32.AND P5, PT, R2.reuse, R220, PT ;  /* 0x000000dc0200720c */ /* 0x040fe20003fa4070 */
[----:B------:R-:W-:Y:S01]  /*cc50*/  @!P0 IMAD.MOV R212, RZ, RZ, -R212 ;  /* 0x000000ffffd48224 */ /* 0x000fe200078e0ad4 */
[----:B------:R-:W-:Y:S01]  /*cc60*/  ISETP.GT.U32.AND P0, PT, R2, R236, PT ;  /* 0x000000ec0200720c */ /* 0x000fe20003f04070 */
[--C-:B------:R-:W-:Y:S01]  /*cc70*/  @!P4 IMAD.IADD R224, R224, 0x1, -R2.reuse ;  /* 0x00000001e0e0c824 */ /* 0x100fe200078e0a02 */
[----:B------:R-:W-:Y:S01]  /*cc80*/  IABS R240, R134 ;  /* 0x0000008600f07213 */ /* 0x000fe20000000000 */
[----:B------:R-:W-:Y:S01]  /*cc90*/  @!P1 IMAD.IADD R228, R228, 0x1, -R2 ;  /* 0x00000001e4e49824 */ /* 0x000fe200078e0a02 */
[----:B------:R-:W-:Y:S01]  /*cca0*/  ISETP.GE.AND P1, PT, R161, RZ, PT ;  /* 0x000000ffa100720c */ /* 0x000fe20003f26270 */
[----:B------:R-:W-:Y:S01]  /*ccb0*/  @!P3 IMAD.MOV R205, RZ, RZ, -R205 ;  /* 0x000000ffffcdb224 */ /* 0x000fe200078e0acd */
[----:B------:R-:W-:Y:S01]  /*ccc0*/  ISETP.GT.U32.AND P3, PT, R2, R224, PT ;  /* 0x000000e00200720c */ /* 0x000fe20003f64070 */
[----:B------:R-:W-:Y:S01]  /*ccd0*/  IMAD.HI.U32 R142, R246, R240, RZ ;  /* 0x000000f0f68e7227 */ /* 0x000fe200078e00ff */
[----:B------:R-:W-:-:S03]  /*cce0*/  ISETP.GE.AND P4, PT, R150, RZ, PT ;  /* 0x000000ff9600720c */ /* 0x000fc60003f86270 */
[----:B------:R-:W-:Y:S01]  /*ccf0*/  @!P6 IMAD.MOV R201, RZ, RZ, -R201 ;  /* 0x000000ffffc9e224 */ /* 0x000fe200078e0ac9 */
[C---:B------:R-:W-:Y:S01]  /*cd00*/  ISETP.GT.U32.AND P6, PT, R2.reuse, R228, PT ;  /* 0x000000e40200720c */ /* 0x040fe20003fc4070 */
[----:B------:R-:W-:Y:S01]  /*cd10*/  @!P2 IMAD.MOV R208, RZ, RZ, -R208 ;  /* 0x000000ffffd0a224 */ /* 0x000fe200078e0ad0 */
[----:B------:R-:W-:Y:S01]  /*cd20*/  ISETP.GT.U32.AND P2, PT, R2, R232, PT ;  /* 0x000000e80200720c */ /* 0x000fe20003f44070 */
[----:B------:R-:W-:Y:S02]  /*cd30*/  IMAD.MOV R142, RZ, RZ, -R142 ;  /* 0x000000ffff8e7224 */ /* 0x000fe400078e0a8e */
[--C-:B------:R-:W-:Y:S02]  /*cd40*/  @!P5 IMAD.IADD R220, R220, 0x1, -R2.reuse ;  /* 0x00000001dcdcd824 */ /* 0x100fe400078e0a02 */
[----:B------:R-:W-:Y:S02]  /*cd50*/  @!P0 IMAD.IADD R236, R236, 0x1, -R2 ;  /* 0x00000001ecec8824 */ /* 0x000fe400078e0a02 */
[C---:B------:R-:W-:Y:S01]  /*cd60*/  IMAD R240, R2.reuse, R142, R240 ;  /* 0x0000008e02f07224 */ /* 0x040fe200078e02f0 */
[----:B------:R-:W-:Y:S01]  /*cd70*/  IABS R142, R93 ;  /* 0x0000005d008e7213 */ /* 0x000fe20000000000 */
[----:B------:R-:W-:Y:S01]  /*cd80*/  @!P1 IMAD.MOV R220, RZ, RZ, -R220 ;  /* 0x000000ffffdc9224 */ /* 0x000fe200078e0adc */
[----:B------:R-:W-:Y:S01]  /*cd90*/  ISETP.GT.U32.AND P1, PT, R2, R236, PT ;  /* 0x000000ec0200720c */ /* 0x000fe20003f24070 */
[----:B------:R-:W-:Y:S01]  /*cda0*/  @!P3 IMAD.IADD R224, R224, 0x1, -R2 ;  /* 0x00000001e0e0b824 */ /* 0x000fe200078e0a02 */
[----:B------:R-:W-:Y:S01]  /*cdb0*/  ISETP.GE.AND P3, PT, R117, RZ, PT ;  /* 0x000000ff7500720c */ /* 0x000fe20003f66270 */
[----:B------:R-:W-:Y:S01]  /*cdc0*/  @!P4 IMAD.MOV R216, RZ, RZ, -R216 ;  /* 0x000000ffffd8c224 */ /* 0x000fe200078e0ad8 */
[----:B------:R-:W-:Y:S01]  /*cdd0*/  IABS R117, R97 ;  /* 0x0000006100757213 */ /* 0x000fe20000000000 */
[----:B------:R-:W-:Y:S01]  /*cde0*/  @!P6 IMAD.IADD R228, R228, 0x1, -R2 ;  /* 0x00000001e4e4e824 */ /* 0x000fe200078e0a02 */
[----:B------:R-:W-:Y:S01]  /*cdf0*/  ISETP.GE.AND P4, PT, R109, RZ, PT ;  /* 0x000000ff6d00720c */ /* 0x000fe20003f86270 */
[----:B------:R-:W-:Y:S01]  /*ce00*/  IMAD.HI.U32 R109, R246, R142, RZ ;  /* 0x0000008ef66d7227 */ /* 0x000fe200078e00ff */
[----:B------:R-:W-:-:S02]  /*ce10*/  ISETP.GT.U32.AND P5, PT, R2, R240, PT ;  /* 0x000000f00200720c */ /* 0x000fc40003fa4070 */
[----:B------:R-:W-:Y:S01]  /*ce20*/  ISETP.GE.AND P6, PT, R125, RZ, PT ;  /* 0x000000ff7d00720c */ /* 0x000fe20003fc6270 */
[----:B------:R-:W-:Y:S01]  /*ce30*/  @!P2 IMAD.IADD R232, R232, 0x1, -R2 ;  /* 0x00000001e8e8a824 */ /* 0x000fe200078e0a02 */
[----:B------:R-:W-:Y:S01]  /*ce40*/  ISETP.GE.AND P2, PT, R130, RZ, PT ;  /* 0x000000ff8200720c */ /* 0x000fe20003f46270 */
[----:B------:R-:W-:-:S04]  /*ce50*/  IMAD.HI.U32 R125, R246, R117, RZ ;  /* 0x00000075f67d7227 */ /* 0x000fc800078e00ff */
[----:B------:R-:W-:Y:S02]  /*ce60*/  IMAD.MOV R109, RZ, RZ, -R109 ;  /* 0x000000ffff6d7224 */ /* 0x000fe400078e0a6d */
[----:B------:R-:W-:Y:S02]  /*ce70*/  IMAD.MOV R125, RZ, RZ, -R125 ;  /* 0x000000ffff7d7224 */ /* 0x000fe400078e0a7d */
[----:B------:R-:W-:Y:S01]  /*ce80*/  IMAD R109, R2, R109, R142 ;  /* 0x0000006d026d7224 */ /* 0x000fe200078e028e */
[----:B------:R-:W-:Y:S01]  /*ce90*/  IABS R142, R101 ;  /* 0x00000065008e7213 */ /* 0x000fe20000000000 */
[--C-:B------:R-:W-:Y:S01]  /*cea0*/  @!P1 IMAD.IADD R236, R236, 0x1, -R2.reuse ;  /* 0x00000001ecec9824 */ /* 0x100fe200078e0a02 */
[----:B------:R-:W-:Y:S01]  /*ceb0*/  ISETP.GE.AND P1, PT, R101, RZ, PT ;  /* 0x000000ff6500720c */ /* 0x000fe20003f26270 */
[----:B------:R-:W-:Y:S02]  /*cec0*/  IMAD R101, R2, R125, R117 ;  /* 0x0000007d02657224 */ /* 0x000fe400078e0275 */
[----:B------:R-:W-:Y:S01]  /*ced0*/  @!P5 IMAD.IADD R240, R240, 0x1, -R2 ;  /* 0x00000001f0f0d824 */ /* 0x000fe200078e0a02 */
[C---:B------:R-:W-:Y:S01]  /*cee0*/  ISETP.GT.U32.AND P5, PT, R2.reuse, R109, PT ;  /* 0x0000006d0200720c */ /* 0x040fe20003fa4070 */
[----:B------:R-:W-:Y:S01]  /*cef0*/  @!P2 IMAD.MOV R236, RZ, RZ, -R236 ;  /* 0x000000ffffeca224 */ /* 0x000fe200078e0aec */
[C---:B------:R-:W-:Y:S01]  /*cf00*/  ISETP.GT.U32.AND P2, PT, R2.reuse, R101, PT ;  /* 0x000000650200720c */ /* 0x040fe20003f44070 */
[----:B------:R-:W-:Y:S01]  /*cf10*/  @!P4 IMAD.MOV R224, RZ, RZ, -R224 ;  /* 0x000000ffffe0c224 */ /* 0x000fe200078e0ae0 */
[----:B------:R-:W-:-:S02]  /*cf20*/  ISETP.GT.U32.AND P4, PT, R2, R240, PT ;  /* 0x000000f00200720c */ /* 0x000fc40003f84070 */
[----:B------:R-:W-:Y:S01]  /*cf30*/  IABS R130, R11 ;  /* 0x0000000b00827213 */ /* 0x000fe20000000000 */
[----:B------:R-:W-:-:S06]  /*cf40*/  @!P6 IMAD.MOV R232, RZ, RZ, -R232 ;  /* 0x000000ffffe8e224 */ /* 0x000fcc00078e0ae8 */
[--C-:B------:R-:W-:Y:S02]  /*cf50*/  @!P5 IMAD.IADD R109, R109, 0x1, -R2.reuse ;  /* 0x000000016d6dd824 */ /* 0x100fe400078e0a02 */
[--C-:B------:R-:W-:Y:S02]  /*cf60*/  @!P2 IMAD.IADD R101, R101, 0x1, -R2.reuse ;  /* 0x000000016565a824 */ /* 0x100fe400078e0a02 */
[----:B------:R-:W-:Y:S01]  /*cf70*/  @!P4 IMAD.IADD R240, R240, 0x1, -R2 ;  /* 0x00000001f0f0c824 */ /* 0x000fe200078e0a02 */
[----:B------:R-:W-:Y:S01]  /*cf80*/  ISETP.GE.AND P4, PT, R11, RZ, PT ;  /* 0x000000ff0b00720c */ /* 0x000fe20003f86270 */
[----:B------:R-:W-:Y:S01]  /*cf90*/  IMAD.HI.U32 R11, R246, R142, RZ ;  /* 0x0000008ef60b7227 */ /* 0x000fe200078e00ff */
[----:B------:R-:W-:Y:S02]  /*cfa0*/  ISETP.GT.U32.AND P5, PT, R2, R109, PT ;  /* 0x0000006d0200720c */ /* 0x000fe40003fa4070 */
[----:B------:R-:W-:Y:S01]  /*cfb0*/  ISETP.GE.AND P6, PT, R97, RZ, PT ;  /* 0x000000ff6100720c */ /* 0x000fe20003fc6270 */
[----:B------:R-:W-:Y:S01]  /*cfc0*/  IMAD.HI.U32 R117, R246, R130, RZ ;  /* 0x00000082f6757227 */ /* 0x000fe200078e00ff */
[----:B------:R-:W-:-:S02]  /*cfd0*/  ISETP.GT.U32.AND P2, PT, R2, R101, PT ;  /* 0x000000650200720c */ /* 0x000fc40003f44070 */
[----:B------:R-:W-:Y:S01]  /*cfe0*/  IABS R97, R244 ;  /* 0x000000f400617213 */ /* 0x000fe20000000000 */
[----:B------:R-:W-:Y:S01]  /*cff0*/  @!P3 IMAD.MOV R228, RZ, RZ, -R228 ;  /* 0x000000ffffe4b224 */ /* 0x000fe200078e0ae4 */
[----:B------:R-:W-:Y:S01]  /*d000*/  ISETP.GE.AND P0, PT, R134, RZ, PT ;  /* 0x000000ff8600720c */ /* 0x000fe20003f06270 */
[----:B------:R-:W-:Y:S01]  /*d010*/  IMAD.MOV R11, RZ, RZ, -R11 ;  /* 0x000000ffff0b7224 */ /* 0x000fe200078e0a0b */
[----:B------:R-:W-:Y:S01]  /*d020*/  ISETP.GE.AND P3, PT, R93, RZ, PT ;  /* 0x000000ff5d00720c */ /* 0x000fe20003f66270 */
[----:B------:R-:W-:Y:S01]  /*d030*/  IMAD.MOV R117, RZ, RZ, -R117 ;  /* 0x000000ffff757224 */ /* 0x000fe200078e0a75 */
[----:B------:R-:W-:Y:S01]  /*d040*/  IABS R93, R66 ;  /* 0x00000042005d7213 */ /* 0x000fe20000000000 */
[----:B------:R-:W-:Y:S01]  /*d050*/  IMAD.HI.U32 R134, R246, R97, RZ ;  /* 0x00000061f6867227 */ /* 0x000fe200078e00ff */
[----:B------:R-:W-:-:S03]  /*d060*/  IABS R125, R62 ;  /* 0x0000003e007d7213 */ /* 0x000fc60000000000 */
[C---:B------:R-:W-:Y:S02]  /*d070*/  IMAD R142, R2.reuse, R11, R142 ;  /* 0x0000000b028e7224 */ /* 0x040fe400078e028e */
[----:B------:R-:W-:Y:S02]  /*d080*/  IMAD R130, R2, R117, R130 ;  /* 0x0000007502827224 */ /* 0x000fe400078e0282 */
[----:B------:R-:W-:-:S04]  /*d090*/  IMAD.HI.U32 R11, R246, R93, RZ ;  /* 0x0000005df60b7227 */ /* 0x000fc800078e00ff */
[----:B------:R-:W-:Y:S02]  /*d0a0*/  IMAD.MOV R134, RZ, RZ, -R134 ;  /* 0x000000ffff867224 */ /* 0x000fe400078e0a86 */
[--C-:B------:R-:W-:Y:S01]  /*d0b0*/  @!P5 IMAD.IADD R109, R109, 0x1, -R2.reuse ;  /* 0x000000016d6dd824 */ /* 0x100fe200078e0a02 */
[C---:B------:R-:W-:Y:S01]  /*d0c0*/  ISETP.GT.U32.AND P5, PT, R2.reuse, R142, PT ;  /* 0x0000008e0200720c */ /* 0x040fe20003fa4070 */
[----:B------:R-:W-:Y:S01]  /*d0d0*/  @!P2 IMAD.IADD R101, R101, 0x1, -R2 ;  /* 0x000000016565a824 */ /* 0x000fe200078e0a02 */
[C---:B------:R-:W-:Y:S01]  /*d0e0*/  ISETP.GT.U32.AND P2, PT, R2.reuse, R130, PT ;  /* 0x000000820200720c */ /* 0x040fe20003f44070 */
[----:B------:R-:W-:Y:S02]  /*d0f0*/  IMAD.MOV R11, RZ, RZ, -R11 ;  /* 0x000000ffff0b7224 */ /* 0x000fe400078e0a0b */
[----:B------:R-:W-:Y:S02]  /*d100*/  IMAD R97, R2, R134, R97 ;  /* 0x0000008602617224 */ /* 0x000fe400078e0261 */
[----:B------:R-:W-:-:S04]  /*d110*/  IMAD.HI.U32 R134, R246, R125, RZ ;  /* 0x0000007df6867227 */ /* 0x000fc800078e00ff */
[----:B------:R-:W-:Y:S01]  /*d120*/  @!P0 IMAD.MOV R240, RZ, RZ, -R240 ;  /* 0x000000fffff08224 */ /* 0x000fe200078e0af0 */
[----:B------:R-:W-:Y:S01]  /*d130*/  ISETP.GE.AND P0, PT, R244, RZ, PT ;  /* 0x000000fff400720c */ /* 0x000fe20003f06270 */
[C---:B------:R-:W-:Y:S02]  /*d140*/  IMAD R93, R2.reuse, R11, R93 ;  /* 0x0000000b025d7224 */ /* 0x040fe400078e025d */
[----:B------:R-:W-:Y:S02]  /*d150*/  IMAD.MOV.U32 R244, RZ, RZ, R109 ;  /* 0x000000fffff47224 */ /* 0x000fe400078e006d */
[----:B------:R-:W-:Y:S02]  /*d160*/  IMAD.MOV R134, RZ, RZ, -R134 ;  /* 0x000000ffff867224 */ /* 0x000fe400078e0a86 */
[----:B------:R-:W-:Y:S01]  /*d170*/  IMAD.MOV.U32 R11, RZ, RZ, R101 ;  /* 0x000000ffff0b7224 */ /* 0x000fe200078e0065 */
[----:B------:R-:W-:Y:S01]  /*d180*/  IABS R117, R74 ;  /* 0x0000004a00757213 */ /* 0x000fe20000000000 */
[----:B------:R-:W-:Y:S01]  /*d190*/  @!P3 IMAD.MOV R244, RZ, RZ, -R244 ;  /* 0x000000fffff4b224 */ /* 0x000fe200078e0af4 */
[C---:B------:R-:W-:Y:S01]  /*d1a0*/  ISETP.GT.U32.AND P3, PT, R2.reuse, R97, PT ;  /* 0x000000610200720c */ /* 0x040fe20003f64070 */
[----:B------:R-:W-:-:S02]  /*d1b0*/  IMAD R101, R2, R134, R125 ;  /* 0x0000008602657224 */ /* 0x000fc400078e027d */
[----:B------:R-:W-:Y:S01]  /*d1c0*/  @!P6 IMAD.MOV R11, RZ, RZ, -R11 ;  /* 0x000000ffff0be224 */ /* 0x000fe200078e0a0b */
[----:B------:R-:W-:Y:S01]  /*d1d0*/  ISETP.GT.U32.AND P6, PT, R2, R93, PT ;  /* 0x0000005d0200720c */ /* 0x000fe20003fc4070 */
[--C-:B------:R-:W-:Y:S02]  /*d1e0*/  @!P5 IMAD.IADD R142, R142, 0x1, -R2.reuse ;  /* 0x000000018e8ed824 */ /* 0x100fe400078e0a02 */
[----:B------:R-:W-:Y:S01]  /*d1f0*/  @!P2 IMAD.IADD R130, R130, 0x1, -R2 ;  /* 0x000000018282a824 */ /* 0x000fe200078e0a02 */
[----:B------:R-:W-:Y:S01]  /*d200*/  ISETP.GT.U32.AND P2, PT, R2, R101, PT ;  /* 0x000000650200720c */ /* 0x000fe20003f44070 */
[----:B------:R-:W-:Y:S01]  /*d210*/  IMAD.HI.U32 R109, R246, R117, RZ ;  /* 0x00000075f66d7227 */ /* 0x000fe200078e00ff */
[----:B------:R-:W-:-:S03]  /*d220*/  ISETP.GT.U32.AND P5, PT, R2, R142, PT ;  /* 0x0000008e0200720c */ /* 0x000fc60003fa4070 */
[----:B------:R-:W-:Y:S02]  /*d230*/  IMAD.MOV R109, RZ, RZ, -R109 ;  /* 0x000000ffff6d7224 */ /* 0x000fe400078e0a6d */
[--C-:B------:R-:W-:Y:S01]  /*d240*/  @!P3 IMAD.IADD R97, R97, 0x1, -R2.reuse ;  /* 0x000000016161b824 */ /* 0x100fe200078e0a02 */
[C---:B------:R-:W-:Y:S01]  /*d250*/  ISETP.GT.U32.AND P3, PT, R2.reuse, R130, PT ;  /* 0x000000820200720c */ /* 0x040fe20003f64070 */
[----:B------:R-:W-:Y:S01]  /*d260*/  IMAD R109, R2, R109, R117 ;  /* 0x0000006d026d7224 */ /* 0x000fe200078e0275 */
[----:B------:R-:W-:Y:S01]  /*d270*/  IABS R117, R82 ;  /* 0x0000005200757213 */ /* 0x000fe20000000000 */
[--C-:B------:R-:W-:Y:S02]  /*d280*/  @!P6 IMAD.IADD R93, R93, 0x1, -R2.reuse ;  /* 0x000000015d5de824 */ /* 0x100fe400078e0a02 */
[--C-:B------:R-:W-:Y:S02]  /*d290*/  @!P2 IMAD.IADD R101, R101, 0x1, -R2.reuse ;  /* 0x000000016565a824 */ /* 0x100fe400078e0a02 */
[----:B------:R-:W-:Y:S01]  /*d2a0*/  @!P5 IMAD.IADD R142, R142, 0x1, -R2 ;  /* 0x000000018e8ed824 */ /* 0x000fe200078e0a02 */
[----:B------:R-:W-:Y:S01]  /*d2b0*/  ISETP.GT.U32.AND P2, PT, R2, R93, PT ;  /* 0x0000005d0200720c */ /* 0x000fe20003f44070 */
[----:B------:R-:W-:Y:S01]  /*d2c0*/  IMAD.HI.U32 R146, R246, R117, RZ ;  /* 0x00000075f6927227 */ /* 0x000fe200078e00ff */
[----:B------:R-:W-:-:S02]  /*d2d0*/  ISETP.GE.AND P5, PT, R66, RZ, PT ;  /* 0x000000ff4200720c */ /* 0x000fc40003fa6270 */
[C---:B------:R-:W-:Y:S01]  /*d2e0*/  ISETP.GT.U32.AND P6, PT, R2.reuse, R97, PT ;  /* 0x000000610200720c */ /* 0x040fe20003fc4070 */
[----:B------:R-:W-:Y:S02]  /*d2f0*/  IMAD.MOV.U32 R66, RZ, RZ, R142 ;  /* 0x000000ffff427224 */ /* 0x000fe400078e008e */
[----:B------:R-:W-:Y:S02]  /*d300*/  IMAD.MOV R146, RZ, RZ, -R146 ;  /* 0x000000ffff927224 */ /* 0x000fe400078e0a92 */
[----:B------:R-:W-:Y:S01]  /*d310*/  @!P1 IMAD.MOV R66, RZ, RZ, -R66 ;  /* 0x000000ffff429224 */ /* 0x000fe200078e0a42 */
[----:B------:R-:W-:Y:S01]  /*d320*/  ISETP.GT.U32.AND P1, PT, R2, R101, PT ;  /* 0x000000650200720c */ /* 0x000fe20003f24070 */
[--C-:B------:R-:W-:Y:S01]  /*d330*/  @!P3 IMAD.IADD R130, R130, 0x1, -R2.reuse ;  /* 0x000000018282b824 */ /* 0x100fe200078e0a02 */
[C---:B------:R-:W-:Y:S01]  /*d340*/  ISETP.GT.U32.AND P3, PT, R2.reuse, R109, PT ;  /* 0x0000006d0200720c */ /* 0x040fe20003f64070 */
[----:B------:R-:W-:Y:S02]  /*d350*/  IMAD R117, R2, R146, R117 ;  /* 0x0000009202757224 */ /* 0x000fe400078e0275 */
[----:B------:R-:W-:Y:S01]  /*d360*/  @!P2 IMAD.IADD R93, R93, 0x1, -R2 ;  /* 0x000000015d5da824 */ /* 0x000fe200078e0a02 */
[----:B------:R-:W-:-:S02]  /*d370*/  IABS R134, R49 ;  /* 0x0000003100867213 */ /* 0x000fc40000000000 */
[----:B------:R-:W-:Y:S01]  /*d380*/  ISETP.GT.U32.AND P2, PT, R2, R117, PT ;  /* 0x000000750200720c */ /* 0x000fe20003f44070 */
[----:B------:R-:W-:Y:S01]  /*d390*/  @!P6 IMAD.IADD R97, R97, 0x1, -R2 ;  /* 0x000000016161e824 */ /* 0x000fe200078e0a02 */
[----:B------:R-:W-:Y:S01]  /*d3a0*/  ISETP.GE.AND P6, PT, R62, RZ, PT ;  /* 0x000000ff3e00720c */ /* 0x000fe20003fc6270 */
[----:B------:R-:W-:Y:S01]  /*d3b0*/  IMAD.HI.U32 R62, R246, R134, RZ ;  /* 0x00000086f63e7227 */ /* 0x000fe200078e00ff */
[----:B------:R-:W-:-:S03]  /*d3c0*/  IABS R142, R51 ;  /* 0x00000033008e7213 */ /* 0x000fc60000000000 */
[--C-:B------:R-:W-:Y:S01]  /*d3d0*/  @!P1 IMAD.IADD R101, R101, 0x1, -R2.reuse ;  /* 0x0000000165659824 */ /* 0x100fe200078e0a02 */
[----:B------:R-:W-:Y:S01]  /*d3e0*/  ISETP.GE.AND P1, PT, R74, RZ, PT ;  /* 0x000000ff4a00720c */ /* 0x000fe20003f26270 */
[----:B------:R-:W-:Y:S02]  /*d3f0*/  @!P3 IMAD.IADD R109, R109, 0x1, -R2 ;  /* 0x000000016d6db824 */ /* 0x000fe400078e0a02 */
[----:B------:R-:W-:Y:S02]  /*d400*/  IMAD.MOV R74, RZ, RZ, -R62 ;  /* 0x000000ffff4a7224 */ /* 0x000fe400078e0a3e */
[----:B------:R-:W-:Y:S01]  /*d410*/  @!P2 IMAD.IADD R117, R117, 0x1, -R2 ;  /* 0x000000017575a824 */ /* 0x000fe200078e0a02 */
[----:B------:R-:W-:Y:S01]  /*d420*/  ISETP.GT.U32.AND P2, PT, R2, R109, PT ;  /* 0x0000006d0200720c */ /* 0x000fe20003f44070 */
[----:B------:R-:W-:Y:S01]  /*d430*/  IMAD.HI.U32 R62, R246, R142, RZ ;  /* 0x0000008ef63e7227 */ /* 0x000fe200078e00ff */
[----:B------:R-:W-:-:S03]  /*d440*/  IABS R125, R47 ;  /* 0x0000002f007d7213 */ /* 0x000fc60000000000 */
[C---:B------:R-:W-:Y:S02]  /*d450*/  IMAD R134, R2.reuse, R74, R134 ;  /* 0x0000004a02867224 */ /* 0x040fe400078e0286 */
[----:B------:R-:W-:Y:S02]  /*d460*/  IMAD.MOV R62, RZ, RZ, -R62 ;  /* 0x000000ffff3e7224 */ /* 0x000fe400078e0a3e */
[----:B------:R-:W-:Y:S01]  /*d470*/  @!P5 IMAD.MOV R93, RZ, RZ, -R93 ;  /* 0x000000ffff5dd224 */ /* 0x000fe200078e0a5d */
[----:B------:R-:W-:Y:S01]  /*d480*/  ISETP.GT.U32.AND P5, PT, R2, R134, PT ;  /* 0x000000860200720c */ /* 0x000fe20003fa4070 */
[----:B------:R-:W-:Y:S01]  /*d490*/  STL [R1+0x1964], R3 ;  /* 0x0019640301007387 */ /* 0x000fe20000100800 */
[----:B------:R-:W-:-:S03]  /*d4a0*/  IMAD.HI.U32 R146, R246, R125, RZ ;  /* 0x0000007df6927227 */ /* 0x000fc600078e00ff */
[----:B------:R-:W-:Y:S01]  /*d4b0*/  STL [R1+0x1968], R252 ;  /* 0x001968fc01007387 */ /* 0x000fe20000100800 */
[----:B------:R-:W-:-:S03]  /*d4c0*/  IMAD R142, R2, R62, R142 ;  /* 0x0000003e028e7224 */ /* 0x000fc600078e028e */
[----:B------:R-:W-:Y:S01]  /*d4d0*/  STL [R1+0x196c], R214 ;  /* 0x00196cd601007387 */ /* 0x000fe20000100800 */
[----:B------:R-:W-:-:S03]  /*d4e0*/  IMAD.MOV R146, RZ, RZ, -R146 ;  /* 0x000000ffff927224 */ /* 0x000fc600078e0a92 */
[----:B------:R-:W-:Y:S01]  /*d4f0*/  STL [R1+0x1970], R222 ;  /* 0x001970de01007387 */ /* 0x000fe20000100800 */
[----:B------:R-:W-:-:S03]  /*d500*/  @!P2 IMAD.IADD R109, R109, 0x1, -R2 ;  /* 0x000000016d6da824 */ /* 0x000fc600078e0a02 */
[----:B------:R-:W-:Y:S01]  /*d510*/  STL [R1+0x1978], R230 ;  /* 0x001978e601007387 */ /* 0x000fe20000100800 */
[----:B------:R-:W-:-:S03]  /*d520*/  ISETP.GE.AND P3, PT, R82, RZ, PT ;  /* 0x000000ff5200720c */ /* 0x000fc60003f66270 */
[----:B------:R-:W-:Y:S01]  /*d530*/  STL [R1+0x197c], R238 ;  /* 0x00197cee01007387 */ /* 0x000fe20000100800 */
[C---:B------:R-:W-:Y:S01]  /*d540*/  ISETP.GT.U32.AND P2, PT, R2.reuse, R142, PT ;  /* 0x0000008e0200720c */ /* 0x040fe20003f44070 */
[----:B------:R-:W-:Y:S02]  /*d550*/  IMAD R125, R2, R146, R125 ;  /* 0x00000092027d7224 */ /* 0x000fe400078e027d */
[----:B------:R-:W-:Y:S01]  /*d560*/  STL [R1+0x1980], R31 ;  /* 0x0019801f01007387 */ /* 0x000fe20000100800 */
[----:B------:R-:W-:-:S03]  /*d570*/  IMAD.MOV.U32 R82, RZ, RZ, R97 ;  /* 0x000000ffff527224 */ /* 0x000fc600078e0061 */
[----:B------:R-:W-:Y:S04]  /*d580*/  STL [R1+0x1984], R70 ;  /* 0x0019844601007387 */ /* 0x000fe80000100800 */
[----:B------:R-:W-:Y:S01]  /*d590*/  STL [R1+0x1988], R86 ;  /* 0x0019885601007387 */ /* 0x000fe20000100800 */
[----:B------:R-:W-:-:S03]  /*d5a0*/  IMAD.MOV.U32 R74, RZ, RZ, R130 ;  /* 0x000000ffff4a7224 */ /* 0x000fc600078e0082 */
[----:B------:R-:W-:Y:S01]  /*d5b0*/  STL [R1+0x198c], R105 ;  /* 0x00198c6901007387 */ /* 0x000fe20000100800 */
[----:B------:R-:W-:-:S03]  /*d5c0*/  @!P0 IMAD.MOV R82, RZ, RZ, -R82 ;  /* 0x000000ffff528224 */ /* 0x000fc600078e0a52 */
[----:B------:R0:W-:Y:S01]  /*d5d0*/  STL [R1+0x1990], R121 ;  /* 0x0019907901007387 */ /* 0x0001e20000100800 */
[----:B------:R-:W-:Y:S01]  /*d5e0*/  @!P5 IMAD.IADD R134, R134, 0x1, -R2 ;  /* 0x000000018686d824 */ /* 0x000fe200078e0a02 */
[C---:B------:R-:W-:Y:S02]  /*d5f0*/  ISETP.GT.U32.AND P0, PT, R2.reuse, R125, PT ;  /* 0x0000007d0200720c */ /* 0x040fe40003f04070 */
[----:B------:R-:W-:Y:S01]  /*d600*/  IABS R161, R19 ;  /* 0x0000001300a17213 */ /* 0x000fe20000000000 */
[----:B------:R-:W-:Y:S01]  /*d610*/  @!P4 IMAD.MOV R74, RZ, RZ, -R74 ;  /* 0x000000ffff4ac224 */ /* 0x000fe200078e0a4a */
[----:B0-----:R-:W3:Y:S04]  /*d620*/  LDL.LU R121, [R1+0x38] ;  /* 0x0000380001797983 */ /* 0x001ee80000300800 */
[----:B------:R0:W-:Y:S01]  /*d630*/  STL [R1+0x1994], R138 ;  /* 0x0019948a01007387 */ /* 0x0001e20000100800 */
[----:B------:R-:W-:Y:S01]  /*d640*/  @!P6 IMAD.MOV R101, RZ, RZ, -R101 ;  /* 0x000000ffff65e224 */ /* 0x000fe200078e0a65 */
[----:B------:R-:W-:Y:S01]  /*d650*/  ISETP.GT.U32.AND P4, PT, R2, R117, PT ;  /* 0x000000750200720c */ /* 0x000fe20003f84070 */
[----:B------:R-:W-:Y:S01]  /*d660*/  @!P1 IMAD.MOV R109, RZ, RZ, -R109 ;  /* 0x000000ffff6d9224 */ /* 0x000fe200078e0a6d */
[----:B------:R-:W-:Y:S01]  /*d670*/  ISETP.GE.AND P6, PT, R47, RZ, PT ;  /* 0x000000ff2f00720c */ /* 0x000fe20003fc6270 */
[----:B------:R-:W-:Y:S01]  /*d680*/  IMAD.HI.U32 R47, R246, R161, RZ ;  /* 0x000000a1f62f7227 */ /* 0x000fe200078e00ff */
[----:B------:R-:W-:Y:S01]  /*d690*/  ISETP.GT.U32.AND P1, PT, R2, R134, PT ;  /* 0x000000860200720c */ /* 0x000fe20003f24070 */
[----:B0-----:R-:W3:Y:S02]  /*d6a0*/  LDL.LU R138, [R1+0x34] ;  /* 0x00003400018a7983 */ /* 0x001ee40000300800 */
[----:B------:R-:W-:-:S02]  /*d6b0*/  @!P2 IMAD.IADD R142, R142, 0x1, -R2 ;  /* 0x000000018e8ea824 */ /* 0x000fc400078e0a02 */
[----:B------:R-:W-:Y:S01]  /*d6c0*/  IMAD.MOV R47, RZ, RZ, -R47 ;  /* 0x000000ffff2f7224 */ /* 0x000fe200078e0a2f */
[----:B------:R-:W-:Y:S01]  /*d6d0*/  IABS R150, R5 ;  /* 0x0000000500967213 */ /* 0x000fe20000000000 */
[--C-:B------:R-:W-:Y:S01]  /*d6e0*/  @!P0 IMAD.IADD R125, R125, 0x1, -R2.reuse ;  /* 0x000000017d7d8824 */ /* 0x100fe200078e0a02 */
[C---:B------:R-:W-:Y:S01]  /*d6f0*/  ISETP.GT.U32.AND P2, PT, R2.reuse, R142, PT ;  /* 0x0000008e0200720c */ /* 0x040fe20003f44070 */
[----:B------:R-:W-:Y:S02]  /*d700*/  IMAD R161, R2, R47, R161 ;  /* 0x0000002f02a17224 */ /* 0x000fe400078e02a1 */
[--C-:B------:R-:W-:Y:S01]  /*d710*/  @!P4 IMAD.IADD R117, R117, 0x1, -R2.reuse ;  /* 0x000000017575c824 */ /* 0x100fe200078e0a02 */
[----:B------:R-:W-:Y:S01]  /*d720*/  ISETP.GE.AND P4, PT, R49, RZ, PT ;  /* 0x000000ff3100720c */ /* 0x000fe20003f86270 */
[----:B------:R-:W-:Y:S01]  /*d730*/  @!P1 IMAD.IADD R134, R134, 0x1, -R2 ;  /* 0x0000000186869824 */ /* 0x000fe200078e0a02 */
[----:B------:R-:W-:Y:S01]  /*d740*/  ISETP.GT.U32.AND P5, PT, R2, R125, PT ;  /* 0x0000007d0200720c */ /* 0x000fe20003fa4070 */
[----:B------:R-:W-:Y:S01]  /*d750*/  IMAD.HI.U32 R49, R246, R150, RZ ;  /* 0x00000096f6317227 */ /* 0x000fe200078e00ff */
[----:B------:R-:W-:-:S02]  /*d760*/  ISETP.GT.U32.AND P1, PT, R2, R161, PT ;  /* 0x000000a10200720c */ /* 0x000fc40003f24070 */
[----:B------:R-:W-:Y:S01]  /*d770*/  IABS R175, R35 ;  /* 0x0000002300af7213 */ /* 0x000fe20000000000 */
[----:B------:R-:W-:Y:S01]  /*d780*/  IMAD.MOV R49, RZ, RZ, -R49 ;  /* 0x000000ffff317224 */ /* 0x000fe200078e0a31 */
[----:B------:R-:W-:Y:S01]  /*d790*/  STL [R1+0x1998], R154 ;  /* 0x0019989a01007387 */ /* 0x000fe20000100800 */
[----:B------:R-:W-:Y:S01]  /*d7a0*/  @!P2 IMAD.IADD R142, R142, 0x1, -R2 ;  /* 0x000000018e8ea824 */ /* 0x000fe200078e0a02 */
[----:B------:R-:W-:Y:S01]  /*d7b0*/  IABS R189, R248 ;  /* 0x000000f800bd7213 */ /* 0x000fe20000000000 */
[----:B------:R-:W-:Y:S01]  /*d7c0*/  IMAD R150, R2, R49, R150 ;  /* 0x0000003102967224 */ /* 0x000fe200078e0296 */
[----:B------:R-:W-:Y:S01]  /*d7d0*/  STL [R1+0x199c], R182 ;  /* 0x00199cb601007387 */ /* 0x000fe20000100800 */
[----:B------:R-:W-:Y:S01]  /*d7e0*/  ISETP.GE.AND P2, PT, R19, RZ, PT ;  /* 0x000000ff1300720c */ /* 0x000fe20003f46270 */
[----:B------:R-:W-:Y:S02]  /*d7f0*/  IMAD.HI.U32 R19, R246, R175, RZ ;  /* 0x000000aff6137227 */ /* 0x000fe400078e00ff */
[----:B------:R0:W-:Y:S01]  /*d800*/  STL [R1+0x19a0], R210 ;  /* 0x0019a0d201007387 */ /* 0x0001e20000100800 */
[----:B------:R-:W-:-:S03]  /*d810*/  ISETP.GE.AND P0, PT, R51, RZ, PT ;  /* 0x000000ff3300720c */ /* 0x000fc60003f06270 */
[----:B------:R-:W3:Y:S01]  /*d820*/  LDL.LU R105, [R1+0x3c] ;  /* 0x00003c0001697983 */ /* 0x000ee20000300800 */
[--C-:B------:R-:W-:Y:S01]  /*d830*/  @!P5 IMAD.IADD R125, R125, 0x1, -R2.reuse ;  /* 0x000000017d7dd824 */ /* 0x100fe200078e0a02 */
[----:B------:R-:W-:Y:S01]  /*d840*/  ISETP.GT.U32.AND P5, PT, R2, R150, PT ;  /* 0x000000960200720c */ /* 0x000fe20003fa4070 */
[----:B------:R-:W-:Y:S01]  /*d850*/  IMAD.HI.U32 R47, R246, R189, RZ ;  /* 0x000000bdf62f7227 */ /* 0x000fe200078e00ff */
[----:B------:R-:W-:Y:S01]  /*d860*/  IABS R203, R249 ;  /* 0x000000f900cb7213 */ /* 0x000fe20000000000 */
[----:B------:R-:W3:Y:S02]  /*d870*/  LDL.LU R86, [R1+0x40] ;  /* 0x0000400001567983 */ /* 0x000ee40000300800 */
[----:B------:R-:W-:Y:S02]  /*d880*/  IMAD.MOV R19, RZ, RZ, -R19 ;  /* 0x000000ffff137224 */ /* 0x000fe400078e0a13 */
[----:B------:R-:W-:Y:S01]  /*d890*/  @!P1 IMAD.IADD R161, R161, 0x1, -R2 ;  /* 0x00000001a1a19824 */ /* 0x000fe200078e0a02 */
[----:B------:R-:W3:Y:S01]  /*d8a0*/  LDL.LU R70, [R1+0x44] ;  /* 0x0000440001467983 */ /* 0x000ee20000300800 */
[----:B------:R-:W-:Y:S01]  /*d8b0*/  @!P3 IMAD.MOV R117, RZ, RZ, -R117 ;  /* 0x000000ffff75b224 */ /* 0x000fe200078e0a75 */
[----:B------:R-:W-:Y:S01]  /*d8c0*/  ISETP.GE.AND P3, PT, R5, RZ, PT ;  /* 0x000000ff0500720c */ /* 0x000fe20003f66270 */
[----:B------:R-:W-:Y:S01]  /*d8d0*/  IMAD.MOV R47, RZ, RZ, -R47 ;  /* 0x000000ffff2f7224 */ /* 0x000fe200078e0a2f */
[C---:B------:R-:W-:Y:S01]  /*d8e0*/  ISETP.GT.U32.AND P1, PT, R2.reuse, R161, PT ;  /* 0x000000a10200720c */ /* 0x040fe20003f24070 */
[----:B------:R-:W-:Y:S01]  /*d8f0*/  IMAD R175, R2, R19, R175 ;  /* 0x0000001302af7224 */ /* 0x000fe200078e02af */
[----:B------:R-:W3:Y:S01]  /*d900*/  LDL.LU R31, [R1+0x48] ;  /* 0x00004800011f7983 */ /* 0x000ee20000300800 */
[----:B------:R-:W-:Y:S01]  /*d910*/  IMAD.HI.U32 R5, R246, R203, RZ ;  /* 0x000000cbf6057227 */ /* 0x000fe200078e00ff */
[----:B------:R-:W-:-:S02]  /*d920*/  IABS R218, R250 ;  /* 0x000000fa00da7213 */ /* 0x000fc40000000000 */
[----:B------:R-:W3:Y:S01]  /*d930*/  LDL.LU R238, [R1+0x4c] ;  /* 0x00004c0001ee7983 */ /* 0x000ee20000300800 */
[C---:B------:R-:W-:Y:S02]  /*d940*/  IMAD R189, R2.reuse, R47, R189 ;  /* 0x0000002f02bd7224 */ /* 0x040fe400078e02bd */
[----:B------:R-:W-:Y:S01]  /*d950*/  @!P4 IMAD.MOV R134, RZ, RZ, -R134 ;  /* 0x000000ffff86c224 */ /* 0x000fe200078e0a86 */
[C---:B------:R-:W-:Y:S01]  /*d960*/  ISETP.GT.U32.AND P4, PT, R2.reuse, R175, PT ;  /* 0x000000af0200720c */ /* 0x040fe20003f84070 */
[----:B------:R-:W-:Y:S01]  /*d970*/  IMAD.MOV R5, RZ, RZ, -R5 ;  /* 0x000000ffff057224 */ /* 0x000fe200078e0a05 */
[----:B--2---:R-:W-:Y:S01]  /*d980*/  IABS R234, R4 ;  /* 0x0000000400ea7213 */ /* 0x004fe20000000000 */
[----:B------:R-:W-:Y:S01]  /*d990*/  @!P0 IMAD.MOV R142, RZ, RZ, -R142 ;  /* 0x000000ffff8e8224 */ /* 0x000fe200078e0a8e */
[----:B------:R-:W-:Y:S01]  /*d9a0*/  ISETP.GT.U32.AND P0, PT, R2, R189, PT ;  /* 0x000000bd0200720c */ /* 0x000fe20003f04070 */
[--C-:B------:R-:W-:Y:S01]  /*d9b0*/  @!P5 IMAD.IADD R150, R150, 0x1, -R2.reuse ;  /* 0x000000019696d824 */ /* 0x100fe200078e0a02 */
[----:B------:R-:W-:Y:S01]  /*d9c0*/  IABS R62, R247 ;  /* 0x000000f7003e7213 */ /* 0x000fe20000000000 */
[C---:B------:R-:W-:Y:S01]  /*d9d0*/  IMAD R203, R2.reuse, R5, R203 ;  /* 0x0000000502cb7224 */ /* 0x040fe200078e02cb */
[----:B------:R-:W2:Y:S01]  /*d9e0*/  LDL.LU R222, [R1+0x50] ;  /* 0x0000500001de7983 */ /* 0x000ea20000300800 */
[----:B------:R-:W-:Y:S01]  /*d9f0*/  @!P6 IMAD.MOV R125, RZ, RZ, -R125 ;  /* 0x000000ffff7de224 */ /* 0x000fe200078e0a7d */
[C---:B------:R-:W-:Y:S01]  /*da00*/  ISETP.GT.U32.AND P6, PT, R2.reuse, R150, PT ;  /* 0x000000960200720c */ /* 0x040fe20003fc4070 */
[--C-:B------:R-:W-:Y:S01]  /*da10*/  @!P1 IMAD.IADD R161, R161, 0x1, -R2.reuse ;  /* 0x00000001a1a19824 */ /* 0x100fe200078e0a02 */
[----:B------:R-:W-:Y:S01]  /*da20*/  ISETP.GT.U32.AND P1, PT, R2, R203, PT ;  /* 0x000000cb0200720c */ /* 0x000fe20003f24070 */
[----:B------:R-:W-:-:S04]  /*da30*/  @!P4 IMAD.IADD R175, R175, 0x1, -R2 ;  /* 0x00000001afafc824 */ /* 0x000fc800078e0a02 */
[--C-:B------:R-:W-:Y:S01]  /*da40*/  @!P0 IMAD.IADD R189, R189, 0x1, -R2.reuse ;  /* 0x00000001bdbd8824 */ /* 0x100fe200078e0a02 */
[----:B------:R-:W-:Y:S01]  /*da50*/  ISETP.GT.U32.AND P0, PT, R2, R175, PT ;  /* 0x000000af0200720c */ /* 0x000fe20003f04070 */
[----:B------:R-:W-:Y:S01]  /*da60*/  IMAD.HI.U32 R5, R246, R218, RZ ;  /* 0x000000daf6057227 */ /* 0x000fe200078e00ff */
[----:B------:R-:W-:Y:S01]  /*da70*/  ISETP.GE.AND P5, PT, R35, RZ, PT ;  /* 0x000000ff2300720c */ /* 0x000fe20003fa6270 */
[----:B------:R-:W2:Y:S02]  /*da80*/  LDL.LU R214, [R1+0x54] ;  /* 0x0000540001d67983 */ /* 0x000ea40000300800 */
[--C-:B------:R-:W-:Y:S02]  /*da90*/  @!P6 IMAD.IADD R150, R150, 0x1, -R2.reuse ;  /* 0x000000019696e824 */ /* 0x100fe400078e0a02 */
[----:B------:R-:W-:Y:S01]  /*daa0*/  IMAD.MOV R5, RZ, RZ, -R5 ;  /* 0x000000ffff057224 */ /* 0x000fe200078e0a05 */
[----:B------:R-:W2:Y:S01]  /*dab0*/  LDL.LU R252, [R1+0x58] ;  /* 0x0000580001fc7983 */ /* 0x000ea20000300800 */
[----:B------:R-:W-:-:S02]  /*dac0*/  @!P1 IMAD.IADD R203, R203, 0x1, -R2 ;  /* 0x00000001cbcb9824 */ /* 0x000fc400078e0a02 */
[----:B------:R-:W-:Y:S01]  /*dad0*/  @!P3 IMAD.MOV R150, RZ, RZ, -R150 ;  /* 0x000000ffff96b224 */ /* 0x000fe200078e0a96 */
[----:B------:R-:W2:Y:S01]  /*dae0*/  LDL.LU R3, [R1+0x5c] ;  /* 0x00005c0001037983 */ /* 0x000ea20000300800 */
[C---:B------:R-:W-:Y:S01]  /*daf0*/  IMAD R218, R2.reuse, R5, R218 ;  /* 0x0000000502da7224 */ /* 0x040fe200078e02da */
[----:B------:R-:W-:Y:S01]  /*db00*/  ISETP.GT.U32.AND P3, PT, R2, R203, PT ;  /* 0x000000cb0200720c */ /* 0x000fe20003f64070 */
[----:B------:R-:W-:-:S04]  /*db10*/  IMAD.HI.U32 R35, R246, R234, RZ ;  /* 0x000000eaf6237227 */ /* 0x000fc800078e00ff */
[----:B------:R-:W-:Y:S01]  /*db20*/  @!P0 IMAD.IADD R175, R175, 0x1, -R2 ;  /* 0x00000001afaf8824 */ /* 0x000fe200078e0a02 */
[----:B------:R-:W-:Y:S01]  /*db30*/  ISETP.GT.U32.AND P0, PT, R2, R218, PT ;  /* 0x000000da0200720c */ /* 0x000fe20003f04070 */
[----:B------:R-:W-:-:S04]  /*db40*/  IMAD.HI.U32 R19, R246, R62, RZ ;  /* 0x0000003ef6137227 */ /* 0x000fc800078e00ff */
[----:B------:R-:W-:Y:S02]  /*db50*/  IMAD.MOV R35, RZ, RZ, -R35 ;  /* 0x000000ffff237224 */ /* 0x000fe400078e0a23 */
[----:B------:R-:W-:Y:S02]  /*db60*/  IMAD.MOV R19, RZ, RZ, -R19 ;  /* 0x000000ffff137224 */ /* 0x000fe400078e0a13 */
[C---:B------:R-:W-:Y:S02]  /*db70*/  IMAD R234, R2.reuse, R35, R234 ;  /* 0x0000002302ea7224 */ /* 0x040fe400078e02ea */
[C---:B------:R-:W-:Y:S02]  /*db80*/  IMAD R62, R2.reuse, R19, R62 ;  /* 0x00000013023e7224 */ /* 0x040fe400078e023e */
[--C-:B------:R-:W-:Y:S01]  /*db90*/  @!P3 IMAD.IADD R203, R203, 0x1, -R2.reuse ;  /* 0x00000001cbcbb824 */ /* 0x100fe200078e0a02 */
[----:B------:R-:W-:Y:S01]  /*dba0*/  ISETP.GT.U32.AND P3, PT, R2, R234, PT ;  /* 0x000000ea0200720c */ /* 0x000fe20003f64070 */
[----:B------:R-:W-:Y:S01]  /*dbb0*/  @!P0 IMAD.IADD R218, R218, 0x1, -R2 ;  /* 0x00000001dada8824 */ /* 0x000fe200078e0a02 */
[----:B------:R-:W-:-:S02]  /*dbc0*/  ISETP.GT.U32.AND P1, PT, R2, R189, PT ;  /* 0x000000bd0200720c */ /* 0x000fc40003f24070 */
[----:B------:R-:W-:-:S09]  /*dbd0*/  ISETP.GT.U32.AND P0, PT, R2, R62, PT ;  /* 0x0000003e0200720c */ /* 0x000fd20003f04070 */
[--C-:B------:R-:W-:Y:S02]  /*dbe0*/  @!P3 IMAD.IADD R234, R234, 0x1, -R2.reuse ;  /* 0x00000001eaeab824 */ /* 0x100fe400078e0a02 */
[--C-:B------:R-:W-:Y:S01]  /*dbf0*/  @!P1 IMAD.IADD R189, R189, 0x1, -R2.reuse ;  /* 0x00000001bdbd9824 */ /* 0x100fe200078e0a02 */
[----:B------:R-:W-:Y:S01]  /*dc00*/  ISETP.GE.AND P1, PT, R4, RZ, PT ;  /* 0x000000ff0400720c */ /* 0x000fe20003f26270 */
[----:B------:R-:W-:Y:S01]  /*dc10*/  @!P0 IMAD.IADD R62, R62, 0x1, -R2 ;  /* 0x000000013e3e8824 */ /* 0x000fe200078e0a02 */
[----:B------:R-:W-:Y:S01]  /*dc20*/  ISETP.GT.U32.AND P0, PT, R2, R234, PT ;  /* 0x000000ea0200720c */ /* 0x000fe20003f04070 */
[----:B------:R-:W2:Y:S04]  /*dc30*/  LDL.LU R4, [R1+0x60] ;  /* 0x0000600001047983 */ /* 0x000ea80000300800 */
[----:B------:R-:W2:Y:S01]  /*dc40*/  LDL.LU R230, [R1+0x64] ;  /* 0x0000640001e67983 */ /* 0x000ea20000300800 */
[----:B----4-:R-:W-:-:S07]  /*dc50*/  IABS R19, R127 ;  /* 0x0000007f00137213 */ /* 0x010fce0000000000 */
[----:B------:R-:W-:Y:S01]  /*dc60*/  @!P0 IMAD.IADD R234, R234, 0x1, -R2 ;  /* 0x00000001eaea8824 */ /* 0x000fe200078e0a02 */
[----:B------:R-:W-:Y:S02]  /*dc70*/  ISETP.GE.AND P0, PT, R127, RZ, PT ;  /* 0x000000ff7f00720c */ /* 0x000fe40003f06270 */
[----:B------:R-:W4:Y:S01]  /*dc80*/  LDL.LU R127, [R1+0x68] ;  /* 0x00006800017f7983 */ /* 0x000f220000300800 */
[----:B---3--:R-:W-:-:S05]  /*dc90*/  IABS R97, R251 ;  /* 0x000000fb00617213 */ /* 0x008fca0000000000 */
[----:B------:R-:W-:-:S04]  /*dca0*/  IMAD.HI.U32 R5, R246, R97, RZ ;  /* 0x00000061f6057227 */ /* 0x000fc800078e00ff */
[----:B------:R-:W-:-:S04]  /*dcb0*/  IMAD.MOV R5, RZ, RZ, -R5 ;  /* 0x000000ffff057224 */ /* 0x000fc800078e0a05 */
[----:B------:R-:W-:Y:S01]  /*dcc0*/  IMAD R97, R2, R5, R97 ;  /* 0x0000000502617224 */ /* 0x000fe200078e0261 */
[----:B------:R-:W-:-:S04]  /*dcd0*/  ISETP.GE.AND P4, PT, R249, RZ, PT ;  /* 0x000000fff900720c */ /* 0x000fc80003f86270 */
[----:B------:R-:W-:Y:S01]  /*dce0*/  ISETP.GT.U32.AND P3, PT, R2, R97, PT ;  /* 0x000000610200720c */ /* 0x000fe20003f64070 */
[----:B------:R-:W-:-:S08]  /*dcf0*/  IMAD.HI.U32 R130, R246, R19, RZ ;  /* 0x00000013f6827227 */ /* 0x000fd000078e00ff */
[----:B------:R-:W-:Y:S01]  /*dd00*/  @!P4 IMAD.MOV R203, RZ, RZ, -R203 ;  /* 0x000000ffffcbc224 */ /* 0x000fe200078e0acb */
[----:B------:R-:W-:-:S03]  /*dd10*/  ISETP.GT.U32.AND P4, PT, R2, R62, PT ;  /* 0x0000003e0200720c */ /* 0x000fc60003f84070 */
[----:B------:R-:W-:Y:S02]  /*dd20*/  @!P3 IMAD.IADD R97, R97, 0x1, -R2 ;  /* 0x000000016161b824 */ /* 0x000fe400078e0a02 */
[----:B------:R-:W-:-:S03]  /*dd30*/  IMAD.MOV R130, RZ, RZ, -R130 ;  /* 0x000000ffff827224 */ /* 0x000fc600078e0a82 */
[C---:B------:R-:W-:Y:S01]  /*dd40*/  ISETP.GT.U32.AND P3, PT, R2.reuse, R97, PT ;  /* 0x000000610200720c */ /* 0x040fe20003f64070 */
[----:B------:R-:W-:-:S04]  /*dd50*/  IMAD R130, R2, R130, R19 ;  /* 0x0000008202827224 */ /* 0x000fc800078e0213 */
[----:B------:R-:W-:Y:S01]  /*dd60*/  @!P4 IMAD.IADD R62, R62, 0x1, -R2 ;  /* 0x000000013e3ec824 */ /* 0x000fe200078e0a02 */
[----:B------:R-:W-:Y:S02]  /*dd70*/  ISETP.GT.U32.AND P4, PT, R2, R130, PT ;  /* 0x000000820200720c */ /* 0x000fe40003f84070 */
[----:B------:R-:W-:-:S05]  /*dd80*/  ISETP.GE.AND P6, PT, R248, RZ, PT ;  /* 0x000000fff800720c */ /* 0x000fca0003fc6270 */
[----:B------:R-:W-:-:S06]  /*dd90*/  @!P3 IMAD.IADD R97, R97, 0x1, -R2 ;  /* 0x000000016161b824 */ /* 0x000fcc00078e0a02 */
[----:B------:R-:W-:Y:S02]  /*dda0*/  @!P4 IMAD.IADD R130, R130, 0x1, -R2 ;  /* 0x000000018282c824 */ /* 0x000fe400078e0a02 */
[----:B------:R-:W-:Y:S01]  /*ddb0*/  @!P6 IMAD.MOV R189, RZ, RZ, -R189 ;  /* 0x000000ffffbde224 */ /* 0x000fe200078e0abd */
[----:B------:R-:W-:Y:S01]  /*ddc0*/  ISETP.GE.AND P6, PT, R247, RZ, PT ;  /* 0x000000fff700720c */ /* 0x000fe20003fc6270 */
[----:B------:R-:W-:Y:S01]  /*ddd0*/  @!P5 IMAD.MOV R175, RZ, RZ, -R175 ;  /* 0x000000ffffafd224 */ /* 0x000fe200078e0aaf */
[----:B------:R-:W-:Y:S01]  /*dde0*/  ISETP.GT.U32.AND P5, PT, R2, R218, PT ;  /* 0x000000da0200720c */ /* 0x000fe20003fa4070 */
[----:B------:R-:W-:Y:S01]  /*ddf0*/  @!P2 IMAD.MOV R161, RZ, RZ, -R161 ;  /* 0x000000ffffa1a224 */ /* 0x000fe200078e0aa1 */
[----:B------:R-:W-:-:S11]  /*de00*/  ISETP.GE.AND P2, PT, R250, RZ, PT ;  /* 0x000000fffa00720c */ /* 0x000fd60003f46270 */
[----:B------:R-:W-:-:S04]  /*de10*/  @!P5 IMAD.IADD R218, R218, 0x1, -R2 ;  /* 0x00000001dadad824 */ /* 0x000fc800078e0a02 */
[----:B------:R-:W-:Y:S01]  /*de20*/  @!P2 IMAD.MOV R218, RZ, RZ, -R218 ;  /* 0x000000ffffdaa224 */ /* 0x000fe200078e0ada */
[----:B------:R-:W-:-:S05]  /*de30*/  IABS R168, R138 ;  /* 0x0000008a00a87213 */ /* 0x000fca0000000000 */
[----:B------:R-:W-:-:S04]  /*de40*/  IMAD.HI.U32 R5, R246, R168, RZ ;  /* 0x000000a8f6057227 */ /* 0x000fc800078e00ff */
[----:B------:R-:W-:-:S04]  /*de50*/  IMAD.MOV R19, RZ, RZ, -R5 ;  /* 0x000000ffff137224 */ /* 0x000fc800078e0a05 */
[----:B------:R-:W-:-:S05]  /*de60*/  IMAD R168, R2, R19, R168 ;  /* 0x0000001302a87224 */ /* 0x000fca00078e02a8 */
[----:B------:R-:W-:Y:S02]  /*de70*/  ISETP.GT.U32.AND P3, PT, R2, R168, PT ;  /* 0x000000a80200720c */ /* 0x000fe40003f64070 */
[----:B------:R-:W-:-:S05]  /*de80*/  IABS R226, R121 ;  /* 0x0000007900e27213 */ /* 0x000fca0000000000 */
[----:B------:R-:W-:Y:S01]  /*de90*/  IMAD.HI.U32 R35, R246, R226, RZ ;  /* 0x000000e2f6237227 */ /* 0x000fe200078e00ff */
[----:B------:R-:W-:-:S05]  /*dea0*/  IABS R146, R105 ;  /* 0x0000006900927213 */ /* 0x000fca0000000000 */
[----:B------:R-:W-:Y:S01]  /*deb0*/  @!P3 IMAD.IADD R168, R168, 0x1, -R2 ;  /* 0x00000001a8a8b824 */ /* 0x000fe200078e0a02 */
[----:B------:R-:W-:Y:S01]  /*dec0*/  ISETP.GT.U32.AND P3, PT, R2, R130, PT ;  /* 0x000000820200720c */ /* 0x000fe20003f64070 */
[----:B------:R-:W-:Y:S01]  /*ded0*/  IMAD.HI.U32 R19, R246, R146, RZ ;  /* 0x00000092f6137227 */ /* 0x000fe200078e00ff */
[----:B------:R-:W-:-:S03]  /*dee0*/  IABS R49, R86 ;  /* 0x0000005600317213 */ /* 0x000fc60000000000 */
[----:B------:R-:W-:Y:S02]  /*def0*/  IMAD.MOV R5, RZ, RZ, -R35 ;  /* 0x000000ffff057224 */ /* 0x000fe400078e0a23 */
[----:B------:R-:W-:Y:S01]  /*df00*/  IMAD.MOV R247, RZ, RZ, -R19 ;  /* 0x000000fffff77224 */ /* 0x000fe200078e0a13 */
[----:B------:R-:W-:Y:S01]  /*df10*/  IABS R51, R70 ;  /* 0x0000004600337213 */ /* 0x000fe20000000000 */
[C---:B------:R-:W-:Y:S02]  /*df20*/  IMAD R226, R2.reuse, R5, R226 ;  /* 0x0000000502e27224 */ /* 0x040fe400078e02e2 */
[----:B------:R-:W-:Y:S01]  /*df30*/  IMAD R146, R2, R247, R146 ;  /* 0x000000f702927224 */ /* 0x000fe200078e0292 */
[----:B------:R-:W-:Y:S01]  /*df40*/  IABS R5, R31 ;  /* 0x0000001f00057213 */ /* 0x000fe20000000000 */
[----:B------:R-:W-:-:S04]  /*df50*/  IMAD.HI.U32 R35, R246, R49, RZ ;  /* 0x00000031f6237227 */ /* 0x000fc800078e00ff */
[----:B------:R-:W-:Y:S01]  /*df60*/  @!P3 IMAD.IADD R130, R130, 0x1, -R2 ;  /* 0x000000018282b824 */ /* 0x000fe200078e0a02 */
[----:B------:R-:W-:Y:S01]  /*df70*/  ISETP.GT.U32.AND P3, PT, R2, R146, PT ;  /* 0x000000920200720c */ /* 0x000fe20003f64070 */
[----:B------:R-:W-:-:S04]  /*df80*/  IMAD.HI.U32 R47, R246, R51, RZ ;  /* 0x00000033f62f7227 */ /* 0x000fc800078e00ff */
[----:B------:R-:W-:-:S04]  /*df90*/  IMAD.HI.U32 R248, R246, R5, RZ ;  /* 0x00000005f6f87227 */ /* 0x000fc800078e00ff */
[----:B------:R-:W-:Y:S02]  /*dfa0*/  IMAD.MOV R19, RZ, RZ, -R35 ;  /* 0x000000ffff137224 */ /* 0x000fe400078e0a23 */
[----:B------:R-:W-:Y:S02]  /*dfb0*/  IMAD.MOV R35, RZ, RZ, -R47 ;  /* 0x000000ffff237224 */ /* 0x000fe400078e0a2f */
[----:B------:R-:W-:Y:S01]  /*dfc0*/  IMAD.MOV R47, RZ, RZ, -R248 ;  /* 0x000000ffff2f7224 */ /* 0x000fe200078e0af8 */
[----:B------:R-:W-:-:S03]  /*dfd0*/  ISETP.GT.U32.AND P4, PT, R2, R226, PT ;  /* 0x000000e20200720c */ /* 0x000fc60003f84070 */
[----:B------:R-:W-:Y:S01]  /*dfe0*/  IMAD R5, R2, R47, R5 ;  /* 0x0000002f02057224 */ /* 0x000fe200078e0205 */
[----:B------:R-:W-:Y:S01]  /*dff0*/  IABS R47, R238 ;  /* 0x000000ee002f7213 */ /* 0x000fe20000000000 */
[----:B------:R-:W-:-:S03]  /*e000*/  @!P3 IMAD.IADD R146, R146, 0x1, -R2 ;  /* 0x000000019292b824 */ /* 0x000fc600078e0a02 */
[----:B------:R-:W-:Y:S01]  /*e010*/  ISETP.GT.U32.AND P3, PT, R2, R5, PT ;  /* 0x000000050200720c */ /* 0x000fe20003f64070 */
[----:B------:R-:W-:-:S04]  /*e020*/  IMAD.HI.U32 R247, R246, R47, RZ ;  /* 0x0000002ff6f77227 */ /* 0x000fc800078e00ff */
[----:B------:R-:W-:Y:S02]  /*e030*/  IMAD.MOV R247, RZ, RZ, -R247 ;  /* 0x000000fffff77224 */ /* 0x000fe400078e0af7 */
[--C-:B------:R-:W-:Y:S01]  /*e040*/  @!P4 IMAD.IADD R226, R226, 0x1, -R2.reuse ;  /* 0x00000001e2e2c824 */ /* 0x100fe200078e0a02 */
[C---:B------:R-:W-:Y:S01]  /*e050*/  ISETP.GT.U32.AND P2, PT, R2.reuse, R168, PT ;  /* 0x000000a80200720c */ /* 0x040fe20003f44070 */
[C---:B------:R-:W-:Y:S01]  /*e060*/  IMAD R49, R2.reuse, R19, R49 ;  /* 0x0000001302317224 */ /* 0x040fe200078e0231 */
[----:B--2---:R-:W-:Y:S01]  /*e070*/  IABS R19, R222 ;  /* 0x000000de00137213 */ /* 0x004fe20000000000 */
[C---:B------:R-:W-:Y:S01]  /*e080*/  IMAD R47, R2.reuse, R247, R47 ;  /* 0x000000f7022f7224 */ /* 0x040fe200078e022f */
[----:B------:R-:W-:Y:S01]  /*e090*/  ISETP.GT.U32.AND P4, PT, R2, R226, PT ;  /* 0x000000e20200720c */ /* 0x000fe20003f84070 */
[----:B------:R-:W-:Y:S02]  /*e0a0*/  @!P3 IMAD.IADD R5, R5, 0x1, -R2 ;  /* 0x000000010505b824 */ /* 0x000fe400078e0a02 */
[----:B------:R-:W-:Y:S01]  /*e0b0*/  IMAD.HI.U32 R248, R246, R19, RZ ;  /* 0x00000013f6f87227 */ /* 0x000fe200078e00ff */
[----:B------:R-:W-:-:S03]  /*e0c0*/  ISETP.GT.U32.AND P3, PT, R2, R47, PT ;  /* 0x0000002f0200720c */ /* 0x000fc60003f64070 */
[----:B------:R-:W-:Y:S02]  /*e0d0*/  IMAD.MOV R248, RZ, RZ, -R248 ;  /* 0x000000fffff87224 */ /* 0x000fe400078e0af8 */
[----:B------:R-:W-:Y:S01]  /*e0e0*/  IMAD R51, R2, R35, R51 ;  /* 0x0000002302337224 */ /* 0x000fe200078e0233 */
[----:B------:R-:W-:Y:S01]  /*e0f0*/  ISETP.GE.AND P5, PT, R251, RZ, PT ;  /* 0x000000fffb00720c */ /* 0x000fe20003fa6270 */
[--C-:B------:R-:W-:Y:S01]  /*e100*/  @!P2 IMAD.IADD R168, R168, 0x1, -R2.reuse ;  /* 0x00000001a8a8a824 */ /* 0x100fe200078e0a02 */
[----:B------:R-:W-:Y:S01]  /*e110*/  IABS R251, R252 ;  /* 0x000000fc00fb7213 */ /* 0x000fe20000000000 */
[C---:B------:R-:W-:Y:S01]  /*e120*/  IMAD R19, R2.reuse, R248, R19 ;  /* 0x000000f802137224 */ /* 0x040fe200078e0213 */
[----:B------:R-:W-:Y:S01]  /*e130*/  ISETP.GT.U32.AND P2, PT, R2, R49, PT ;  /* 0x000000310200720c */ /* 0x000fe20003f44070 */
[--C-:B------:R-:W-:Y:S01]  /*e140*/  @!P4 IMAD.IADD R226, R226, 0x1, -R2.reuse ;  /* 0x00000001e2e2c824 */ /* 0x100fe200078e0a02 */
[----:B------:R-:W-:Y:S02]  /*e150*/  IABS R35, R214 ;  /* 0x000000d600237213 */ /* 0x000fe40000000000 */
[C---:B------:R-:W-:Y:S01]  /*e160*/  ISETP.GT.U32.AND P4, PT, R2.reuse, R51, PT ;  /* 0x000000330200720c */ /* 0x040fe20003f84070 */
[----:B------:R-:W-:Y:S01]  /*e170*/  @!P3 IMAD.IADD R47, R47, 0x1, -R2 ;  /* 0x000000012f2fb824 */ /* 0x000fe200078e0a02 */
[----:B------:R-:W-:Y:S01]  /*e180*/  ISETP.GT.U32.AND P3, PT, R2, R19, PT ;  /* 0x000000130200720c */ /* 0x000fe20003f64070 */
[----:B------:R-:W-:-:S04]  /*e190*/  IMAD.HI.U32 R250, R246, R251, RZ ;  /* 0x000000fbf6fa7227 */ /* 0x000fc800078e00ff */
[----:B------:R-:W-:-:S04]  /*e1a0*/  IMAD.HI.U32 R249, R246, R35, RZ ;  /* 0x00000023f6f97227 */ /* 0x000fc800078e00ff */
[----:B------:R-:W-:Y:S02]  /*e1b0*/  IMAD.MOV R250, RZ, RZ, -R250 ;  /* 0x000000fffffa7224 */ /* 0x000fe400078e0afa */
[----:B------:R-:W-:Y:S02]  /*e1c0*/  IMAD.MOV R249, RZ, RZ, -R249 ;  /* 0x000000fffff97224 */ /* 0x000fe400078e0af9 */
[--C-:B------:R-:W-:Y:S02]  /*e1d0*/  @!P2 IMAD.IADD R49, R49, 0x1, -R2.reuse ;  /* 0x000000013131a824 */ /* 0x100fe400078e0a02 */
[C---:B------:R-:W-:Y:S01]  /*e1e0*/  IMAD R251, R2.reuse, R250, R251 ;  /* 0x000000fa02fb7224 */ /* 0x040fe200078e02fb */
[----:B------:R-:W-:Y:S01]  /*e1f0*/  IABS R250, R3 ;  /* 0x0000000300fa7213 */ /* 0x000fe20000000000 */
[----:B------:R-:W-:Y:S02]  /*e200*/  @!P4 IMAD.IADD R51, R51, 0x1, -R2 ;  /* 0x000000013333c824 */ /* 0x000fe400078e0a02 */
[----:B------:R-:W-:Y:S01]  /*e210*/  IMAD R35, R2, R249, R35 ;  /* 0x000000f902237224 */ /* 0x000fe200078e0223 */
[----:B------:R-:W-:Y:S01]  /*e220*/  IABS R249, R0 ;  /* 0x0000000000f97213 */ /* 0x000fe20000000000 */
[----:B------:R-:W-:Y:S01]  /*e230*/  @!P1 IMAD.MOV R234, RZ, RZ, -R234 ;  /* 0x000000ffffea9224 */ /* 0x000fe200078e0aea */
[----:B------:R-:W-:Y:S01]  /*e240*/  ISETP.GE.AND P4, PT, R121, RZ, PT ;  /* 0x000000ff7900720c */ /* 0x000fe20003f86270 */
[----:B------:R-:W-:Y:S01]  /*e250*/  @!P3 IMAD.IADD R19, R19, 0x1, -R2 ;  /* 0x000000011313b824 */ /* 0x000fe200078e0a02 */
[----:B------:R-:W-:Y:S01]  /*e260*/  IABS R247, R4 ;  /* 0x0000000400f77213 */ /* 0x000fe20000000000 */
[----:B------:R-:W-:Y:S01]  /*e270*/  @!P5 IMAD.MOV R97, RZ, RZ, -R97 ;  /* 0x000000ffff61d224 */ /* 0x000fe200078e0a61 */
[----:B------:R-:W-:-:S02]  /*e280*/  ISETP.GE.AND P2, PT, R138, RZ, PT ;  /* 0x000000ff8a00720c */ /* 0x000fc40003f46270 */
[----:B------:R-:W-:Y:S01]  /*e290*/  ISETP.GT.U32.AND P1, PT, R2, R146, PT ;  /* 0x000000920200720c */ /* 0x000fe20003f24070 */
[----:B------:R-:W-:Y:S01]  /*e2a0*/  IMAD.HI.U32 R138, R246, R250, RZ ;  /* 0x000000faf68a7227 */ /* 0x000fe200078e00ff */
[C---:B------:R-:W-:Y:S02]  /*e2b0*/  ISETP.GT.U32.AND P3, PT, R2.reuse, R49, PT ;  /* 0x000000310200720c */ /* 0x040fe40003f64070 */
[C---:B------:R-:W-:Y:S01]  /*e2c0*/  ISETP.GT.U32.AND P5, PT, R2.reuse, R51, PT ;  /* 0x000000330200720c */ /* 0x040fe20003fa4070 */
[----:B------:R-:W-:Y:S01]  /*e2d0*/  @!P0 IMAD.MOV R130, RZ, RZ, -R130 ;  /* 0x000000ffff828224 */ /* 0x000fe200078e0a82 */
[----:B------:R-:W-:Y:S01]  /*e2e0*/  ISETP.GT.U32.AND P0, PT, R2, R5, PT ;  /* 0x000000050200720c */ /* 0x000fe20003f04070 */
[----:B0-----:R-:W-:-:S04]  /*e2f0*/  IMAD.HI.U32 R210, R246, R249, RZ ;  /* 0x000000f9f6d27227 */ /* 0x001fc800078e00ff */
[----:B------:R-:W-:Y:S01]  /*e300*/  IMAD.HI.U32 R182, R246, R247, RZ ;  /* 0x000000f7f6b67227 */ /* 0x000fe200078e00ff */
[----:B------:R-:W-:-:S03]  /*e310*/  IABS R248, R230 ;  /* 0x000000e600f87213 */ /* 0x000fc60000000000 */
[----:B------:R-:W-:Y:S02]  /*e320*/  IMAD.MOV R138, RZ, RZ, -R138 ;  /* 0x000000ffff8a7224 */ /* 0x000fe400078e0a8a */
[----:B------:R-:W-:Y:S02]  /*e330*/  IMAD.MOV R210, RZ, RZ, -R210 ;  /* 0x000000ffffd27224 */ /* 0x000fe400078e0ad2 */
[----:B------:R-:W-:Y:S02]  /*e340*/  IMAD.MOV R182, RZ, RZ, -R182 ;  /* 0x000000ffffb67224 */ /* 0x000fe400078e0ab6 */
[C---:B------:R-:W-:Y:S02]  /*e350*/  IMAD R250, R2.reuse, R138, R250 ;  /* 0x0000008a02fa7224 */ /* 0x040fe400078e02fa */
[C---:B------:R-:W-:Y:S02]  /*e360*/  IMAD R249, R2.reuse, R210, R249 ;  /* 0x000000d202f97224 */ /* 0x040fe400078e02f9 */
[C---:B------:R-:W-:Y:S01]  /*e370*/  IMAD R247, R2.reuse, R182, R247 ;  /* 0x000000b602f77224 */ /* 0x040fe200078e02f7 */
[----:B----4-:R-:W-:Y:S01]  /*e380*/  IABS R121, R127 ;  /* 0x0000007f00797213 */ /* 0x010fe20000000000 */
[----:B------:R-:W-:Y:S01]  /*e390*/  @!P4 IMAD.MOV R226, RZ, RZ, -R226 ;  /* 0x000000ffffe2c224 */ /* 0x000fe200078e0ae2 */
[C---:B------:R-:W-:Y:S01]  /*e3a0*/  ISETP.GT.U32.AND P4, PT, R2.reuse, R35, PT ;  /* 0x000000230200720c */ /* 0x040fe20003f84070 */
[----:B------:R-:W-:Y:S01]  /*e3b0*/  @!P2 IMAD.MOV R168, RZ, RZ, -R168 ;  /* 0x000000ffffa8a224 */ /* 0x000fe200078e0aa8 */
[----:B------:R-:W-:Y:S01]  /*e3c0*/  ISETP.GT.U32.AND P2, PT, R2, R47, PT ;  /* 0x0000002f0200720c */ /* 0x000fe20003f44070 */
[--C-:B------:R-:W-:Y:S01]  /*e3d0*/  @!P1 IMAD.IADD R146, R146, 0x1, -R2.reuse ;  /* 0x0000000192929824 */ /* 0x100fe200078e0a02 */
[----:B------:R-:W-:Y:S01]  /*e3e0*/  ISETP.GT.U32.AND P1, PT, R2, R251, PT ;  /* 0x000000fb0200720c */ /* 0x000fe20003f24070 */
[----:B------:R-:W-:Y:S01]  /*e3f0*/  IMAD.HI.U32 R154, R246, R248, RZ ;  /* 0x000000f8f69a7227 */ /* 0x000fe200078e00ff */
[----:B------:R-:W2:Y:S03]  /*e400*/  LDL.LU R210, [R1+0x19a0] ;  /* 0x0019a00001d27983 */ /* 0x000ea60000300800 */
[--C-:B------:R-:W-:Y:S01]  /*e410*/  @!P3 IMAD.IADD R49, R49, 0x1, -R2.reuse ;  /* 0x000000013131b824 */ /* 0x100fe200078e0a02 */
[C---:B------:R-:W-:Y:S01]  /*e420*/  ISETP.GT.U32.AND P3, PT, R2.reuse, R250, PT ;  /* 0x000000fa0200720c */ /* 0x040fe20003f64070 */
[--C-:B------:R-:W-:Y:S01]  /*e430*/  @!P5 IMAD.IADD R51, R51, 0x1, -R2.reuse ;  /* 0x000000013333d824 */ /* 0x100fe200078e0a02 */
[C---:B------:R-:W-:Y:S01]  /*e440*/  ISETP.GT.U32.AND P5, PT, R2.reuse, R249, PT ;  /* 0x000000f90200720c */ /* 0x040fe20003fa4070 */
[----:B------:R-:W-:Y:S01]  /*e450*/  @!P0 IMAD.IADD R5, R5, 0x1, -R2 ;  /* 0x0000000105058824 */ /* 0x000fe200078e0a02 */
[C---:B------:R-:W-:Y:S01]  /*e460*/  ISETP.GT.U32.AND P0, PT, R2.reuse, R247, PT ;  /* 0x000000f70200720c */ /* 0x040fe20003f04070 */
[----:B------:R-:W-:Y:S01]  /*e470*/  @!P6 IMAD.MOV R62, RZ, RZ, -R62 ;  /* 0x000000ffff3ee224 */ /* 0x000fe200078e0a3e */
[----:B------:R-:W-:Y:S01]  /*e480*/  ISETP.GT.U32.AND P6, PT, R2, R19, PT ;  /* 0x000000130200720c */ /* 0x000fe20003fc4070 */
[----:B------:R-:W-:Y:S01]  /*e490*/  IMAD.MOV R154, RZ, RZ, -R154 ;  /* 0x000000ffff9a7224 */ /* 0x000fe200078e0a9a */
[----:B------:R-:W3:Y:S01]  /*e4a0*/  LDL.LU R182, [R1+0x199c] ;  /* 0x00199c0001b67983 */ /* 0x000ee20000300800 */
[----:B------:R-:W-:-:S04]  /*e4b0*/  IMAD.HI.U32 R138, R246, R121, RZ ;  /* 0x00000079f68a7227 */ /* 0x000fc800078e00ff */
[C---:B------:R-:W-:Y:S02]  /*e4c0*/  IMAD R246, R2.reuse, R154, R248 ;  /* 0x0000009a02f67224 */ /* 0x040fe400078e02f8 */
[----:B------:R-:W-:Y:S01]  /*e4d0*/  IMAD.MOV R248, RZ, RZ, -R138 ;  /* 0x000000fffff87224 */ /* 0x000fe200078e0a8a */
[----:B------:R-:W4:Y:S01]  /*e4e0*/  LDL.LU R154, [R1+0x1998] ;  /* 0x00199800019a7983 */ /* 0x000f220000300800 */
[--C-:B------:R-:W-:Y:S01]  /*e4f0*/  @!P4 IMAD.IADD R35, R35, 0x1, -R2.reuse ;  /* 0x000000012323c824 */ /* 0x100fe200078e0a02 */
[----:B------:R-:W-:Y:S01]  /*e500*/  ISETP.GE.AND P4, PT, R105, RZ, PT ;  /* 0x000000ff6900720c */ /* 0x000fe20003f86270 */
[C---:B------:R-:W-:Y:S01]  /*e510*/  IMAD R248, R2.reuse, R248, R121 ;  /* 0x000000f802f87224 */ /* 0x040fe200078e0279 */
[----:B------:R-:W2:Y:S01]  /*e520*/  LDL.LU R138, [R1+0x1994] ;  /* 0x00199400018a7983 */ /* 0x000ea20000300800 */
[--C-:B------:R-:W-:Y:S01]  /*e530*/  @!P2 IMAD.IADD R47, R47, 0x1, -R2.reuse ;  /* 0x000000012f2fa824 */ /* 0x100fe200078e0a02 */
[----:B------:R-:W-:Y:S01]  /*e540*/  ISETP.GT.U32.AND P2, PT, R2, R246, PT ;  /* 0x000000f60200720c */ /* 0x000fe20003f44070 */
[--C-:B------:R-:W-:Y:S01]  /*e550*/  @!P1 IMAD.IADD R251, R251, 0x1, -R2.reuse ;  /* 0x00000001fbfb9824 */ /* 0x100fe200078e0a02 */
[----:B------:R-:W-:Y:S01]  /*e560*/  ISETP.GE.AND P1, PT, R86, RZ, PT ;  /* 0x000000ff5600720c */ /* 0x000fe20003f26270 */
[--C-:B------:R-:W-:Y:S01]  /*e570*/  @!P3 IMAD.IADD R250, R250, 0x1, -R2.reuse ;  /* 0x00000001fafab824 */ /* 0x100fe200078e0a02 */
[----:B------:R-:W-:Y:S01]  /*e580*/  ISETP.GE.AND P3, PT, R70, RZ, PT ;  /* 0x000000ff4600720c */ /* 0x000fe20003f66270 */
[--C-:B------:R-:W-:Y:S01]  /*e590*/  @!P5 IMAD.IADD R249, R249, 0x1, -R2.reuse ;  /* 0x00000001f9f9d824 */ /* 0x100fe200078e0a02 */
[----:B------:R-:W-:Y:S01]  /*e5a0*/  ISETP.GE.AND P5, PT, R31, RZ, PT ;  /* 0x000000ff1f00720c */ /* 0x000fe20003fa6270 */
[--C-:B------:R-:W-:Y:S01]  /*e5b0*/  @!P0 IMAD.IADD R247, R247, 0x1, -R2.reuse ;  /* 0x00000001f7f78824 */ /* 0x100fe200078e0a02 */
[----:B------:R-:W-:Y:S01]  /*e5c0*/  ISETP.GE.AND P0, PT, R238, RZ, PT ;  /* 0x000000ffee00720c */ /* 0x000fe20003f06270 */
[----:B------:R-:W-:Y:S01]  /*e5d0*/  @!P6 IMAD.IADD R19, R19, 0x1, -R2 ;  /* 0x000000011313e824 */ /* 0x000fe200078e0a02 */
[C---:B------:R-:W-:Y:S01]  /*e5e0*/  ISETP.GT.U32.AND P6, PT, R2.reuse, R248, PT ;  /* 0x000000f80200720c */ /* 0x040fe20003fc4070 */
[----:B------:R-:W-:Y:S01]  /*e5f0*/  @!P4 IMAD.MOV R146, RZ, RZ, -R146 ;  /* 0x000000ffff92c224 */ /* 0x000fe200078e0a92 */
[----:B------:R-:W-:Y:S01]  /*e600*/  ISETP.GT.U32.AND P4, PT, R2, R35, PT ;  /* 0x000000230200720c */ /* 0x000fe20003f84070 */
[--C-:B------:R-:W-:Y:S01]  /*e610*/  @!P2 IMAD.IADD R246, R246, 0x1, -R2.reuse ;  /* 0x00000001f6f6a824 */ /* 0x100fe200078e0a02 */
[----:B------:R-:W3:Y:S01]  /*e620*/  LDL.LU R121, [R1+0x1990] ;  /* 0x0019900001797983 */ /* 0x000ee20000300800 */
[----:B------:R-:W-:Y:S01]  /*e630*/  @!P1 IMAD.MOV R49, RZ, RZ, -R49 ;  /* 0x000000ffff319224 */ /* 0x000fe200078e0a31 */
[C---:B------:R-:W-:Y:S01]  /*e640*/  ISETP.GT.U32.AND P1, PT, R2.reuse, R251, PT ;  /* 0x000000fb0200720c */ /* 0x040fe20003f24070 */
[----:B------:R-:W-:Y:S01]  /*e650*/  @!P3 IMAD.MOV R51, RZ, RZ, -R51 ;  /* 0x000000ffff33b224 */ /* 0x000fe200078e0a33 */
[C---:B------:R-:W-:Y:S01]  /*e660*/  ISETP.GT.U32.AND P3, PT, R2.reuse, R250, PT ;  /* 0x000000fa0200720c */ /* 0x040fe20003f64070 */
[----:B------:R-:W-:Y:S01]  /*e670*/  @!P5 IMAD.MOV R5, RZ, RZ, -R5 ;  /* 0x000000ffff05d224 */ /* 0x000fe200078e0a05 */
[C---:B------:R-:W-:Y:S01]  /*e680*/  ISETP.GT.U32.AND P5, PT, R2.reuse, R249, PT ;  /* 0x000000f90200720c */ /* 0x040fe20003fa4070 */
[----:B------:R-:W-:Y:S01]  /*e690*/  @!P0 IMAD.MOV R47, RZ, RZ, -R47 ;  /* 0x000000ffff2f8224 */ /* 0x000fe200078e0a2f */
[----:B------:R-:W-:Y:S01]  /*e6a0*/  ISETP.GT.U32.AND P0, PT, R2, R247, PT ;  /* 0x000000f70200720c */ /* 0x000fe20003f04070 */
[----:B------:R-:W-:Y:S01]  /*e6b0*/  @!P6 IMAD.IADD R248, R248, 0x1, -R2 ;  /* 0x00000001f8f8e824 */ /* 0x000fe200078e0a02 */
[----:B------:R-:W-:Y:S01]  /*e6c0*/  ISETP.GT.U32.AND P6, PT, R2, R246, PT ;  /* 0x000000f60200720c */ /* 0x000fe20003fc4070 */
[----:B------:R-:W4:Y:S01]  /*e6d0*/  LDL.LU R105, [R1+0x198c] ;  /* 0x00198c0001697983 */ /* 0x000f220000300800 */
[----:B------:R-:W-:-:S03]  /*e6e0*/  ISETP.GE.AND P2, PT, R222, RZ, PT ;  /* 0x000000ffde00720c */ /* 0x000fc60003f46270 */
[----:B------:R-:W2:Y:S01]  /*e6f0*/  LDL.LU R86, [R1+0x1988] ;  /* 0x0019880001567983 */ /* 0x000ea20000300800 */
[----:B------:R-:W-:-:S03]  /*e700*/  @!P4 IMAD.IADD R35, R35, 0x1, -R2 ;  /* 0x000000012323c824 */ /* 0x000fc600078e0a02 */
[----:B------:R-:W3:Y:S01]  /*e710*/  LDL.LU R70, [R1+0x1984] ;  /* 0x0019840001467983 */ /* 0x000ee20000300800 */
[----:B------:R-:W-:Y:S01]  /*e720*/  ISETP.GE.AND P4, PT, R214, RZ, PT ;  /* 0x000000ffd600720c */ /* 0x000fe20003f86270 */
[--C-:B------:R-:W-:Y:S02]  /*e730*/  @!P1 IMAD.IADD R251, R251, 0x1, -R2.reuse ;  /* 0x00000001fbfb9824 */ /* 0x100fe400078e0a02 */
[----:B------:R-:W4:Y:S01]  /*e740*/  LDL.LU R31, [R1+0x1980] ;  /* 0x00198000011f7983 */ /* 0x000f220000300800 */
[----:B------:R-:W-:Y:S01]  /*e750*/  ISETP.GE.AND P1, PT, R252, RZ, PT ;  /* 0x000000fffc00720c */ /* 0x000fe20003f26270 */
[--C-:B------:R-:W-:Y:S02]  /*e760*/  @!P3 IMAD.IADD R250, R250, 0x1, -R2.reuse ;  /* 0x00000001fafab824 */ /* 0x100fe400078e0a02 */
[----:B------:R-:W2:Y:S01]  /*e770*/  LDL.LU R238, [R1+0x197c] ;  /* 0x00197c0001ee7983 */ /* 0x000ea20000300800 */
[----:B------:R-:W-:Y:S01]  /*e780*/  ISETP.GE.AND P3, PT, R3, RZ, PT ;  /* 0x000000ff0300720c */ /* 0x000fe20003f66270 */
[----:B------:R-:W-:-:S02]  /*e790*/  @!P5 IMAD.IADD R249, R249, 0x1, -R2 ;  /* 0x00000001f9f9d824 */ /* 0x000fc400078e0a02 */
[----:B------:R-:W3:Y:S01]  /*e7a0*/  LDL.LU R222, [R1+0x20] ;  /* 0x0000200001de7983 */ /* 0x000ee20000300800 */
[----:B------:R-:W-:Y:S01]  /*e7b0*/  ISETP.GE.AND P5, PT, R4, RZ, PT ;  /* 0x000000ff0400720c */ /* 0x000fe20003fa6270 */
[--C-:B------:R-:W-:Y:S02]  /*e7c0*/  @!P0 IMAD.IADD R247, R247, 0x1, -R2.reuse ;  /* 0x00000001f7f78824 */ /* 0x100fe400078e0a02 */
[----:B------:R-:W4:Y:S01]  /*e7d0*/  LDL.LU R214, [R1+0x1c] ;  /* 0x00001c0001d67983 */ /* 0x000f220000300800 */
[----:B------:R-:W-:Y:S01]  /*e7e0*/  ISETP.GE.AND P0, PT, R230, RZ, PT ;  /* 0x000000ffe600720c */ /* 0x000fe20003f06270 */
[----:B------:R-:W-:Y:S02]  /*e7f0*/  @!P6 IMAD.IADD R246, R246, 0x1, -R2 ;  /* 0x00000001f6f6e824 */ /* 0x000fe400078e0a02 */
[----:B------:R-:W2:Y:S01]  /*e800*/  LDL.LU R252, [R1+0x18] ;  /* 0x0000180001fc7983 */ /* 0x000ea20000300800 */
[----:B------:R-:W-:-:S03]  /*e810*/  ISETP.GE.AND P6, PT, R127, RZ, PT ;  /* 0x000000ff7f00720c */ /* 0x000fc60003fc6270 */
[----:B------:R-:W2:Y:S04]  /*e820*/  LDL.LU R3, [R1+0x14] ;  /* 0x0000140001037983 */ /* 0x000ea80000300800 */
[----:B------:R-:W2:Y:S04]  /*e830*/  LDL.LU R4, [R1+0x10] ;  /* 0x0000100001047983 */ /* 0x000ea80000300800 */
[----:B------:R-:W2:Y:S04]  /*e840*/  LDL.LU R230, [R1+0x1978] ;  /* 0x0019780001e67983 */ /* 0x000ea80000300800 */
[----:B------:R-:W3:Y:S01]  /*e850*/  LDL.LU R127, [R1+0x1974] ;  /* 0x00197400017f7983 */ /* 0x000ee20000300800 */
[----:B------:R-:W-:Y:S01]  /*e860*/  @!P2 IMAD.MOV R19, RZ, RZ, -R19 ;  /* 0x000000ffff13a224 */ /* 0x000fe200078e0a13 */
[----:B------:R-:W-:Y:S01]  /*e870*/  ISETP.GT.U32.AND P2, PT, R2, R248, PT ;  /* 0x000000f80200720c */ /* 0x000fe20003f44070 */
[----:B------:R-:W-:Y:S01]  /*e880*/  @!P4 IMAD.MOV R35, RZ, RZ, -R35 ;  /* 0x000000ffff23c224 */ /* 0x000fe200078e0a23 */
[----:B------:R-:W-:Y:S01]  /*e890*/  ISETP.GE.AND P4, PT, R0, RZ, PT ;  /* 0x000000ff0000720c */ /* 0x000fe20003f86270 */
[----:B------:R0:W-:Y:S10]  /*e8a0*/  STL [R1+0x190c], R0 ;  /* 0x00190c0001007387 */ /* 0x0001f40000100800 */
[----:B------:R-:W-:Y:S01]  /*e8b0*/  @!P2 IMAD.IADD R248, R248, 0x1, -R2 ;  /* 0x00000001f8f8a824 */ /* 0x000fe200078e0a02 */
[----:B0-----:R-:W2:Y:S01]  /*e8c0*/  LDL.LU R0, [R1+0x8] ;  /* 0x0000080001007983 */ /* 0x001ea20000300800 */
[----:B---3--:R-:W-:-:S02]  /*e8d0*/  ISETP.NE.AND P2, PT, R127, RZ, PT ;  /* 0x000000ff7f00720c */ /* 0x008fc40003f45270 */
[----:B------:R-:W-:Y:S02]  /*e8e0*/  LOP3.LUT R2, RZ, R127, RZ, 0x33, !PT ;  /* 0x0000007fff027212 */ /* 0x000fe400078e33ff */
[----:B------:R-:W3:Y:S02]  /*e8f0*/  LDL.LU R127, [R1+0xc] ;  /* 0x00000c00017f7983 */ /* 0x000ee40000300800 */
[C---:B------:R-:W-:Y:S02]  /*e900*/  SEL R222, R2.reuse, R222, !P2 ;  /* 0x000000de02de7207 */ /* 0x040fe40005000000 */
[C---:B----4-:R-:W-:Y:S02]  /*e910*/  SEL R214, R2.reuse, R214, !P2 ;  /* 0x000000d602d67207 */ /* 0x050fe40005000000 */
[C---:B--2---:R-:W-:Y:S01]  /*e920*/  SEL R252, R2.reuse, R252, !P2 ;  /* 0x000000fc02fc7207 */ /* 0x044fe20005000000 */
[----:B------:R0:W-:Y:S01]  /*e930*/  STL [R1+0x30], R222 ;  /* 0x000030de01007387 */ /* 0x0001e20000100800 */
[----:B------:R-:W-:-:S02]  /*e940*/  SEL R3, R2, R3, !P2 ;  /* 0x0000000302037207 */ /* 0x000fc40005000000 */
[C---:B------:R-:W-:Y:S01]  /*e950*/  SEL R4, R2.reuse, R4, !P2 ;  /* 0x0000000402047207 */ /* 0x040fe20005000000 */
[----:B0-----:R-:W2:Y:S04]  /*e960*/  LDL.LU R222, [R1+0x1970] ;  /* 0x0019700001de7983 */ /* 0x001ea80000300800 */
[----:B------:R0:W-:Y:S04]  /*e970*/  STL [R1+0x2c], R214 ;  /* 0x00002cd601007387 */ /* 0x0001e80000100800 */
[----:B0-----:R-:W4:Y:S04]  /*e980*/  LDL.LU R214, [R1+0x196c] ;  /* 0x00196c0001d67983 */ /* 0x001f280000300800 */
[----:B------:R0:W-:Y:S04]  /*e990*/  STL [R1+0x28], R252 ;  /* 0x000028fc01007387 */ /* 0x0001e80000100800 */
[----:B0-----:R-:W2:Y:S04]  /*e9a0*/  LDL.LU R252, [R1+0x1968] ;  /* 0x0019680001fc7983 */ /* 0x001ea80000300800 */
[----:B------:R0:W-:Y:S04]  /*e9b0*/  STL [R1+0x24], R3 ;  /* 0x0000240301007387 */ /* 0x0001e80000100800 */
[----:B0-----:R-:W4:Y:S04]  /*e9c0*/  LDL.LU R3, [R1+0x1964] ;  /* 0x0019640001037983 */ /* 0x001f280000300800 */
[----:B------:R0:W-:Y:S04]  /*e9d0*/  STL [R1+0x20], R4 ;  /* 0x0000200401007387 */ /* 0x0001e80000100800 */
[----:B0-----:R-:W2:Y:S01]  /*e9e0*/  LDL.LU R4, [R1+0x1960] ;  /* 0x0019600001047983 */ /* 0x001ea20000300800 */
[----:B---3--:R-:W-:-:S05]  /*e9f0*/  SEL R127, R2, R127, !P2 ;  /* 0x0000007f027f7207 */ /* 0x008fca0005000000 */
[----:B------:R0:W-:Y:S02]  /*ea00*/  STL [R1+0x1c], R127 ;  /* 0x00001c7f01007387 */ /* 0x0001e40000100800 */
[----:B0-----:R-:W-:-:S05]  /*ea10*/  SEL R127, R2, R0, !P2 ;  /* 0x00000000027f7207 */ /* 0x001fca0005000000 */
[----:B------:R-:W-:Y:S01]  /*ea20*/  STL [R1+0x18], R127 ;  /* 0x0000187f01007387 */ /* 0x000fe20000100800 */
[C---:B--2---:R-:W-:Y:S02]  /*ea30*/  SEL R0, R2.reuse, R4, !P2 ;  /* 0x0000000402007207 */ /* 0x044fe40005000000 */
[----:B----4-:R-:W-:-:S03]  /*ea40*/  SEL R4, R2, R3, !P2 ;  /* 0x0000000302047207 */ /* 0x010fc60005000000 */
[----:B------:R0:W-:Y:S01]  /*ea50*/  STL [R1+0x14], R0 ;  /* 0x0000140001007387 */ /* 0x0001e20000100800 */
[----:B------:R-:W-:-:S03]  /*ea60*/  SEL R3, R2, R252, !P2 ;  /* 0x000000fc02037207 */ /* 0x000fc60005000000 */
[----:B------:R1:W-:Y:S01]  /*ea70*/  STL [R1+0x10], R4 ;  /* 0x0000100401007387 */ /* 0x0003e20000100800 */
[C---:B0-----:R-:W-:Y:S02]  /*ea80*/  SEL R0, R2.reuse, R214, !P2 ;  /* 0x000000d602007207 */ /* 0x041fe40005000000 */
[----:B-1----:R-:W-:-:S03]  /*ea90*/  SEL R4, R2, R222, !P2 ;  /* 0x000000de02047207 */ /* 0x002fc60005000000 */
[----:B------:R0:W-:Y:S04]  /*eaa0*/  STL [R1+0x193c], R0 ;  /* 0x00193c0001007387 */ /* 0x0001e80000100800 */
[----:B------:R-:W-:Y:S04]  /*eab0*/  STL [R1+0xc], R3 ;  /* 0x00000c0301007387 */ /* 0x000fe80000100800 */
[----:B0-----:R-:W2:Y:S04]  /*eac0*/  LDL.LU R0, [R1+0x6c] ;  /* 0x00006c0001007983 */ /* 0x001ea80000300800 */
[----:B------:R0:W-:Y:S04]  /*ead0*/  STL [R1+0x1940], R4 ;  /* 0x0019400401007387 */ /* 0x0001e80000100800 */
[----:B0-----:R-:W3:Y:S01]  /*eae0*/  LDL.LU R4, [R1+0x70] ;  /* 0x0000700001047983 */ /* 0x001ee20000300800 */
[----:B------:R-:W-:-:S02]  /*eaf0*/  SEL R3, R2, R230, !P2 ;  /* 0x000000e602037207 */ /* 0x000fc40005000000 */
[C---:B------:R-:W-:Y:S02]  /*eb00*/  SEL R252, R2.reuse, R238, !P2 ;  /* 0x000000ee02fc7207 */ /* 0x040fe40005000000 */
[C---:B------:R-:W-:Y:S02]  /*eb10*/  SEL R238, R2.reuse, R31, !P2 ;  /* 0x0000001f02ee7207 */ /* 0x040fe40005000000 */
[C---:B------:R-:W-:Y:S01]  /*eb20*/  SEL R230, R2.reuse, R70, !P2 ;  /* 0x0000004602e67207 */ /* 0x040fe20005000000 */
[----:B------:R-:W-:Y:S01]  /*eb30*/  STL [R1+0x1944], R3 ;  /* 0x0019440301007387 */ /* 0x000fe20000100800 */
[C---:B------:R-:W-:Y:S02]  /*eb40*/  SEL R222, R2.reuse, R86, !P2 ;  /* 0x0000005602de7207 */ /* 0x040fe40005000000 */
[C---:B------:R-:W-:Y:S01]  /*eb50*/  SEL R105, R2.reuse, R105, !P2 ;  /* 0x0000006902697207 */ /* 0x040fe20005000000 */
[----:B------:R-:W-:Y:S01]  /*eb60*/  STL [R1+0x1948], R252 ;  /* 0x001948fc01007387 */ /* 0x000fe20000100800 */
[----:B------:R-:W-:-:S03]  /*eb70*/  SEL R121, R2, R121, !P2 ;  /* 0x0000007902797207 */ /* 0x000fc60005000000 */
[----:B------:R-:W-:Y:S04]  /*eb80*/  STL [R1+0x194c], R238 ;  /* 0x00194cee01007387 */ /* 0x000fe80000100800 */
[----:B------:R-:W-:Y:S04]  /*eb90*/  STL [R1+0x1950], R230 ;  /* 0x001950e601007387 */ /* 0x000fe80000100800 */
[----:B------:R-:W-:Y:S04]  /*eba0*/  STL [R1+0x1954], R222 ;  /* 0x001954de01007387 */ /* 0x000fe80000100800 */
[----:B------:R-:W-:Y:S04]  /*ebb0*/  STL [R1+0x1958], R105 ;  /* 0x0019586901007387 */ /* 0x000fe80000100800 */
[----:B------:R0:W-:Y:S04]  /*ebc0*/  STL [R1+0x195c], R121 ;  /* 0x00195c7901007387 */ /* 0x0001e80000100800 */
[----:B0-----:R-:W4:Y:S04]  /*ebd0*/  LDL.LU R121, [R1+0x30] ;  /* 0x0000300001797983 */ /* 0x001f280000300800 */
[----:B------:R-:W4:Y:S04]  /*ebe0*/  LDL.LU R105, [R1+0x2c] ;  /* 0x00002c0001697983 */ /* 0x000f280000300800 */
[----:B------:R-:W4:Y:S04]  /*ebf0*/  LDL.LU R222, [R1+0x28] ;  /* 0x0000280001de7983 */ /* 0x000f280000300800 */
[----:B------:R-:W4:Y:S04]  /*ec00*/  LDL.LU R230, [R1+0x24] ;  /* 0x0000240001e67983 */ /* 0x000f280000300800 */
[----:B------:R-:W4:Y:S01]  /*ec10*/  LDL.LU R238, [R1+0x20] ;  /* 0x0000200001ee7983 */ /* 0x000f220000300800 */
[----:B------:R-:W-:-:S03]  /*ec20*/  SEL R214, R2, R5, !P2 ;  /* 0x0000000502d67207 */ /* 0x000fc60005000000 */
[----:B------:R-:W4:Y:S01]  /*ec30*/  LDL.LU R252, [R1+0x1c] ;  /* 0x00001c0001fc7983 */ /* 0x000f220000300800 */
[----:B------:R-:W-:-:S03]  /*ec40*/  SEL R127, R2, R13, !P2 ;  /* 0x0000000d027f7207 */ /* 0x000fc60005000000 */
[----:B------:R-:W4:Y:S01]  /*ec50*/  LDL.LU R3, [R1+0x18] ;  /* 0x0000180001037983 */ /* 0x000f220000300800 */
[----:B--2---:R-:W-:Y:S02]  /*ec60*/  IMAD R13, R0, UR4, RZ ;  /* 0x00000004000d7c24 */ /* 0x004fe4000f8e02ff */
[----:B---3--:R-:W-:Y:S01]  /*ec70*/  IMAD R5, R4, UR4, RZ ;  /* 0x0000000404057c24 */ /* 0x008fe2000f8e02ff */
[C---:B------:R-:W-:Y:S01]  /*ec80*/  SEL R31, R2.reuse, R6, !P2 ;  /* 0x00000006021f7207 */ /* 0x040fe20005000000 */
[----:B------:R-:W2:Y:S01]  /*ec90*/  LDL.LU R4, [R1+0x14] ;  /* 0x0000140001047983 */ /* 0x000ea20000300800 */
[----:B------:R-:W-:Y:S01]  /*eca0*/  @!P1 IMAD.MOV R251, RZ, RZ, -R251 ;  /* 0x000000fffffb9224 */ /* 0x000fe200078e0afb */
[C---:B------:R-:W-:Y:S01]  /*ecb0*/  SEL R70, R2.reuse, R12, !P2 ;  /* 0x0000000c02467207 */ /* 0x040fe20005000000 */
[----:B------:R-:W-:Y:S01]  /*ecc0*/  @!P0 IMAD.MOV R246, RZ, RZ, -R246 ;  /* 0x000000fffff68224 */ /* 0x000fe200078e0af6 */
[----:B------:R-:W3:Y:S01]  /*ecd0*/  LDL.LU R0, [R1+0x10] ;  /* 0x0000100001007983 */ /* 0x000ee20000300800 */
[----:B------:R-:W-:Y:S01]  /*ece0*/  SEL R86, R2, R14, !P2 ;  /* 0x0000000e02567207 */ /* 0x000fe20005000000 */
[----:B------:R-:W-:-:S02]  /*ecf0*/  @!P3 IMAD.MOV R250, RZ, RZ, -R250 ;  /* 0x000000fffffab224 */ /* 0x000fc400078e0afa */
[----:B------:R-:W-:Y:S01]  /*ed00*/  @!P4 IMAD.MOV R249, RZ, RZ, -R249 ;  /* 0x000000fffff9c224 */ /* 0x000fe200078e0af9 */
[----:B------:R-:W0:Y:S01]  /*ed10*/  S2R R6, SR_TID.X ;  /* 0x0000000000067919 */ /* 0x000e220000002100 */
[----:B------:R-:W-:Y:S01]  /*ed20*/  IADD3 R12, P0, R5, UR6, RZ ;  /* 0x00000006050c7c10 */ /* 0x000fe2000ff1e0ff */
[----:B------:R-:W-:Y:S01]  /*ed30*/  @!P5 IMAD.MOV R247, RZ, RZ, -R247 ;  /* 0x000000fffff7d224 */ /* 0x000fe200078e0af7 */
[----:B------:R-:W-:Y:S01]  /*ed40*/  IADD3 R14, P1, R13, UR6, RZ ;  /* 0x000000060d0e7c10 */ /* 0x000fe2000ff3e0ff */
[----:B------:R-:W-:Y:S01]  /*ed50*/  @!P6 IMAD.MOV R248, RZ, RZ, -R248 ;  /* 0x000000fffff8e224 */ /* 0x000fe200078e0af8 */
[----:B------:R-:W-:Y:S01]  /*ed60*/  LEA.HI.X.SX32 R5, R5, UR7, 0x1, P0 ;  /* 0x0000000705057c11 */ /* 0x000fe200080f0eff */
[----:B------:R-:W-:Y:S01]  /*ed70*/  ULDC UR6, c[0x0][0x238] ;  /* 0x00008e0000067ab9 */ /* 0x000fe20000000800 */
[----:B------:R-:W-:Y:S01]  /*ed80*/  LEA.HI.X.SX32 R13, R13, UR7, 0x1, P1 ;  /* 0x000000070d0d7c11 */ /* 0x000fe200088f0eff */
[----:B------:R-:W-:Y:S01]  /*ed90*/  ULDC UR7, c[0x0][0x23c] ;  /* 0x00008f0000077ab9 */ /* 0x000fe20000000800 */
[----:B------:R-:W-:-:S02]  /*eda0*/  SEL R138, R2, R138, !P2 ;  /* 0x0000008a028a7207 */ /* 0x000fc40005000000 */
[C---:B------:R-:W-:Y:S02]  /*edb0*/  SEL R154, R2.reuse, R154, !P2 ;  /* 0x0000009a029a7207 */ /* 0x040fe40005000000 */
[C---:B------:R-:W-:Y:S02]  /*edc0*/  SEL R182, R2.reuse, R182, !P2 ;  /* 0x000000b602b67207 */ /* 0x040fe40005000000 */
[C---:B------:R-:W-:Y:S02]  /*edd0*/  SEL R210, R2.reuse, R210, !P2 ;  /* 0x000000d202d27207 */ /* 0x040fe40005000000 */
[C---:B------:R-:W-:Y:S02]  /*ede0*/  SEL R242, R2.reuse, R242, !P2 ;  /* 0x000000f202f27207 */ /* 0x040fe40005000000 */
[C---:B------:R-:W-:Y:S02]  /*edf0*/  SEL R113, R2.reuse, R113, !P2 ;  /* 0x0000007102717207 */ /* 0x040fe40005000000 */
        /* <DEDUP_REMOVED lines=219> */
[----:B------:R-:W-:Y:S01]  /*fbb0*/  SEL R35, R2, R35, !P2 ;  /* 0x0000002302237207 */ /* 0x000fe20005000000 */
[----:B----4-:R-:W-:Y:S01]  /*fbc0*/  IMAD R121, R121, UR30, RZ ;  /* 0x0000001e79797c24 */ /* 0x010fe2000f8e02ff */
[----:B0-----:R-:W-:Y:S01]  /*fbd0*/  LOP3.LUT R6, R6, 0x7f, RZ, 0xc0, !PT ;  /* 0x0000007f06067812 */ /* 0x001fe200078ec0ff */
[----:B------:R-:W-:Y:S01]  /*fbe0*/  IMAD R105, R105, UR30, RZ ;  /* 0x0000001e69697c24 */ /* 0x000fe2000f8e02ff */
[----:B------:R-:W-:Y:S01]  /*fbf0*/  SEL R251, R2, R251, !P2 ;  /* 0x000000fb02fb7207 */ /* 0x000fe20005000000 */
[----:B------:R-:W-:Y:S01]  /*fc00*/  IMAD R222, R222, UR30, RZ ;  /* 0x0000001edede7c24 */ /* 0x000fe2000f8e02ff */
[----:B------:R-:W-:Y:S01]  /*fc10*/  SEL R250, R2, R250, !P2 ;  /* 0x000000fa02fa7207 */ /* 0x000fe20005000000 */
[----:B------:R-:W-:Y:S01]  /*fc20*/  IMAD R230, R230, UR30, RZ ;  /* 0x0000001ee6e67c24 */ /* 0x000fe2000f8e02ff */
[----:B------:R-:W-:Y:S01]  /*fc30*/  SEL R249, R2, R249, !P2 ;  /* 0x000000f902f97207 */ /* 0x000fe20005000000 */
[----:B------:R-:W-:Y:S01]  /*fc40*/  IMAD R238, R238, UR30, RZ ;  /* 0x0000001eeeee7c24 */ /* 0x000fe2000f8e02ff */
[----:B------:R-:W-:Y:S01]  /*fc50*/  SEL R247, R2, R247, !P2 ;  /* 0x000000f702f77207 */ /* 0x000fe20005000000 */
[----:B------:R-:W-:Y:S01]  /*fc60*/  IMAD R252, R252, UR30, RZ ;  /* 0x0000001efcfc7c24 */ /* 0x000fe2000f8e02ff */
[C---:B------:R-:W-:Y:S01]  /*fc70*/  SEL R246, R2.reuse, R246, !P2 ;  /* 0x000000f602f67207 */ /* 0x040fe20005000000 */
[----:B------:R-:W-:Y:S01]  /*fc80*/  IMAD R3, R3, UR30, RZ ;  /* 0x0000001e03037c24 */ /* 0x000fe2000f8e02ff */
[----:B------:R-:W-:Y:S01]  /*fc90*/  SEL R248, R2, R248, !P2 ;  /* 0x000000f802f87207 */ /* 0x000fe20005000000 */
[----:B------:R-:W-:Y:S01]  /*fca0*/  IMAD R2, R6, UR7, RZ ;  /* 0x0000000706027c24 */ /* 0x000fe2000f8e02ff */
[----:B------:R-:W-:Y:S01]  /*fcb0*/  UIMAD UR21, UR21, 0x34, URZ ;  /* 0x00000034151578a4 */ /* 0x000fe2000f8e023f */
[----:B------:R-:W-:Y:S01]  /*fcc0*/  IMAD R127, R127, UR30, RZ ;  /* 0x0000001e7f7f7c24 */ /* 0x000fe2000f8e02ff */
[----:B------:R-:W-:-:S02]  /*fcd0*/  UIMAD UR43, UR43, 0x33, URZ ;  /* 0x000000332b2b78a4 */ /* 0x000fc4000f8e023f */
[----:B------:R-:W-:Y:S01]  /*fce0*/  IADD3 R6, P0, R2, UR10, RZ ;  /* 0x0000000a02067c10 */ /* 0x000fe2000ff1e0ff */
[----:B------:R-:W-:Y:S01]  /*fcf0*/  IMAD R214, R214, UR30, RZ ;  /* 0x0000001ed6d67c24 */ /* 0x000fe2000f8e02ff */
[----:B------:R-:W-:Y:S02]  /*fd00*/  ULDC UR4, c[0x0][0x238] ;  /* 0x00008e0000047ab9 */ /* 0x000fe40000000800 */
[----:B------:R-:W-:-:S05]  /*fd10*/  LEA.HI.X.SX32 R2, R2, UR11, 0x1, P0 ;  /* 0x0000000b02027c11 */ /* 0x000fca00080f0eff */
[----:B------:R0:W-:Y:S04]  /*fd20*/  STL [R1+0x1938], R2 ;  /* 0x0019380201007387 */ /* 0x0001e80000100800 */
[----:B0-----:R-:W4:Y:S04]  /*fd30*/  LDL.LU R2, [R1+0xc] ;  /* 0x00000c0001027983 */ /* 0x001f280000300800 */
[----:B------:R0:W-:Y:S01]  /*fd40*/  STL [R1+0x30], R121 ;  /* 0x0000307901007387 */ /* 0x0001e20000100800 */
[----:B--2---:R-:W-:-:S03]  /*fd50*/  IMAD R4, R4, UR30, RZ ;  /* 0x0000001e04047c24 */ /* 0x004fc6000f8e02ff */
[----:B0-----:R-:W2:Y:S04]  /*fd60*/  LDL.LU R121, [R1+0x195c] ;  /* 0x00195c0001797983 */ /* 0x001ea80000300800 */
[----:B------:R0:W-:Y:S01]  /*fd70*/  STL [R1+0x2c], R105 ;  /* 0x00002c6901007387 */ /* 0x0001e20000100800 */
[----:B---3--:R-:W-:-:S03]  /*fd80*/  IMAD R0, R0, UR30, RZ ;  /* 0x0000001e00007c24 */ /* 0x008fc6000f8e02ff */
[----:B0-----:R-:W3:Y:S04]  /*fd90*/  LDL.LU R105, [R1+0x1958] ;  /* 0x0019580001697983 */ /* 0x001ee80000300800 */
[----:B------:R0:W-:Y:S04]  /*fda0*/  STL [R1+0x28], R222 ;  /* 0x000028de01007387 */ /* 0x0001e80000100800 */
        /* <DEDUP_REMOVED lines=12> */
[----:B0-----:R-:W3:Y:S01]  /*fe70*/  LDL.LU R0, [R1+0x193c] ;  /* 0x00193c0001007983 */ /* 0x001ee20000300800 */
[----:B------:R-:W-:Y:S01]  /*fe80*/  UIMAD UR10, UR6, 0x7f, URZ ;  /* 0x0000007f060a78a4 */ /* 0x000fe2000f8e023f */
[----:B------:R-:W-:-:S03]  /*fe90*/  IMAD R138, R138, UR30, RZ ;  /* 0x0000001e8a8a7c24 */ /* 0x000fc6000f8e02ff */
[----:B------:R-:W-:Y:S01]  /*fea0*/  USHF.R.S32.HI UR11, URZ, 0x1f, UR10 ;  /* 0x0000001f3f0b7899 */ /* 0x000fe2000801140a */
[----:B------:R-:W-:Y:S02]  /*feb0*/  IMAD R154, R154, UR30, RZ ;  /* 0x0000001e9a9a7c24 */ /* 0x000fe4000f8e02ff */
[----:B------:R-:W-:Y:S02]  /*fec0*/  IMAD R182, R182, UR30, RZ ;  /* 0x0000001eb6b67c24 */ /* 0x000fe4000f8e02ff */
[----:B------:R-:W-:Y:S02]  /*fed0*/  IMAD R210, R210, UR30, RZ ;  /* 0x0000001ed2d27c24 */ /* 0x000fe4000f8e02ff */
[----:B------:R-:W-:Y:S02]  /*fee0*/  IMAD R242, R242, UR30, RZ ;  /* 0x0000001ef2f27c24 */ /* 0x000fe4000f8e02ff */
[----:B------:R-:W-:Y:S02]  /*fef0*/  IMAD R113, R113, UR30, RZ ;  /* 0x0000001e71717c24 */ /* 0x000fe4000f8e02ff */
[----:B------:R-:W-:-:S02]  /*ff00*/  IMAD R196, R196, UR30, RZ ;  /* 0x0000001ec4c47c24 */ /* 0x000fc4000f8e02ff */
        /* <DEDUP_REMOVED lines=71> */
[----:B----4-:R-:W-:-:S02]  /*10380*/  IMAD R2, R2, UR30, RZ ;  /* 0x0000001e02027c24 */ /* 0x010fc4000f8e02ff */
[----:B------:R-:W-:Y:S02]  /*10390*/  IMAD R108, R108, UR30, RZ ;  /* 0x0000001e6c6c7c24 */ /* 0x000fe4000f8e02ff */
[----:B------:R-:W-:Y:S02]  /*103a0*/  IMAD R110, R110, UR30, RZ ;  /* 0x0000001e6e6e7c24 */ /* 0x000fe4000f8e02ff */
[----:B------:R-:W-:Y:S02]  /*103b0*/  IMAD R112, R112, UR30, RZ ;  /* 0x0000001e70707c24 */ /* 0x000fe4000f8e02ff */
[----:B--2---:R-:W-:Y:S02]  /*103c0*/  IMAD R121, R121, UR30, RZ ;  /* 0x0000001e79797c24 */ /* 0x004fe4000f8e02ff */
[----:B------:R-:W-:Y:S02]  /*103d0*/  IMAD R114, R114, UR30, RZ ;  /* 0x0000001e72727c24 */ /* 0x000fe4000f8e02ff */
[----:B------:R-:W-:-:S02]  /*103e0*/  IMAD R116, R116, UR30, RZ ;  /* 0x0000001e74747c24 */ /* 0x000fc4000f8e02ff */
[----:B------:R-:W-:Y:S02]  /*103f0*/  IMAD R118, R118, UR30, RZ ;  /* 0x0000001e76767c24 */ /* 0x000fe4000f8e02ff */
[----:B---3--:R-:W-:Y:S02]  /*10400*/  IMAD R105, R105, UR30, RZ ;  /* 0x0000001e69697c24 */ /* 0x008fe4000f8e02ff */
        /* <DEDUP_REMOVED lines=12> */
[----:B------:R-:W-:-:S05]  /*104d0*/  IMAD R0, R0, UR30, RZ ;  /* 0x0000001e00007c24 */ /* 0x000fca000f8e02ff */
[----:B------:R0:W-:Y:S04]  /*104e0*/  STL [R1+0x1920], R0 ;  /* 0x0019200001007387 */ /* 0x0001e80000100800 */
[----:B------:R1:W-:Y:S04]  /*104f0*/  STL [R1+0xc], R2 ;  /* 0x00000c0201007387 */ /* 0x0003e80000100800 */
[----:B------:R2:W-:Y:S04]  /*10500*/  STL [R1+0x191c], R4 ;  /* 0x00191c0401007387 */ /* 0x0005e80000100800 */
[----:B------:R-:W-:Y:S01]  /*10510*/  STL [R1+0x1918], R3 ;  /* 0x0019180301007387 */ /* 0x000fe20000100800 */
[----:B0-----:R-:W-:-:S03]  /*10520*/  IADD3 R0, P0, R14, UR10, RZ ;  /* 0x0000000a0e007c10 */ /* 0x001fc6000ff1e0ff */
[----:B------:R-:W-:Y:S01]  /*10530*/  STL [R1+0x1914], R252 ;  /* 0x001914fc01007387 */ /* 0x000fe20000100800 */
[----:B------:R-:W-:Y:S01]  /*10540*/  IMAD R133, R133, UR30, RZ ;  /* 0x0000001e85857c24 */ /* 0x000fe2000f8e02ff */
[----:B-1----:R-:W-:Y:S01]  /*10550*/  IADD3 R2, P1, R12, UR10, RZ ;  /* 0x0000000a0c027c10 */ /* 0x002fe2000ff3e0ff */
[----:B------:R-:W-:Y:S01]  /*10560*/  IMAD R135, R135, UR30, RZ ;  /* 0x0000001e87877c24 */ /* 0x000fe2000f8e02ff */
[----:B------:R-:W-:Y:S01]  /*10570*/  STL [R1+0x1910], R238 ;  /* 0x001910ee01007387 */ /* 0x000fe20000100800 */
[----:B------:R-:W-:Y:S01]  /*10580*/  IMAD R137, R137, UR30, RZ ;  /* 0x0000001e89897c24 */ /* 0x000fe2000f8e02ff */
[----:B--2---:R-:W0:Y:S02]  /*10590*/  LDC R4, c[0x0][0x230] ;  /* 0x00008c00ff047b82 */ /* 0x004e240000000800 */
[----:B------:R-:W-:Y:S04]  /*105a0*/  STL [R1+0x1924], R230 ;  /* 0x001924e601007387 */ /* 0x000fe80000100800 */
[----:B------:R-:W-:Y:S01]  /*105b0*/  STL [R1+0x1928], R222 ;  /* 0x001928de01007387 */ /* 0x000fe20000100800 */
[----:B------:R-:W-:-:S03]  /*105c0*/  IMAD R139, R139, UR30, RZ ;  /* 0x0000001e8b8b7c24 */ /* 0x000fc6000f8e02ff */
[----:B------:R-:W-:Y:S01]  /*105d0*/  STL [R1+0x192c], R105 ;  /* 0x00192c6901007387 */ /* 0x000fe20000100800 */
[----:B------:R-:W-:-:S03]  /*105e0*/  IMAD R141, R141, UR30, RZ ;  /* 0x0000001e8d8d7c24 */ /* 0x000fc6000f8e02ff */
[----:B------:R-:W-:Y:S01]  /*105f0*/  STL [R1+0x1930], R121 ;  /* 0x0019307901007387 */ /* 0x000fe20000100800 */
[----:B------:R-:W-:Y:S02]  /*10600*/  IMAD R143, R143, UR30, RZ ;  /* 0x0000001e8f8f7c24 */ /* 0x000fe4000f8e02ff */
[----:B------:R-:W-:Y:S01]  /*10610*/  IMAD R145, R145, UR30, RZ ;  /* 0x0000001e91917c24 */ /* 0x000fe2000f8e02ff */
[----:B------:R-:W-:Y:S01]  /*10620*/  STL [R1+0x1934], R138 ;  /* 0x0019348a01007387 */ /* 0x000fe20000100800 */
[----:B------:R-:W-:Y:S02]  /*10630*/  IMAD R147, R147, UR30, RZ ;  /* 0x0000001e93937c24 */ /* 0x000fe4000f8e02ff */
[----:B------:R-:W-:Y:S01]  /*10640*/  IMAD R149, R149, UR30, RZ ;  /* 0x0000001e95957c24 */ /* 0x000fe2000f8e02ff */
[----:B------:R1:W-:Y:S01]  /*10650*/  STL [R1+0x13e4], R0 ;  /* 0x0013e40001007387 */ /* 0x0003e20000100800 */
[----:B------:R-:W-:Y:S02]  /*10660*/  IMAD R151, R151, UR30, RZ ;  /* 0x0000001e97977c24 */ /* 0x000fe4000f8e02ff */
[----:B------:R-:W-:-:S02]  /*10670*/  IMAD R153, R153, UR30, RZ ;  /* 0x0000001e99997c24 */ /* 0x000fc4000f8e02ff */
[----:B------:R-:W-:Y:S02]  /*10680*/  IMAD R155, R155, UR30, RZ ;  /* 0x0000001e9b9b7c24 */ /* 0x000fe4000f8e02ff */
[----:B------:R-:W-:Y:S02]  /*10690*/  IMAD R157, R157, UR30, RZ ;  /* 0x0000001e9d9d7c24 */ /* 0x000fe4000f8e02ff */
[----:B------:R-:W-:Y:S01]  /*106a0*/  IMAD R158, R158, UR30, RZ ;  /* 0x0000001e9e9e7c24 */ /* 0x000fe2000f8e02ff */
[----:B-1----:R-:W-:Y:S01]  /*106b0*/  IADD3.X R0, R13, UR11, RZ, P0, !PT ;  /* 0x0000000b0d007c10 */ /* 0x002fe200087fe4ff */
        /* <DEDUP_REMOVED lines=130> */
[----:B------:R-:W-:Y:S01]  /*10ee0*/  IMAD R250, R250, UR30, RZ ;  /* 0x0000001efafa7c24 */ /* 0x000fe2000f8e02ff */
[----:B------:R-:W-:Y:S01]  /*10ef0*/  UIMAD UR30, UR6, 0x7e, URZ ;  /* 0x0000007e061e78a4 */ /* 0x000fe2000f8e023f */
[----:B------:R1:W-:Y:S03]  /*10f00*/  STL [R1+0x13ec], R2 ;  /* 0x0013ec0201007387 */ /* 0x0003e60000100800 */
[----:B------:R-:W-:Y:S01]  /*10f10*/  USHF.R.S32.HI UR10, URZ, 0x1f, UR30 ;  /* 0x0000001f3f0a7899 */ /* 0x000fe2000801141e */
[----:B------:R2:W-:Y:S01]  /*10f20*/  STL [R1+0x13e0], R0 ;  /* 0x0013e00001007387 */ /* 0x0005e20000100800 */
[----:B-1----:R-:W-:Y:S02]  /*10f30*/  IADD3.X R2, R5, UR11, RZ, P1, !PT ;  /* 0x0000000b05027c10 */ /* 0x002fe40008ffe4ff */
[----:B--2---:R-:W-:-:S03]  /*10f40*/  IADD3 R0, P0, R14, UR30, RZ ;  /* 0x0000001e0e007c10 */ /* 0x004fc6000ff1e0ff */
[----:B------:R1:W-:Y:S01]  /*10f50*/  STL [R1+0x13e8], R2 ;  /* 0x0013e80201007387 */ /* 0x0003e20000100800 */
[----:B------:R-:W-:-:S03]  /*10f60*/  UIMAD UR11, UR6, 0x7d, URZ ;  /* 0x0000007d060b78a4 */ /* 0x000fc6000f8e023f */
[----:B------:R2:W-:Y:S01]  /*10f70*/  STL [R1+0x13f4], R0 ;  /* 0x0013f40001007387 */ /* 0x0005e20000100800 */
[----:B-1----:R-:W-:Y:S02]  /*10f80*/  IADD3 R2, P1, R12, UR30, RZ ;  /* 0x0000001e0c027c10 */ /* 0x002fe4000ff3e0ff */
[----:B--2---:R-:W-:-:S03]  /*10f90*/  IADD3.X R0, R13, UR10, RZ, P0, !PT ;  /* 0x0000000a0d007c10 */ /* 0x004fc600087fe4ff */
[----:B------:R1:W-:Y:S01]  /*10fa0*/  STL [R1+0x13fc], R2 ;  /* 0x0013fc0201007387 */ /* 0x0003e20000100800 */
[----:B------:R-:W-:-:S03]  /*10fb0*/  USHF.R.S32.HI UR30, URZ, 0x1f, UR11 ;  /* 0x0000001f3f1e7899 */ /* 0x000fc6000801140b */
        /* <DEDUP_REMOVED lines=604> */
[----:B------:R-:W-:-:S03]  /*13580*/  USHF.L.U32 UR10, UR6, 0x6, URZ ;  /* 0x00000006060a7899 */ /* 0x000fc6000800063f */
        /* <DEDUP_REMOVED lines=34> */
[----:B------:R-:W-:-:S03]  /*137b0*/  UIMAD UR11, UR6, 0x3c, URZ ;  /* 0x0000003c060b78a4 */ /* 0x000fc6000f8e023f */
[----:B------:R2:W-:Y:S01]  /*137c0*/  STL [R1+0x17f0], R0 ;  /* 0x0017f00001007387 */ /* 0x0005e20000100800 */
[----:B-1----:R-:W-:Y:S02]  /*137d0*/  IADD3.X R2, R5, UR30, RZ, P1, !PT ;  /* 0x0000001e05027c10 */ /* 0x002fe40008ffe4ff */
[----:B--2---:R-:W-:-:S03]  /*137e0*/  IADD3 R0, P0, R14, UR10, RZ ;  /* 0x0000000a0e007c10 */ /* 0x004fc6000ff1e0ff */
[----:B------:R1:W-:Y:S01]  /*137f0*/  STL [R1+0x17f8], R2 ;  /* 0x0017f80201007387 */ /* 0x0003e20000100800 */
[----:B------:R-:W-:-:S03]  /*13800*/  USHF.R.S32.HI UR30, URZ, 0x1f, UR10 ;  /* 0x0000001f3f1e7899 */ /* 0x000fc6000801140a */
[----:B------:R2:W-:Y:S01]  /*13810*/  STL [R1+0x1804], R0 ;  /* 0x0018040001007387 */ /* 0x0005e20000100800 */
[C---:B------:R-:W-:Y:S02]  /*13820*/  IADD3 R3, P3, R12.reuse, UR11, RZ ;  /* 0x0000000b0c037c10 */ /* 0x040fe4000ff7e0ff */
[----:B-1----:R-:W-:Y:S02]  /*13830*/  IADD3 R2, P1, R12, UR10, RZ ;  /* 0x0000000a0c027c10 */ /* 0x002fe4000ff3e0ff */
[----:B--2---:R-:W-:-:S03]  /*13840*/  IADD3 R0, P2, R14, UR11, RZ ;  /* 0x0000000b0e007c10 */ /* 0x004fc6000ff5e0ff */
[----:B------:R1:W-:Y:S01]  /*13850*/  STL [R1+0x180c], R2 ;  /* 0x00180c0201007387 */ /* 0x0003e20000100800 */
[----:B------:R-:W-:-:S03]  /*13860*/  USHF.R.S32.HI UR10, URZ, 0x1f, UR11 ;  /* 0x0000001f3f0a7899 */ /* 0x000fc6000801140b */
[----:B------:R2:W-:Y:S01]  /*13870*/  STL [R1+0x1814], R0 ;  /* 0x0018140001007387 */ /* 0x0005e20000100800 */
[----:B-1----:R-:W-:-:S03]  /*13880*/  IADD3.X R2, R13, UR30, RZ, P0, !PT ;  /* 0x0000001e0d027c10 */ /* 0x002fc600087fe4ff */
[----:B------:R-:W-:Y:S01]  /*13890*/  STL [R1+0x181c], R3 ;  /* 0x00181c0301007387 */ /* 0x000fe20000100800 */
[----:B--2---:R-:W-:-:S03]  /*138a0*/  IADD3.X R0, R5, UR30, RZ, P1, !PT ;  /* 0x0000001e05007c10 */ /* 0x004fc60008ffe4ff */
[----:B------:R1:W-:Y:S01]  /*138b0*/  STL [R1+0x1800], R2 ;  /* 0x0018000201007387 */ /* 0x0003e20000100800 */
[----:B------:R-:W-:-:S03]  /*138c0*/  UIMAD UR11, UR6, 0x3b, URZ ;  /* 0x0000003b060b78a4 */ /* 0x000fc6000f8e023f */
[----:B------:R2:W-:Y:S01]  /*138d0*/  STL [R1+0x1808], R0 ;  /* 0x0018080001007387 */ /* 0x0005e20000100800 */
[----:B-1----:R-:W-:Y:S02]  /*138e0*/  IADD3.X R2, R13, UR10, RZ, P2, !PT ;  /* 0x0000000a0d027c10 */ /* 0x002fe400097fe4ff */
[----:B--2---:R-:W-:-:S03]  /*138f0*/  IADD3.X R0, R5, UR10, RZ, P3, !PT ;  /* 0x0000000a05007c10 */ /* 0x004fc60009ffe4ff */
[----:B------:R1:W-:Y:S01]  /*13900*/  STL [R1+0x1810], R2 ;  /* 0x0018100201007387 */ /* 0x0003e20000100800 */
[----:B------:R-:W-:-:S03]  /*13910*/  USHF.R.S32.HI UR10, URZ, 0x1f, UR11 ;  /* 0x0000001f3f0a7899 */ /* 0x000fc6000801140b */
[----:B------:R2:W-:Y:S01]  /*13920*/  STL [R1+0x1818], R0 ;  /* 0x0018180001007387 */ /* 0x0005e20000100800 */
[----:B-1----:R-:W-:Y:S02]  /*13930*/  IADD3 R2, P0, R14, UR11, RZ ;  /* 0x0000000b0e027c10 */ /* 0x002fe4000ff1e0ff */
[----:B--2---:R-:W-:-:S03]  /*13940*/  IADD3 R0, P1, R12, UR11, RZ ;  /* 0x0000000b0c007c10 */ /* 0x004fc6000ff3e0ff */
[----:B------:R1:W-:Y:S01]  /*13950*/  STL [R1+0x1824], R2 ;  /* 0x0018240201007387 */ /* 0x0003e20000100800 */
[----:B------:R-:W-:-:S03]  /*13960*/  UIMAD UR30, UR14, 0x3a, URZ ;  /* 0x0000003a0e1e78a4 */ /* 0x000fc6000f8e023f */
[----:B------:R2:W-:Y:S01]  /*13970*/  STL [R1+0x182c], R0 ;  /* 0x00182c0001007387 */ /* 0x0005e20000100800 */
[----:B-1----:R-:W-:Y:S01]  /*13980*/  IADD3.X R2, R13, UR10, RZ, P0, !PT ;  /* 0x0000000a0d027c10 */ /* 0x002fe200087fe4ff */
[----:B0-----:R-:W-:Y:S01]  /*13990*/  VIADD R4, R4, 0x7f ;  /* 0x0000007f04047836 */ /* 0x001fe20000000000 */
[----:B------:R-:W-:Y:S01]  /*139a0*/  UIMAD UR4, UR4, 0x31, URZ ;  /* 0x00000031040478a4 */ /* 0x000fe2000f8e023f */
[----:B--2---:R-:W-:Y:S02]  /*139b0*/  IADD3.X R0, R5, UR10, RZ, P1, !PT ;  /* 0x0000000a05007c10 */ /* 0x004fe40008ffe4ff */
[----:B------:R0:W-:Y:S01]  /*139c0*/  STL [R1+0x1820], R2 ;  /* 0x0018200201007387 */ /* 0x0001e20000100800 */
[----:B------:R-:W-:Y:S02]  /*139d0*/  USHF.R.S32.HI UR11, URZ, 0x1f, UR30 ;  /* 0x0000001f3f0b7899 */ /* 0x000fe4000801141e */
[----:B------:R-:W-:Y:S01]  /*139e0*/  UIMAD UR9, UR9, 0x30, URZ ;  /* 0x00000030090978a4 */ /* 0x000fe2000f8e023f */
[----:B------:R1:W-:Y:S01]  /*139f0*/  STL [R1+0x1828], R0 ;  /* 0x0018280001007387 */ /* 0x0003e20000100800 */
[----:B------:R-:W-:-:S02]  /*13a00*/  UIMAD UR29, UR29, 0x2f, URZ ;  /* 0x0000002f1d1d78a4 */ /* 0x000fc4000f8e023f */
[----:B------:R-:W-:Y:S02]  /*13a10*/  UIMAD UR19, UR19, 0x2d, URZ ;  /* 0x0000002d131378a4 */ /* 0x000fe4000f8e023f */
[----:B------:R-:W-:Y:S01]  /*13a20*/  UIMAD UR53, UR53, 0x2c, URZ ;  /* 0x0000002c353578a4 */ /* 0x000fe2000f8e023f */
[----:B0-----:R-:W-:Y:S01]  /*13a30*/  IADD3 R2, P0, R14, UR30, RZ ;  /* 0x0000001e0e027c10 */ /* 0x001fe2000ff1e0ff */
[----:B------:R-:W-:Y:S02]  /*13a40*/  UIMAD UR45, UR45, 0x2b, URZ ;  /* 0x0000002b2d2d78a4 */ /* 0x000fe4000f8e023f */
[----:B------:R-:W-:Y:S01]  /*13a50*/  UIMAD UR38, UR38, 0x2a, URZ ;  /* 0x0000002a262678a4 */ /* 0x000fe2000f8e023f */
[----:B-1----:R-:W-:Y:S01]  /*13a60*/  IADD3 R0, P1, R12, UR30, RZ ;  /* 0x0000001e0c007c10 */ /* 0x002fe2000ff3e0ff */
[----:B------:R0:W-:Y:S01]  /*13a70*/  STL [R1+0x1834], R2 ;  /* 0x0018340201007387 */ /* 0x0001e20000100800 */
[----:B------:R-:W-:Y:S02]  /*13a80*/  UIMAD UR10, UR18, 0x39, URZ ;  /* 0x00000039120a78a4 */ /* 0x000fe4000f8e023f */
[----:B------:R-:W-:Y:S01]  /*13a90*/  UIMAD UR17, UR17, 0x29, URZ ;  /* 0x00000029111178a4 */ /* 0x000fe2000f8e023f */
[----:B------:R1:W-:Y:S01]  /*13aa0*/  STL [R1+0x183c], R0 ;  /* 0x00183c0001007387 */ /* 0x0003e20000100800 */
[----:B------:R-:W-:-:S02]  /*13ab0*/  UIMAD UR30, UR22, 0x38, URZ ;  /* 0x00000038161e78a4 */ /* 0x000fc4000f8e023f */
[----:B------:R-:W-:Y:S02]  /*13ac0*/  UIMAD UR49, UR49, 0x28, URZ ;  /* 0x00000028313178a4 */ /* 0x000fe4000f8e023f */
[----:B------:R-:W-:Y:S01]  /*13ad0*/  UIMAD UR37, UR37, 0x27, URZ ;  /* 0x00000027252578a4 */ /* 0x000fe2000f8e023f */
[----:B0-----:R-:W-:Y:S01]  /*13ae0*/  IADD3.X R2, R13, UR11, RZ, P0, !PT ;  /* 0x0000000b0d027c10 */ /* 0x001fe200087fe4ff */
[----:B------:R-:W-:Y:S02]  /*13af0*/  UIMAD UR42, UR42, 0x26, URZ ;  /* 0x000000262a2a78a4 */ /* 0x000fe4000f8e023f */
[----:B------:R-:W-:Y:S01]  /*13b00*/  UIMAD UR34, UR34, 0x25, URZ ;  /* 0x00000025222278a4 */ /* 0x000fe2000f8e023f */
[----:B-1----:R-:W-:Y:S01]  /*13b10*/  IADD3.X R0, R5, UR11, RZ, P1, !PT ;  /* 0x0000000b05007c10 */ /* 0x002fe20008ffe4ff */
[----:B------:R0:W-:Y:S01]  /*13b20*/  STL [R1+0x1830], R2 ;  /* 0x0018300201007387 */ /* 0x0001e20000100800 */
[----:B------:R-:W-:Y:S02]  /*13b30*/  USHF.R.S32.HI UR11, URZ, 0x1f, UR10 ;  /* 0x0000001f3f0b7899 */ /* 0x000fe4000801140a */
[----:B------:R-:W-:Y:S01]  /*13b40*/  UIMAD UR13, UR13, 0x23, URZ ;  /* 0x000000230d0d78a4 */ /* 0x000fe2000f8e023f */
[----:B------:R1:W-:Y:S01]  /*13b50*/  STL [R1+0x1838], R0 ;  /* 0x0018380001007387 */ /* 0x0003e20000100800 */
[----:B------:R-:W-:-:S02]  /*13b60*/  UIMAD UR55, UR55, 0x22, URZ ;  /* 0x00000022373778a4 */ /* 0x000fc4000f8e023f */
[----:B------:R-:W-:Y:S02]  /*13b70*/  UIMAD UR51, UR51, 0x21, URZ ;  /* 0x00000021333378a4 */ /* 0x000fe4000f8e023f */
[----:B------:R-:W-:Y:S01]  /*13b80*/  USHF.L.U32 UR25, UR25, 0x5, URZ ;  /* 0x0000000519197899 */ /* 0x000fe2000800063f */
        /* <DEDUP_REMOVED lines=12> */
[----:B------:R-:W-:Y:S01]  /*13c50*/  ULDC UR14, c[0x0][0x238] ;  /* 0x00008e00000e7ab9 */ /* 0x000fe20000000800 */
[----:B------:R-:W-:Y:S01]  /*13c60*/  ULDC UR18, c[0x0][0x238] ;  /* 0x00008e0000127ab9 */ /* 0x000fe20000000800 */
[----:B------:R-:W-:Y:S01]  /*13c70*/  ULDC UR22, c[0x0][0x238] ;  /* 0x00008e0000167ab9 */ /* 0x000fe20000000800 */
[----:B-1----:R-:W-:Y:S01]  /*13c80*/  IADD3.X R0, R5, UR11, RZ, P1, !PT ;  /* 0x0000000b05007c10 */ /* 0x002fe20008ffe4ff */
[----:B------:R0:W-:Y:S01]  /*13c90*/  STL [R1+0x1840], R2 ;  /* 0x0018400201007387 */ /* 0x0001e20000100800 */
[----:B------:R-:W-:-:S03]  /*13ca0*/  USHF.R.S32.HI UR10, URZ, 0x1f, UR30 ;  /* 0x0000001f3f0a7899 */ /* 0x000fc6000801141e */
[----:B------:R1:W-:Y:S01]  /*13cb0*/  STL [R1+0x1848], R0 ;  /* 0x0018480001007387 */ /* 0x0003e20000100800 */
[----:B0-----:R-:W-:Y:S02]  /*13cc0*/  IADD3 R2, P0, R14, UR30, RZ ;  /* 0x0000001e0e027c10 */ /* 0x001fe4000ff1e0ff */
[----:B-1----:R-:W-:-:S03]  /*13cd0*/  IADD3 R0, P1, R12, UR30, RZ ;  /* 0x0000001e0c007c10 */ /* 0x002fc6000ff3e0ff */
[----:B------:R0:W-:Y:S01]  /*13ce0*/  STL [R1+0x1854], R2 ;  /* 0x0018540201007387 */ /* 0x0001e20000100800 */
[----:B------:R-:W-:-:S03]  /*13cf0*/  UIMAD UR11, UR23, 0x37, URZ ;  /* 0x00000037170b78a4 */ /* 0x000fc6000f8e023f */
[----:B------:R1:W-:Y:S01]  /*13d00*/  STL [R1+0x185c], R0 ;  /* 0x00185c0001007387 */ /* 0x0003e20000100800 */
[----:B------:R-:W-:Y:S01]  /*13d10*/  UIMAD UR30, UR26, 0x36, URZ ;  /* 0x000000361a1e78a4 */ /* 0x000fe2000f8e023f */
[----:B------:R-:W-:Y:S02]  /*13d20*/  ULDC UR23, c[0x0][0x238] ;  /* 0x00008e0000177ab9 */ /* 0x000fe40000000800 */
[----:B------:R-:W-:Y:S01]  /*13d30*/  ULDC UR26, c[0x0][0x238] ;  /* 0x00008e00001a7ab9 */ /* 0x000fe20000000800 */
[----:B0-----:R-:W-:Y:S02]  /*13d40*/  IADD3.X R2, R13, UR10, RZ, P0, !PT ;  /* 0x0000000a0d027c10 */ /* 0x001fe400087fe4ff */
[----:B-1----:R-:W-:-:S03]  /*13d50*/  IADD3.X R0, R5, UR10, RZ, P1, !PT ;  /* 0x0000000a05007c10 */ /* 0x002fc60008ffe4ff */
[----:B------:R0:W-:Y:S01]  /*13d60*/  STL [R1+0x1850], R2 ;  /* 0x0018500201007387 */ /* 0x0001e20000100800 */
[----:B------:R-:W-:-:S03]  /*13d70*/  USHF.R.S32.HI UR10, URZ, 0x1f, UR11 ;  /* 0x0000001f3f0a7899 */ /* 0x000fc6000801140b */
[----:B------:R1:W-:Y:S01]  /*13d80*/  STL [R1+0x1858], R0 ;  /* 0x0018580001007387 */ /* 0x0003e20000100800 */
[----:B0-----:R-:W-:Y:S02]  /*13d90*/  IADD3 R2, P0, R14, UR11, RZ ;  /* 0x0000000b0e027c10 */ /* 0x001fe4000ff1e0ff */
[----:B-1----:R-:W-:-:S03]  /*13da0*/  IADD3 R0, P1, R12, UR11, RZ ;  /* 0x0000000b0c007c10 */ /* 0x002fc6000ff3e0ff */
[----:B------:R0:W-:Y:S04]  /*13db0*/  STL [R1+0x1864], R2 ;  /* 0x0018640201007387 */ /* 0x0001e80000100800 */
[----:B------:R1:W-:Y:S01]  /*13dc0*/  STL [R1+0x186c], R0 ;  /* 0x00186c0001007387 */ /* 0x0003e20000100800 */
[----:B0-----:R-:W-:Y:S02]  /*13dd0*/  IADD3.X R2, R13, UR10, RZ, P0, !PT ;  /* 0x0000000a0d027c10 */ /* 0x001fe400087fe4ff */
[----:B-1----:R-:W-:-:S03]  /*13de0*/  IADD3.X R0, R5, UR10, RZ, P1, !PT ;  /* 0x0000000a05007c10 */ /* 0x002fc60008ffe4ff */
[----:B------:R0:W-:Y:S01]  /*13df0*/  STL [R1+0x1860], R2 ;  /* 0x0018600201007387 */ /* 0x0001e20000100800 */
[----:B------:R-:W-:-:S03]  /*13e00*/  USHF.R.S32.HI UR11, URZ, 0x1f, UR30 ;  /* 0x0000001f3f0b7899 */ /* 0x000fc6000801141e */
[----:B------:R1:W-:Y:S01]  /*13e10*/  STL [R1+0x1868], R0 ;  /* 0x0018680001007387 */ /* 0x0003e20000100800 */
[----:B0-----:R-:W-:Y:S02]  /*13e20*/  IADD3 R2, P0, R14, UR30, RZ ;  /* 0x0000001e0e027c10 */ /* 0x001fe4000ff1e0ff */
[----:B-1----:R-:W-:-:S03]  /*13e30*/  IADD3 R0, P1, R12, UR30, RZ ;  /* 0x0000001e0c007c10 */ /* 0x002fc6000ff3e0ff */
[----:B------:R0:W-:Y:S01]  /*13e40*/  STL [R1+0x1874], R2 ;  /* 0x0018740201007387 */ /* 0x0001e20000100800 */
[----:B------:R-:W-:Y:S02]  /*13e50*/  UIMAD UR10, UR27, 0x35, URZ ;  /* 0x000000351b0a78a4 */ /* 0x000fe4000f8e023f */
[----:B------:R-:W-:Y:S01]  /*13e60*/  UIMAD UR8, UR8, 0x18, URZ ;  /* 0x00000018080878a4 */ /* 0x000fe2000f8e023f */
[----:B------:R1:W-:Y:S01]  /*13e70*/  STL [R1+0x187c], R0 ;  /* 0x00187c0001007387 */ /* 0x0003e20000100800 */
[----:B------:R-:W-:Y:S01]  /*13e80*/  ULDC UR27, c[0x0][0x238] ;  /* 0x00008e00001b7ab9 */ /* 0x000fe20000000800 */
[----:B------:R-:W-:Y:S02]  /*13e90*/  UIMAD UR5, UR5, 0x17, URZ ;  /* 0x00000017050578a4 */ /* 0x000fe4000f8e023f */
[----:B------:R-:W-:Y:S01]  /*13ea0*/  UIMAD UR61, UR61, 0x16, URZ ;  /* 0x000000163d3d78a4 */ /* 0x000fe2000f8e023f */
[----:B0-----:R-:W-:Y:S01]  /*13eb0*/  IADD3.X R2, R13, UR11, RZ, P0, !PT ;  /* 0x0000000b0d027c10 */ /* 0x001fe200087fe4ff */
[----:B------:R-:W-:-:S02]  /*13ec0*/  UIMAD UR12, UR12, 0x15, URZ ;  /* 0x000000150c0c78a4 */ /* 0x000fc4000f8e023f */
[----:B------:R-:W-:Y:S01]  /*13ed0*/  UIMAD UR16, UR16, 0x14, URZ ;  /* 0x00000014101078a4 */ /* 0x000fe2000f8e023f */
[----:B-1----:R-:W-:Y:S01]  /*13ee0*/  IADD3.X R0, R5, UR11, RZ, P1, !PT ;  /* 0x0000000b05007c10 */ /* 0x002fe20008ffe4ff */
[----:B------:R-:W-:Y:S01]  /*13ef0*/  STL [R1+0x1870], R2 ;  /* 0x0018700201007387 */ /* 0x000fe20000100800 */
[----:B------:R-:W-:Y:S01]  /*13f00*/  IADD3 R3, P0, R14, UR10, RZ ;  /* 0x0000000a0e037c10 */ /* 0x000fe2000ff1e0ff */
[----:B------:R-:W-:Y:S02]  /*13f10*/  UIMAD UR59, UR59, 0x13, URZ ;  /* 0x000000133b3b78a4 */ /* 0x000fe4000f8e023f */
[----:B------:R0:W-:Y:S01]  /*13f20*/  STL [R1+0x1878], R0 ;  /* 0x0018780001007387 */ /* 0x0001e20000100800 */
[----:B------:R-:W-:Y:S02]  /*13f30*/  UIMAD UR54, UR54, 0x12, URZ ;  /* 0x00000012363678a4 */ /* 0x000fe4000f8e023f */
[----:B------:R-:W-:Y:S01]  /*13f40*/  UIMAD UR52, UR52, 0x11, URZ ;  /* 0x00000011343478a4 */ /* 0x000fe2000f8e023f */
[----:B------:R-:W2:Y:S01]  /*13f50*/  LDL.LU R138, [R1+0x30] ;  /* 0x00003000018a7983 */ /* 0x000ea20000300800 */
[----:B------:R-:W-:-:S02]  /*13f60*/  USHF.L.U32 UR50, UR50, 0x4, URZ ;  /* 0x0000000432327899 */ /* 0x000fc4000800063f */
[----:B------:R-:W-:Y:S01]  /*13f70*/  UIMAD UR24, UR24, 0xf, URZ ;  /* 0x0000000f181878a4 */ /* 0x000fe2000f8e023f */
[----:B------:R-:W-:Y:S01]  /*13f80*/  STL [R1+0x1884], R3 ;  /* 0x0018840301007387 */ /* 0x000fe20000100800 */
[----:B------:R-:W-:Y:S01]  /*13f90*/  UIMAD UR28, UR28, 0xe, URZ ;  /* 0x0000000e1c1c78a4 */ /* 0x000fe2000f8e023f */
[----:B0-----:R-:W-:Y:S01]  /*13fa0*/  IADD3 R0, P1, R12, UR10, RZ ;  /* 0x0000000a0c007c10 */ /* 0x001fe2000ff3e0ff */
[----:B------:R-:W-:Y:S01]  /*13fb0*/  UIMAD UR32, UR32, 0xd, URZ ;  /* 0x0000000d202078a4 */ /* 0x000fe2000f8e023f */
[----:B------:R-:W3:Y:S01]  /*13fc0*/  LDL.LU R121, [R1+0x2c] ;  /* 0x00002c0001797983 */ /* 0x000ee20000300800 */
[----:B------:R-:W-:Y:S02]  /*13fd0*/  UIMAD UR36, UR36, 0xc, URZ ;  /* 0x0000000c242478a4 */ /* 0x000fe4000f8e023f */
[----:B------:R-:W-:Y:S01]  /*13fe0*/  UIMAD UR40, UR40, 0xb, URZ ;  /* 0x0000000b282878a4 */ /* 0x000fe2000f8e023f */
[----:B------:R0:W-:Y:S01]  /*13ff0*/  STL [R1+0x188c], R0 ;  /* 0x00188c0001007387 */ /* 0x0001e20000100800 */
[----:B------:R-:W-:-:S02]  /*14000*/  UIMAD UR44, UR44, 0xa, URZ ;  /* 0x0000000a2c2c78a4 */ /* 0x000fc4000f8e023f */
[----:B------:R-:W-:Y:S01]  /*14010*/  USHF.L.U32 UR46, UR46, 0x3, URZ ;  /* 0x000000032e2e7899 */ /* 0x000fe2000800063f */
[----:B------:R-:W4:Y:S01]  /*14020*/  LDL.LU R105, [R1+0x28] ;  /* 0x0000280001697983 */ /* 0x000f220000300800 */
[----:B------:R-:W-:Y:S02]  /*14030*/  UIMAD UR14, UR14, 0x7, URZ ;  /* 0x000000070e0e78a4 */ /* 0x000fe4000f8e023f */
[----:B------:R-:W-:Y:S01]  /*14040*/  UIMAD UR18, UR18, 0x6, URZ ;  /* 0x00000006121278a4 */ /* 0x000fe2000f8e023f */
[----:B------:R-:W4:Y:S01]  /*14050*/  LDL.LU R222, [R1+0x24] ;  /* 0x0000240001de7983 */ /* 0x000f220000300800 */
[----:B------:R-:W-:Y:S01]  /*14060*/  USHF.R.S32.HI UR10, URZ, 0x1f, UR10 ;  /* 0x0000001f3f0a7899 */ /* 0x000fe2000801140a */
[----:B------:R-:W-:Y:S01]  /*14070*/  SHF.R.S32.HI R2, RZ, 0x1f, R4 ;  /* 0x0000001fff027819 */ /* 0x000fe20000011404 */
[----:B------:R-:W-:Y:S01]  /*14080*/  UIMAD UR22, UR22, 0x5, URZ ;  /* 0x00000005161678a4 */ /* 0x000fe2000f8e023f */
[----:B------:R-:W4:Y:S01]  /*14090*/  LDL.LU R230, [R1+0x20] ;  /* 0x0000200001e67983 */ /* 0x000f220000300800 */
[----:B------:R-:W-:Y:S01]  /*140a0*/  USHF.L.U32 UR23, UR23, 0x2, URZ ;  /* 0x0000000217177899 */ /* 0x000fe2000800063f */
[----:B------:R-:W-:Y:S01]  /*140b0*/  LEA.HI R2, R2, R4, RZ, 0x7 ;  /* 0x0000000402027211 */ /* 0x000fe200078f38ff */
[----:B------:R-:W-:Y:S01]  /*140c0*/  UIMAD UR26, UR26, 0x3, URZ ;  /* 0x000000031a1a78a4 */ /* 0x000fe2000f8e023f */
[----:B------:R-:W-:Y:S01]  /*140d0*/  IADD3.X R238, R13, UR10, RZ, P0, !PT ;  /* 0x0000000a0dee7c10 */ /* 0x000fe200087fe4ff */
[----:B0-----:R-:W4:Y:S01]  /*140e0*/  LDL.LU R0, [R1+0x1c] ;  /* 0x00001c0001007983 */ /* 0x001f220000300800 */
[----:B------:R-:W-:Y:S01]  /*140f0*/  IADD3.X R2, R5, UR10, RZ, P1, !PT ;  /* 0x0000000a05027c10 */ /* 0x000fe20008ffe4ff */
[----:B------:R-:W-:-:S02]  /*14100*/  ULDC UR30, c[0x0][0x238] ;  /* 0x00008e00001e7ab9 */ /* 0x000fc40000000800 */
[----:B------:R-:W4:Y:S04]  /*14110*/  LDL.LU R4, [R1+0x18] ;  /* 0x0000180001047983 */ /* 0x000f280000300800 */
[----:B------:R-:W4:Y:S04]  /*14120*/  LDL.LU R3, [R1+0x14] ;  /* 0x0000140001037983 */ /* 0x000f280000300800 */
[----:B------:R-:W4:Y:S04]  /*14130*/  LDL.LU R252, [R1+0x10] ;  /* 0x0000100001fc7983 */ /* 0x000f280000300800 */
[----:B------:R0:W-:Y:S04]  /*14140*/  STL [R1+0x1880], R238 ;  /* 0x001880ee01007387 */ /* 0x0001e80000100800 */
[----:B0-----:R-:W4:Y:S04]  /*14150*/  LDL.LU R238, [R1+0xc] ;  /* 0x00000c0001ee7983 */ /* 0x001f280000300800 */
[----:B------:R0:W-:Y:S02]  /*14160*/  STL [R1+0x1888], R2 ;  /* 0x0018880201007387 */ /* 0x0001e40000100800 */
[----:B0-----:R-:W-:-:S05]  /*14170*/  IADD3 R2, P0, R14, UR21, RZ ;  /* 0x000000150e027c10 */ /* 0x001fca000ff1e0ff */
[----:B------:R0:W-:Y:S02]  /*14180*/  STL [R1+0x1894], R2 ;  /* 0x0018940201007387 */ /* 0x0001e40000100800 */
[----:B0-----:R-:W-:-:S05]  /*14190*/  IADD3 R2, P1, R12, UR21, RZ ;  /* 0x000000150c027c10 */ /* 0x001fca000ff3e0ff */
[----:B------:R0:W-:Y:S01]  /*141a0*/  STL [R1+0x189c], R2 ;  /* 0x00189c0201007387 */ /* 0x0001e20000100800 */
[----:B------:R-:W-:Y:S02]  /*141b0*/  UIMAD UR11, UR20, 0x32, URZ ;  /* 0x00000032140b78a4 */ /* 0x000fe4000f8e023f */
[----:B------:R-:W-:Y:S02]  /*141c0*/  USHF.R.S32.HI UR20, URZ, 0x1f, UR21 ;  /* 0x0000001f3f147899 */ /* 0x000fe40008011415 */
[----:B------:R-:W-:Y:S02]  /*141d0*/  USHF.R.S32.HI UR10, URZ, 0x1f, UR43 ;  /* 0x0000001f3f0a7899 */ /* 0x000fe4000801142b */
[----:B------:R-:W-:Y:S01]  /*141e0*/  USHF.L.U32 UR27, UR27, 0x1, URZ ;  /* 0x000000011b1b7899 */ /* 0x000fe2000800063f */
[----:B------:R-:W-:Y:S01]  /*141f0*/  ULDC UR21, c[0x0][0x238] ;  /* 0x00008e0000157ab9 */ /* 0x000fe20000000800 */
[----:B0-----:R-:W-:-:S05]  /*14200*/  IADD3 R2, P2, R14, UR43, RZ ;  /* 0x0000002b0e027c10 */ /* 0x001fca000ff5e0ff */
[----:B------:R0:W-:Y:S02]  /*14210*/  STL [R1+0x18a4], R2 ;  /* 0x0018a40201007387 */ /* 0x0001e40000100800 */
[----:B0-----:R-:W-:-:S05]  /*14220*/  IADD3 R2, P3, R12, UR43, RZ ;  /* 0x0000002b0c027c10 */ /* 0x001fca000ff7e0ff */
[----:B------:R0:W-:Y:S02]  /*14230*/  STL [R1+0x18ac], R2 ;  /* 0x0018ac0201007387 */ /* 0x0001e40000100800 */
[----:B0-----:R-:W-:-:S05]  /*14240*/  IADD3.X R2, R13, UR20, RZ, P0, !PT ;  /* 0x000000140d027c10 */ /* 0x001fca00087fe4ff */
[----:B------:R0:W-:Y:S02]  /*14250*/  STL [R1+0x1890], R2 ;  /* 0x0018900201007387 */ /* 0x0001e40000100800 */
[----:B0-----:R-:W-:-:S05]  /*14260*/  IADD3.X R2, R5, UR20, RZ, P1, !PT ;  /* 0x0000001405027c10 */ /* 0x001fca0008ffe4ff */
[----:B------:R0:W-:Y:S02]  /*14270*/  STL [R1+0x1898], R2 ;  /* 0x0018980201007387 */ /* 0x0001e40000100800 */
[----:B0-----:R-:W-:-:S05]  /*14280*/  IADD3.X R2, R13, UR10, RZ, P2, !PT ;  /* 0x0000000a0d027c10 */ /* 0x001fca00097fe4ff */
[----:B------:R0:W-:Y:S02]  /*14290*/  STL [R1+0x18a0], R2 ;  /* 0x0018a00201007387 */ /* 0x0001e40000100800 */
[----:B0-----:R-:W-:-:S05]  /*142a0*/  IADD3.X R2, R5, UR10, RZ, P3, !PT ;  /* 0x0000000a05027c10 */ /* 0x001fca0009ffe4ff */
[----:B------:R0:W-:Y:S02]  /*142b0*/  STL [R1+0x18a8], R2 ;  /* 0x0018a80201007387 */ /* 0x0001e40000100800 */
[----:B0-----:R-:W-:-:S05]  /*142c0*/  IADD3 R2, P1, R14, UR11, RZ ;  /* 0x0000000b0e027c10 */ /* 0x001fca000ff3e0ff */
[----:B------:R0:W-:Y:S02]  /*142d0*/  STL [R1+0x18b0], R2 ;  /* 0x0018b00201007387 */ /* 0x0001e40000100800 */
[----:B0-----:R-:W-:-:S05]  /*142e0*/  IADD3 R2, P0, R12, UR11, RZ ;  /* 0x0000000b0c027c10 */ /* 0x001fca000ff1e0ff */
[----:B------:R2:W-:Y:S02]  /*142f0*/  STL [R1+0x18b4], R2 ;  /* 0x0018b40201007387 */ /* 0x0005e40000100800 */
[----:B--2---:R-:W-:-:S05]  /*14300*/  IADD3 R2, P4, R138, R6, RZ ;  /* 0x000000068a027210 */ /* 0x004fca0007f9e0ff */
[----:B------:R3:W-:Y:S02]  /*14310*/  STL [R1+0x8cc], R2 ;  /* 0x0008cc0201007387 */ /* 0x0007e40000100800 */
[----:B---3--:R-:W-:-:S05]  /*14320*/  IADD3 R2, P5, R121, R6, RZ ;  /* 0x0000000679027210 */ /* 0x008fca0007fbe0ff */
[----:B------:R4:W-:Y:S02]  /*14330*/  STL [R1+0x8d4], R2 ;  /* 0x0008d40201007387 */ /* 0x0009e40000100800 */
[----:B----4-:R-:W-:-:S05]  /*14340*/  IADD3 R2, P2, R105, R6, RZ ;  /* 0x0000000669027210 */ /* 0x010fca0007f5e0ff */
[----:B------:R0:W-:Y:S02]  /*14350*/  STL [R1+0x8dc], R2 ;  /* 0x0008dc0201007387 */ /* 0x0001e40000100800 */
[----:B0-----:R-:W-:-:S05]  /*14360*/  IADD3 R2, P3, R222, R6, RZ ;  /* 0x00000006de027210 */ /* 0x001fca0007f7e0ff */
[----:B------:R0:W-:Y:S04]  /*14370*/  STL [R1+0x8e4], R2 ;  /* 0x0008e40201007387 */ /* 0x0001e80000100800 */
[----:B0-----:R-:W2:Y:S02]  /*14380*/  LDL.LU R2, [R1+0x1938] ;  /* 0x0019380001027983 */ /* 0x001ea40000300800 */
[-C--:B--2---:R-:W-:Y:S02]  /*14390*/  LEA.HI.X.SX32 R138, R138, R2.reuse, 0x1, P4 ;  /* 0x000000028a8a7211 */ /* 0x084fe400020f0eff */
[----:B------:R-:W-:-:S03]  /*143a0*/  LEA.HI.X.SX32 R121, R121, R2, 0x1, P5 ;  /* 0x0000000279797211 */ /* 0x000fc600028f0eff */
[----:B------:R0:W-:Y:S02]  /*143b0*/  STL [R1+0x8c8], R138 ;  /* 0x0008c88a01007387 */ /* 0x0001e40000100800 */
[----:B0-----:R-:W-:-:S05]  /*143c0*/  IADD3 R138, P4, R230, R6, RZ ;  /* 0x00000006e68a7210 */ /* 0x001fca0007f9e0ff */
[----:B------:R0:W-:Y:S01]  /*143d0*/  STL [R1+0x8ec], R138 ;  /* 0x0008ec8a01007387 */ /* 0x0001e20000100800 */
[----:B------:R-:W-:-:S03]  /*143e0*/  LEA.HI.X.SX32 R105, R105, R2, 0x1, P2 ;  /* 0x0000000269697211 */ /* 0x000fc600010f0eff */
[----:B0-----:R-:W2:Y:S04]  /*143f0*/  LDL.LU R138, [R1+0x1934] ;  /* 0x00193400018a7983 */ /* 0x001ea80000300800 */
[----:B------:R0:W-:Y:S02]  /*14400*/  STL [R1+0x8d0], R121 ;  /* 0x0008d07901007387 */ /* 0x0001e40000100800 */
[----:B0-----:R-:W-:-:S05]  /*14410*/  IADD3 R121, P5, R0, R6, RZ ;  /* 0x0000000600797210 */ /* 0x001fca0007fbe0ff */
[----:B------:R0:W-:Y:S01]  /*14420*/  STL [R1+0x8f4], R121 ;  /* 0x0008f47901007387 */ /* 0x0001e20000100800 */
[----:B------:R-:W-:-:S03]  /*14430*/  LEA.HI.X.SX32 R222, R222, R2, 0x1, P3 ;  /* 0x00000002dede7211 */ /* 0x000fc600018f0eff */
[----:B0-----:R-:W3:Y:S04]  /*14440*/  LDL.LU R121, [R1+0x1930] ;  /* 0x0019300001797983 */ /* 0x001ee80000300800 */
[----:B------:R0:W-:Y:S02]  /*14450*/  STL [R1+0x8d8], R105 ;  /* 0x0008d86901007387 */ /* 0x0001e40000100800 */
[----:B0-----:R-:W-:-:S05]  /*14460*/  IADD3 R105, P2, R4, R6, RZ ;  /* 0x0000000604697210 */ /* 0x001fca0007f5e0ff */
[----:B------:R0:W-:Y:S01]  /*14470*/  STL [R1+0x8fc], R105 ;  /* 0x0008fc6901007387 */ /* 0x0001e20000100800 */
[----:B------:R-:W-:-:S03]  /*14480*/  LEA.HI.X.SX32 R230, R230, R2, 0x1, P4 ;  /* 0x00000002e6e67211 */ /* 0x000fc600020f0eff */
[----:B0-----:R-:W4:Y:S04]  /*14490*/  LDL.LU R105, [R1+0x192c] ;  /* 0x00192c0001697983 */ /* 0x001f280000300800 */
[----:B------:R0:W-:Y:S02]  /*144a0*/  STL [R1+0x8e0], R222 ;  /* 0x0008e0de01007387 */ /* 0x0001e40000100800 */
[----:B0-----:R-:W-:-:S05]  /*144b0*/  IADD3 R222, P3, R3, R6, RZ ;  /* 0x0000000603de7210 */ /* 0x001fca0007f7e0ff */
[----:B------:R0:W-:Y:S01]  /*144c0*/  STL [R1+0x904], R222 ;  /* 0x000904de01007387 */ /* 0x0001e20000100800 */
[----:B------:R-:W-:-:S03]  /*144d0*/  LEA.HI.X.SX32 R0, R0, R2, 0x1, P5 ;  /* 0x0000000200007211 */ /* 0x000fc600028f0eff */
[----:B0-----:R-:W2:Y:S04]  /*144e0*/  LDL.LU R222, [R1+0x1928] ;  /* 0x0019280001de7983 */ /* 0x001ea80000300800 */
[----:B------:R0:W-:Y:S02]  /*144f0*/  STL [R1+0x8e8], R230 ;  /* 0x0008e8e601007387 */ /* 0x0001e40000100800 */
[----:B0-----:R-:W-:-:S05]  /*14500*/  IADD3 R230, P4, R252, R6, RZ ;  /* 0x00000006fce67210 */ /* 0x001fca0007f9e0ff */
[----:B------:R0:W-:Y:S04]  /*14510*/  STL [R1+0x90c], R230 ;  /* 0x00090ce601007387 */ /* 0x0001e80000100800 */
[----:B0-----:R-:W3:Y:S04]  /*14520*/  LDL.LU R230, [R1+0x1924] ;  /* 0x0019240001e67983 */ /* 0x001ee80000300800 */
[----:B------:R0:W-:Y:S02]  /*14530*/  STL [R1+0x8f0], R0 ;  /* 0x0008f00001007387 */ /* 0x0001e40000100800 */
[----:B0-----:R-:W-:-:S05]  /*14540*/  IADD3 R0, P5, R238, R6, RZ ;  /* 0x00000006ee007210 */ /* 0x001fca0007fbe0ff */
[----:B------:R0:W-:Y:S04]  /*14550*/  STL [R1+0x914], R0 ;  /* 0x0009140001007387 */ /* 0x0001e80000100800 */
[----:B0-----:R-:W4:Y:S01]  /*14560*/  LDL.LU R0, [R1+0x1920] ;  /* 0x0019200001007983 */ /* 0x001f220000300800 */
[----:B------:R-:W-:-:S05]  /*14570*/  LEA.HI.X.SX32 R4, R4, R2, 0x1, P2 ;  /* 0x0000000204047211 */ /* 0x000fca00010f0eff */
[----:B------:R4:W-:Y:S02]  /*14580*/  STL [R1+0x8f8], R4 ;  /* 0x0008f80401007387 */ /* 0x0009e40000100800 */
[----:B----4-:R-:W-:-:S05]  /*14590*/  IADD3 R4, P2, R0, R6, RZ ;  /* 0x0000000600047210 */ /* 0x010fca0007f5e0ff */
        /* <DEDUP_REMOVED lines=17> */
[-C--:B------:R-:W-:Y:S02]  /*146b0*/  LEA.HI.X.SX32 R0, R0, R2.reuse, 0x1, P2 ;  /* 0x0000000200007211 */ /* 0x080fe400010f0eff */
[----:B------:R-:W-:-:S03]  /*146c0*/  LEA.HI.X.SX32 R4, R4, R2, 0x1, P3 ;  /* 0x0000000204047211 */ /* 0x000fc600018f0eff */
[----:B------:R4:W-:Y:S01]  /*146d0*/  STL [R1+0x918], R0 ;  /* 0x0009180001007387 */ /* 0x0009e20000100800 */
[-C--:B------:R-:W-:Y:S02]  /*146e0*/  LEA.HI.X.SX32 R3, R3, R2.reuse, 0x1, P4 ;  /* 0x0000000203037211 */ /* 0x080fe400020f0eff */
[----:B------:R-:W-:Y:S02]  /*146f0*/  LEA.HI.X.SX32 R252, R252, R2, 0x1, P5 ;  /* 0x00000002fcfc7211 */ /* 0x000fe400028f0eff */
[----:B----4-:R-:W-:-:S05]  /*14700*/  IADD3 R0, P2, R238, R6, RZ ;  /* 0x00000006ee007210 */ /* 0x010fca0007f5e0ff */
[----:B------:R0:W-:Y:S04]  /*14710*/  STL [R1+0x93c], R0 ;  /* 0x00093c0001007387 */ /* 0x0001e80000100800 */
[----:B0-----:R0:W5:Y:S04]  /*14720*/  LDL.LU R0, [R1+0x190c] ;  /* 0x00190c0001007983 */ /* 0x0011680000300800 */
[----:B------:R3:W-:Y:S02]  /*14730*/  STL [R1+0x920], R4 ;  /* 0x0009200401007387 */ /* 0x0007e40000100800 */
[----:B---3--:R-:W-:-:S05]  /*14740*/  IADD3 R4, P3, R230, R6, RZ ;  /* 0x00000006e6047210 */ /* 0x008fca0007f7e0ff */
[----:B------:R1:W-:Y:S04]  /*14750*/  STL [R1+0x944], R4 ;  /* 0x0009440401007387 */ /* 0x0003e80000100800 */
[----:B-1----:R0:W5:Y:S04]  /*14760*/  LDL.LU R4, [R1+0x1908] ;  /* 0x0019080001047983 */ /* 0x0021680000300800 */
[----:B------:R2:W-:Y:S02]  /*14770*/  STL [R1+0x928], R3 ;  /* 0x0009280301007387 */ /* 0x0005e40000100800 */
[----:B--2---:R-:W-:-:S05]  /*14780*/  IADD3 R3, P4, R222, R6, RZ ;  /* 0x00000006de037210 */ /* 0x004fca0007f9e0ff */
[----:B------:R1:W-:Y:S04]  /*14790*/  STL [R1+0x94c], R3 ;  /* 0x00094c0301007387 */ /* 0x0003e80000100800 */
[----:B-1----:R0:W5:Y:S04]  /*147a0*/  LDL.LU R3, [R1+0x1904] ;  /* 0x0019040001037983 */ /* 0x0021680000300800 */
[----:B------:R1:W-:Y:S01]  /*147b0*/  STL [R1+0x930], R252 ;  /* 0x000930fc01007387 */ /* 0x0003e20000100800 */
[----:B------:R-:W-:Y:S02]  /*147c0*/  LEA.HI.X.SX32 R230, R230, R2, 0x1, P3 ;  /* 0x00000002e6e67211 */ /* 0x000fe400018f0eff */
[----:B-1----:R-:W-:-:S05]  /*147d0*/  IADD3 R252, P5, R105, R6, RZ ;  /* 0x0000000669fc7210 */ /* 0x002fca0007fbe0ff */
[----:B------:R1:W-:Y:S02]  /*147e0*/  STL [R1+0x954], R252 ;  /* 0x000954fc01007387 */ /* 0x0003e40000100800 */
[----:B-1----:R-:W-:Y:S02]  /*147f0*/  LEA.HI.X.SX32 R252, R238, R2, 0x1, P2 ;  /* 0x00000002eefc7211 */ /* 0x002fe400010f0eff */
[----:B------:R-:W-:-:S03]  /*14800*/  IADD3 R238, P2, R121, R6, RZ ;  /* 0x0000000679ee7210 */ /* 0x000fc60007f5e0ff */
[----:B------:R1:W-:Y:S04]  /*14810*/  STL [R1+0x938], R252 ;  /* 0x000938fc01007387 */ /* 0x0003e80000100800 */
[----:B------:R2:W-:Y:S04]  /*14820*/  STL [R1+0x95c], R238 ;  /* 0x00095cee01007387 */ /* 0x0005e80000100800 */
[----:B------:R3:W-:Y:S01]  /*14830*/  STL [R1+0x940], R230 ;  /* 0x000940e601007387 */ /* 0x0007e20000100800 */
[----:B-1----:R-:W-:Y:S02]  /*14840*/  IADD3 R252, P3, R138, R6, RZ ;  /* 0x000000068afc7210 */ /* 0x002fe40007f7e0ff */
[----:B--2---:R-:W-:-:S02]  /*14850*/  LEA.HI.X.SX32 R238, R222, R2, 0x1, P4 ;  /* 0x00000002deee7211 */ /* 0x004fc400020f0eff */
[----:B------:R-:W-:Y:S02]  /*14860*/  LEA.HI.X.SX32 R222, R105, R2, 0x1, P5 ;  /* 0x0000000269de7211 */ /* 0x000fe400028f0eff */
[-C--:B---3--:R-:W-:Y:S01]  /*14870*/  IADD3 R230, P4, R154, R6.reuse, RZ ;  /* 0x000000069ae67210 */ /* 0x088fe20007f9e0ff */
[----:B------:R-:W-:Y:S01]  /*14880*/  STL [R1+0x964], R252 ;  /* 0x000964fc01007387 */ /* 0x000fe20000100800 */
[----:B------:R-:W-:-:S03]  /*14890*/  IADD3 R105, P5, R182, R6, RZ ;  /* 0x00000006b6697210 */ /* 0x000fc60007fbe0ff */
[----:B------:R-:W-:Y:S01]  /*148a0*/  STL [R1+0x948], R238 ;  /* 0x000948ee01007387 */ /* 0x000fe20000100800 */
[----:B------:R-:W-:-:S03]  /*148b0*/  LEA.HI.X.SX32 R121, R121, R2, 0x1, P2 ;  /* 0x0000000279797211 */ /* 0x000fc600010f0eff */
[----:B------:R-:W-:Y:S04]  /*148c0*/  STL [R1+0x96c], R230 ;  /* 0x00096ce601007387 */ /* 0x000fe80000100800 */
[----:B------:R1:W-:Y:S04]  /*148d0*/  STL [R1+0x950], R222 ;  /* 0x000950de01007387 */ /* 0x0003e80000100800 */
[----:B------:R2:W-:Y:S01]  /*148e0*/  STL [R1+0x974], R105 ;  /* 0x0009746901007387 */ /* 0x0005e20000100800 */
[----:B-1----:R-:W-:-:S03]  /*148f0*/  IADD3 R222, P2, R210, R6, RZ ;  /* 0x00000006d2de7210 */ /* 0x002fc60007f5e0ff */
[----:B------:R1:W-:Y:S01]  /*14900*/  STL [R1+0x958], R121 ;  /* 0x0009587901007387 */ /* 0x0003e20000100800 */
[----:B--2---:R-:W-:-:S03]  /*14910*/  LEA.HI.X.SX32 R105, R138, R2, 0x1, P3 ;  /* 0x000000028a697211 */ /* 0x004fc600018f0eff */
[----:B------:R-:W-:Y:S01]  /*14920*/  STL [R1+0x97c], R222 ;  /* 0x00097cde01007387 */ /* 0x000fe20000100800 */
[----:B------:R-:W-:-:S03]  /*14930*/  LEA.HI.X.SX32 R138, R154, R2, 0x1, P4 ;  /* 0x000000029a8a7211 */ /* 0x000fc600020f0eff */
[----:B------:R2:W-:Y:S01]  /*14940*/  STL [R1+0x960], R105 ;  /* 0x0009606901007387 */ /* 0x0005e20000100800 */
[----:B-1----:R-:W-:-:S05]  /*14950*/  IADD3 R121, P3, R242, R6, RZ ;  /* 0x00000006f2797210 */ /* 0x002fca0007f7e0ff */
[----:B------:R1:W-:Y:S01]  /*14960*/  STL [R1+0x984], R121 ;  /* 0x0009847901007387 */ /* 0x0003e20000100800 */
[----:B--2---:R-:W-:-:S03]  /*14970*/  IADD3 R105, P4, R113, R6, RZ ;  /* 0x0000000671697210 */ /* 0x004fc60007f9e0ff */
[----:B------:R2:W-:Y:S04]  /*14980*/  STL [R1+0x968], R138 ;  /* 0x0009688a01007387 */ /* 0x0005e80000100800 */
[----:B------:R3:W-:Y:S01]  /*14990*/  STL [R1+0x98c], R105 ;  /* 0x00098c6901007387 */ /* 0x0007e20000100800 */
[----:B-1----:R-:W-:Y:S02]  /*149a0*/  LEA.HI.X.SX32 R121, R182, R2, 0x1, P5 ;  /* 0x00000002b6797211 */ /* 0x002fe400028f0eff */
[----:B--2---:R-:W-:-:S03]  /*149b0*/  IADD3 R138, P5, R196, R6, RZ ;  /* 0x00000006c48a7210 */ /* 0x004fc60007fbe0ff */
[----:B------:R1:W-:Y:S01]  /*149c0*/  STL [R1+0x970], R121 ;  /* 0x0009707901007387 */ /* 0x0003e20000100800 */
[----:B---3--:R-:W-:-:S03]  /*149d0*/  LEA.HI.X.SX32 R105, R210, R2, 0x1, P2 ;  /* 0x00000002d2697211 */ /* 0x008fc600010f0eff */
[----:B------:R2:W-:Y:S04]  /*149e0*/  STL [R1+0x994], R138 ;  /* 0x0009948a01007387 */ /* 0x0005e80000100800 */
[----:B------:R3:W-:Y:S01]  /*149f0*/  STL [R1+0x978], R105 ;  /* 0x0009786901007387 */ /* 0x0007e20000100800 */
[----:B-1----:R-:W-:Y:S02]  /*14a00*/  IADD3 R121, P2, R78, R6, RZ ;  /* 0x000000064e797210 */ /* 0x002fe40007f5e0ff */
[----:B--2---:R-:W-:-:S03]  /*14a10*/  LEA.HI.X.SX32 R138, R242, R2, 0x1, P3 ;  /* 0x00000002f28a7211 */ /* 0x004fc600018f0eff */
[----:B------:R1:W-:Y:S01]  /*14a20*/  STL [R1+0x99c], R121 ;  /* 0x00099c7901007387 */ /* 0x0003e20000100800 */
[----:B---3--:R-:W-:-:S03]  /*14a30*/  IADD3 R105, P3, R23, R6, RZ ;  /* 0x0000000617697210 */ /* 0x008fc60007f7e0ff */
[----:B------:R-:W-:Y:S04]  /*14a40*/  STL [R1+0x980], R138 ;  /* 0x0009808a01007387 */ /* 0x000fe80000100800 */
[----:B------:R2:W-:Y:S01]  /*14a50*/  STL [R1+0x9a4], R105 ;  /* 0x0009a46901007387 */ /* 0x0005e20000100800 */
[----:B-1----:R-:W-:Y:S02]  /*14a60*/  LEA.HI.X.SX32 R121, R113, R2, 0x1, P4 ;  /* 0x0000000271797211 */ /* 0x002fe400020f0eff */
[----:B------:R-:W-:-:S03]  /*14a70*/  IADD3 R113, P4, R42, R6, RZ ;  /* 0x000000062a717210 */ /* 0x000fc60007f9e0ff */
[----:B------:R1:W-:Y:S01]  /*14a80*/  STL [R1+0x988], R121 ;  /* 0x0009887901007387 */ /* 0x0003e20000100800 */
[----:B--2---:R-:W-:-:S03]  /*14a90*/  LEA.HI.X.SX32 R105, R196, R2, 0x1, P5 ;  /* 0x00000002c4697211 */ /* 0x004fc600028f0eff */
[----:B------:R2:W-:Y:S04]  /*14aa0*/  STL [R1+0x9ac], R113 ;  /* 0x0009ac7101007387 */ /* 0x0005e80000100800 */
[----:B------:R3:W-:Y:S01]  /*14ab0*/  STL [R1+0x990], R105 ;  /* 0x0009906901007387 */ /* 0x0007e20000100800 */
[----:B-1----:R-:W-:Y:S02]  /*14ac0*/  IADD3 R121, P5, R29, R6, RZ ;  /* 0x000000061d797210 */ /* 0x002fe40007fbe0ff */
[-C--:B--2---:R-:W-:Y:S02]  /*14ad0*/  LEA.HI.X.SX32 R113, R78, R2.reuse, 0x1, P2 ;  /* 0x000000024e717211 */ /* 0x084fe400010f0eff */
        /* <DEDUP_REMOVED lines=15> */
[----:B-1----:R-:W-:Y:S02]  /*14bd0*/  IADD3 R42, P5, R33, R6, RZ ;  /* 0x00000006212a7210 */ /* 0x002fe40007fbe0ff */
[----:B------:R-:W-:-:S03]  /*14be0*/  LEA.HI.X.SX32 R8, R25, R2, 0x1, P3 ;  /* 0x0000000219087211 */ /* 0x000fc600018f0eff */
[----:B------:R-:W-:Y:S01]  /*14bf0*/  STL [R1+0x9d4], R42 ;  /* 0x0009d42a01007387 */ /* 0x000fe20000100800 */
[----:B--2---:R-:W-:-:S03]  /*14c00*/  IADD3 R23, P2, R27, R6, RZ ;  /* 0x000000061b177210 */ /* 0x004fc60007f5e0ff */
[----:B------:R-:W-:Y:S01]  /*14c10*/  STL [R1+0x9b8], R29 ;  /* 0x0009b81d01007387 */ /* 0x000fe20000100800 */
[----:B------:R-:W-:-:S03]  /*14c20*/  IADD3 R25, P3, R38, R6, RZ ;  /* 0x0000000626197210 */ /* 0x000fc60007f7e0ff */
[----:B------:R1:W-:Y:S04]  /*14c30*/  STL [R1+0x9dc], R23 ;  /* 0x0009dc1701007387 */ /* 0x0003e80000100800 */
[----:B------:R2:W-:Y:S01]  /*14c40*/  STL [R1+0x9c0], R8 ;  /* 0x0009c00801007387 */ /* 0x0005e20000100800 */
[----:B-1----:R-:W-:-:S03]  /*14c50*/  LEA.HI.X.SX32 R23, R17, R2, 0x1, P4 ;  /* 0x0000000211177211 */ /* 0x002fc600020f0eff */
[----:B------:R-:W-:Y:S01]  /*14c60*/  STL [R1+0x9e4], R25 ;  /* 0x0009e41901007387 */ /* 0x000fe20000100800 */
[----:B--2---:R-:W-:-:S03]  /*14c70*/  IADD3 R8, P4, R45, R6, RZ ;  /* 0x000000062d087210 */ /* 0x004fc60007f9e0ff */
[----:B------:R1:W-:Y:S01]  /*14c80*/  STL [R1+0x9c8], R23 ;  /* 0x0009c81701007387 */ /* 0x0003e20000100800 */
[----:B------:R-:W-:-:S03]  /*14c90*/  LEA.HI.X.SX32 R17, R33, R2, 0x1, P5 ;  /* 0x0000000221117211 */ /* 0x000fc600028f0eff */
[----:B------:R2:W-:Y:S01]  /*14ca0*/  STL [R1+0x9ec], R8 ;  /* 0x0009ec0801007387 */ /* 0x0005e20000100800 */
[----:B-1----:R-:W-:-:S03]  /*14cb0*/  IADD3 R23, P5, R21, R6, RZ ;  /* 0x0000000615177210 */ /* 0x002fc60007fbe0ff */
[----:B------:R1:W-:Y:S01]  /*14cc0*/  STL [R1+0x9d0], R17 ;  /* 0x0009d01101007387 */ /* 0x0003e20000100800 */
[----:B--2---:R-:W-:-:S03]  /*14cd0*/  LEA.HI.X.SX32 R8, R27, R2, 0x1, P2 ;  /* 0x000000021b087211 */ /* 0x004fc600010f0eff */
[----:B------:R2:W-:Y:S04]  /*14ce0*/  STL [R1+0x9f4], R23 ;  /* 0x0009f41701007387 */ /* 0x0005e80000100800 */
[----:B------:R3:W-:Y:S01]  /*14cf0*/  STL [R1+0x9d8], R8 ;  /* 0x0009d80801007387 */ /* 0x0007e20000100800 */
[----:B-1----:R-:W-:Y:S02]  /*14d00*/  IADD3 R17, P2, R55, R6, RZ ;  /* 0x0000000637117210 */ /* 0x002fe40007f5e0ff */
[----:B--2---:R-:W-:-:S03]  /*14d10*/  LEA.HI.X.SX32 R23, R38, R2, 0x1, P3 ;  /* 0x0000000226177211 */ /* 0x004fc600018f0eff */
[----:B------:R1:W-:Y:S01]  /*14d20*/  STL [R1+0x9fc], R17 ;  /* 0x0009fc1101007387 */ /* 0x0003e20000100800 */
[----:B---3--:R-:W-:-:S03]  /*14d30*/  IADD3 R8, P3, R40, R6, RZ ;  /* 0x0000000628087210 */ /* 0x008fc60007f7e0ff */
[----:B------:R2:W-:Y:S04]  /*14d40*/  STL [R1+0x9e0], R23 ;  /* 0x0009e01701007387 */ /* 0x0005e80000100800 */
[----:B------:R3:W-:Y:S01]  /*14d50*/  STL [R1+0xa04], R8 ;  /* 0x000a040801007387 */ /* 0x0007e20000100800 */
[----:B-1----:R-:W-:Y:S02]  /*14d60*/  LEA.HI.X.SX32 R17, R45, R2, 0x1, P4 ;  /* 0x000000022d117211 */ /* 0x002fe400020f0eff */
[----:B--2---:R-:W-:-:S03]  /*14d70*/  IADD3 R23, P4, R31, R6, RZ ;  /* 0x000000061f177210 */ /* 0x004fc60007f9e0ff */
[----:B------:R1:W-:Y:S01]  /*14d80*/  STL [R1+0x9e8], R17 ;  /* 0x0009e81101007387 */ /* 0x0003e20000100800 */
[----:B---3--:R-:W-:-:S03]  /*14d90*/  LEA.HI.X.SX32 R8, R21, R2, 0x1, P5 ;  /* 0x0000000215087211 */ /* 0x008fc600028f0eff */
        /* <DEDUP_REMOVED lines=15> */
[----:B-1----:R-:W-:Y:S02]  /*14e90*/  IADD3 R17, P4, R70, R6, RZ ;  /* 0x0000000646117210 */ /* 0x002fe40007f9e0ff */
[----:B------:R-:W-:-:S03]  /*14ea0*/  LEA.HI.X.SX32 R9, R9, R2, 0x1, P2 ;  /* 0x0000000209097211 */ /* 0x000fc600010f0eff */
[----:B------:R-:W-:Y:S01]  /*14eb0*/  STL [R1+0xa2c], R17 ;  /* 0x000a2c1101007387 */ /* 0x000fe20000100800 */
[----:B--2---:R-:W-:-:S03]  /*14ec0*/  IADD3 R8, P5, R86, R6, RZ ;  /* 0x0000000656087210 */ /* 0x004fc60007fbe0ff */
[----:B------:R1:W-:Y:S04]  /*14ed0*/  STL [R1+0xa10], R7 ;  /* 0x000a100701007387 */ /* 0x0003e80000100800 */
        /* <DEDUP_REMOVED lines=816> */
[----:B-1----:R-:W-:Y:S01]  /*181e0*/  LEA.HI.X.SX32 R9, R214, R2, 0x1, P2 ;  /* 0x00000002d6097211 */ /* 0x002fe200010f0eff */
[----:B------:R-:W1:Y:S01]  /*181f0*/  S2R R252, SR_TID.X ;  /* 0x0000000000fc7919 */ /* 0x000e620000002100 */
[----:B--2---:R-:W-:Y:S02]  /*18200*/  IADD3 R7, P2, R251, R6, RZ ;  /* 0x00000006fb077210 */ /* 0x004fe40007f5e0ff */
[----:B---3--:R-:W-:Y:S01]  /*18210*/  LEA.HI.X.SX32 R8, R47, R2, 0x1, P3 ;  /* 0x000000022f087211 */ /* 0x008fe200018f0eff */
[----:B------:R2:W-:Y:S04]  /*18220*/  STL [R1+0x13a4], R9 ;  /* 0x0013a40901007387 */ /* 0x0005e80000100800 */
[----:B------:R3:W-:Y:S04]  /*18230*/  STL [R1+0x13c8], R7 ;  /* 0x0013c80701007387 */ /* 0x0007e80000100800 */
[----:B------:R4:W-:Y:S01]  /*18240*/  STL [R1+0x13ac], R8 ;  /* 0x0013ac0801007387 */ /* 0x0009e20000100800 */
[----:B--2---:R-:W-:-:S02]  /*18250*/  IADD3 R9, P3, R249, R6, RZ ;  /* 0x00000006f9097210 */ /* 0x004fc40007f7e0ff */
[----:B---3--:R-:W-:-:S03]  /*18260*/  LEA.HI.X.SX32 R7, R19, R2, 0x1, P4 ;  /* 0x0000000213077211 */ /* 0x008fc600020f0eff */
[----:B------:R2:W-:Y:S01]  /*18270*/  STL [R1+0x13dc], R9 ;  /* 0x0013dc0901007387 */ /* 0x0005e20000100800 */
[----:B----4-:R-:W-:-:S03]  /*18280*/  IADD3 R8, P4, R250, R6, RZ ;  /* 0x00000006fa087210 */ /* 0x010fc60007f9e0ff */
[----:B------:R3:W-:Y:S04]  /*18290*/  STL [R1+0x13b4], R7 ;  /* 0x0013b40701007387 */ /* 0x0007e80000100800 */
[----:B------:R4:W-:Y:S01]  /*182a0*/  STL [R1+0x13cc], R8 ;  /* 0x0013cc0801007387 */ /* 0x0009e20000100800 */
[----:B--2---:R-:W-:Y:S02]  /*182b0*/  LEA.HI.X.SX32 R9, R35, R2, 0x1, P5 ;  /* 0x0000000223097211 */ /* 0x004fe400028f0eff */
[----:B---3--:R-:W-:-:S03]  /*182c0*/  IADD3 R7, P5, R247, R6, RZ ;  /* 0x00000006f7077210 */ /* 0x008fc60007fbe0ff */
[----:B------:R2:W-:Y:S01]  /*182d0*/  STL [R1+0x13bc], R9 ;  /* 0x0013bc0901007387 */ /* 0x0005e20000100800 */
[----:B----4-:R-:W-:-:S03]  /*182e0*/  LEA.HI.X.SX32 R8, R251, R2, 0x1, P2 ;  /* 0x00000002fb087211 */ /* 0x010fc600010f0eff */
[----:B------:R3:W-:Y:S04]  /*182f0*/  STL [R1+0x13d0], R7 ;  /* 0x0013d00701007387 */ /* 0x0007e80000100800 */
[----:B------:R4:W-:Y:S01]  /*18300*/  STL [R1+0x13c4], R8 ;  /* 0x0013c40801007387 */ /* 0x0009e20000100800 */
[----:B--2---:R-:W-:Y:S02]  /*18310*/  IADD3 R9, P2, R246, R6, RZ ;  /* 0x00000006f6097210 */ /* 0x004fe40007f5e0ff */
[----:B---3--:R-:W-:-:S03]  /*18320*/  LEA.HI.X.SX32 R7, R249, R2, 0x1, P3 ;  /* 0x00000002f9077211 */ /* 0x008fc600018f0eff */
[----:B------:R-:W-:Y:S01]  /*18330*/  STL [R1+0x13d4], R9 ;  /* 0x0013d40901007387 */ /* 0x000fe20000100800 */
[----:B----4-:R-:W-:Y:S02]  /*18340*/  IADD3 R8, P3, R248, R6, RZ ;  /* 0x00000006f8087210 */ /* 0x010fe40007f7e0ff */
[----:B------:R-:W-:Y:S01]  /*18350*/  LEA.HI.X.SX32 R6, R250, R2, 0x1, P4 ;  /* 0x00000002fa067211 */ /* 0x000fe200020f0eff */
[----:B------:R2:W-:Y:S01]  /*18360*/  STL [R1+0x13d8], R7 ;  /* 0x0013d80701007387 */ /* 0x0005e20000100800 */
[----:B------:R-:W-:-:S03]  /*18370*/  USHF.R.S32.HI UR11, URZ, 0x1f, UR11 ;  /* 0x0000001f3f0b7899 */ /* 0x000fc6000801140b */
[----:B------:R-:W-:Y:S04]  /*18380*/  STL [R1+0xfbc], R8 ;  /* 0x000fbc0801007387 */ /* 0x000fe80000100800 */
[----:B------:R3:W-:Y:S01]  /*18390*/  STL [R1+0xc94], R6 ;  /* 0x000c940601007387 */ /* 0x0007e20000100800 */
[-C--:B--2---:R-:W-:Y:S02]  /*183a0*/  LEA.HI.X.SX32 R7, R247, R2.reuse, 0x1, P5 ;  /* 0x00000002f7077211 */ /* 0x084fe400028f0eff */
[-C--:B---3--:R-:W-:Y:S02]  /*183b0*/  LEA.HI.X.SX32 R6, R246, R2.reuse, 0x1, P2 ;  /* 0x00000002f6067211 */ /* 0x088fe400010f0eff */
[----:B------:R-:W-:Y:S01]  /*183c0*/  LEA.HI.X.SX32 R2, R248, R2, 0x1, P3 ;  /* 0x00000002f8027211 */ /* 0x000fe200018f0eff */
[----:B------:R2:W-:Y:S04]  /*183d0*/  STL [R1+0xfb4], R7 ;  /* 0x000fb40701007387 */ /* 0x0005e80000100800 */
[----:B------:R1:W-:Y:S04]  /*183e0*/  STL [R1+0xfb8], R6 ;  /* 0x000fb80601007387 */ /* 0x0003e80000100800 */
[----:B------:R3:W-:Y:S01]  /*183f0*/  STL [R1+0xc98], R2 ;  /* 0x000c980201007387 */ /* 0x0007e20000100800 */
[----:B--2---:R-:W-:Y:S01]  /*18400*/  IADD3.X R7, R13, UR11, RZ, P1, !PT ;  /* 0x0000000b0d077c10 */ /* 0x004fe20008ffe4ff */
[----:B-1----:R-:W-:Y:S01]  /*18410*/  IMAD.SHL.U32 R6, R252, 0x10, RZ ;  /* 0x00000010fc067824 */ /* 0x002fe200078e00ff */
[----:B---3--:R-:W-:-:S04]  /*18420*/  IADD3.X R2, R5, UR11, RZ, P0, !PT ;  /* 0x0000000b05027c10 */ /* 0x008fc800087fe4ff */
[----:B------:R-:W-:Y:S04]  /*18430*/  STL [R1+0x1900], R6 ;  /* 0x0019000601007387 */ /* 0x000fe80000100800 */
[----:B------:R-:W-:Y:S04]  /*18440*/  STL [R1+0xc9c], R7 ;  /* 0x000c9c0701007387 */ /* 0x000fe80000100800 */
[----:B------:R1:W-:Y:S01]  /*18450*/  STL [R1+0xca0], R2 ;  /* 0x000ca00201007387 */ /* 0x0003e20000100800 */
[----:B------:R-:W-:Y:S02]  /*18460*/  USHF.R.S32.HI UR10, URZ, 0x1f, UR4 ;  /* 0x0000001f3f0a7899 */ /* 0x000fe40008011404 */
[----:B-1----:R-:W-:-:S02]  /*18470*/  IADD3 R2, P0, R14, UR4, RZ ;  /* 0x000000040e027c10 */ /* 0x002fc4000ff1e0ff */
[----:B------:R-:W-:-:S03]  /*18480*/  IADD3 R7, P1, R12, UR4, RZ ;  /* 0x000000040c077c10 */ /* 0x000fc6000ff3e0ff */
[----:B------:R1:W-:Y:S01]  /*18490*/  STL [R1+0xca8], R2 ;  /* 0x000ca80201007387 */ /* 0x0003e20000100800 */
[----:B------:R-:W-:Y:S01]  /*184a0*/  IADD3 R8, P3, R12, UR9, RZ ;  /* 0x000000090c087c10 */ /* 0x000fe2000ff7e0ff */
[----:B------:R-:W-:Y:S02]  /*184b0*/  USHF.R.S32.HI UR4, URZ, 0x1f, UR9 ;  /* 0x0000001f3f047899 */ /* 0x000fe40008011409 */
[----:B------:R2:W-:Y:S01]  /*184c0*/  STL [R1+0xcb0], R7 ;  /* 0x000cb00701007387 */ /* 0x0005e20000100800 */
[----:B-1----:R-:W-:Y:S02]  /*184d0*/  IADD3 R2, P2, R14, UR9, RZ ;  /* 0x000000090e027c10 */ /* 0x002fe4000ff5e0ff */
[----:B--2---:R-:W-:-:S03]  /*184e0*/  IADD3.X R7, R13, UR10, RZ, P0, !PT ;  /* 0x0000000a0d077c10 */ /* 0x004fc600087fe4ff */
[----:B------:R1:W-:Y:S04]  /*184f0*/  STL [R1+0xcb8], R2 ;  /* 0x000cb80201007387 */ /* 0x0003e80000100800 */
[----:B------:R-:W-:Y:S01]  /*18500*/  STL [R1+0xcc0], R8 ;  /* 0x000cc00801007387 */ /* 0x000fe20000100800 */
[----:B-1----:R-:W-:-:S03]  /*18510*/  IADD3.X R2, R5, UR10, RZ, P1, !PT ;  /* 0x0000000a05027c10 */ /* 0x002fc60008ffe4ff */
[----:B------:R1:W-:Y:S04]  /*18520*/  STL [R1+0xca4], R7 ;  /* 0x000ca40701007387 */ /* 0x0003e80000100800 */
[----:B------:R2:W-:Y:S01]  /*18530*/  STL [R1+0xcac], R2 ;  /* 0x000cac0201007387 */ /* 0x0005e20000100800 */
[----:B-1----:R-:W-:Y:S02]  /*18540*/  IADD3.X R7, R13, UR4, RZ, P2, !PT ;  /* 0x000000040d077c10 */ /* 0x002fe400097fe4ff */
[----:B--2---:R-:W-:-:S03]  /*18550*/  IADD3.X R2, R5, UR4, RZ, P3, !PT ;  /* 0x0000000405027c10 */ /* 0x004fc60009ffe4ff */
[----:B------:R1:W-:Y:S04]  /*18560*/  STL [R1+0xcb4], R7 ;  /* 0x000cb40701007387 */ /* 0x0003e80000100800 */
[----:B------:R2:W-:Y:S04]  /*18570*/  STL [R1+0xcbc], R2 ;  /* 0x000cbc0201007387 */ /* 0x0005e80000100800 */
[----:B------:R-:W-:Y:S04]  /*18580*/  STL [R1+0x8a8], RZ ;  /* 0x0008a8ff01007387 */ /* 0x000fe80000100800 */
        /* <DEDUP_REMOVED lines=256> */
[----:B------:R-:W-:Y:S04]  /*19590*/  STL [R1], RZ ;  /* 0x000000ff01007387 */ /* 0x000fe80000100800 */
        /* <DEDUP_REMOVED lines=117> */
[----:B------:R-:W-:Y:S01]  /*19cf0*/  STL [R1+0x1d8], RZ ;  /* 0x0001d8ff01007387 */ /* 0x000fe20000100800 */
[----:B-1----:R-:W-:-:S03]  /*19d00*/  IADD3 R7, P0, R14, UR29, RZ ;  /* 0x0000001d0e077c10 */ /* 0x002fc6000ff1e0ff */
[----:B------:R-:W-:Y:S01]  /*19d10*/  STL [R1+0x1dc], RZ ;  /* 0x0001dcff01007387 */ /* 0x000fe20000100800 */
[----:B--2---:R-:W-:-:S03]  /*19d20*/  IADD3 R2, P1, R12, UR29, RZ ;  /* 0x0000001d0c027c10 */ /* 0x004fc6000ff3e0ff */
[----:B------:R-:W-:Y:S01]  /*19d30*/  STL [R1+0x1e0], RZ ;  /* 0x0001e0ff01007387 */ /* 0x000fe20000100800 */
[----:B------:R-:W-:-:S03]  /*19d40*/  USHF.R.S32.HI UR29, URZ, 0x1f, UR29 ;  /* 0x0000001f3f1d7899 */ /* 0x000fc6000801141d */
[----:B------:R-:W-:Y:S04]  /*19d50*/  STL [R1+0x1e4], RZ ;  /* 0x0001e4ff01007387 */ /* 0x000fe80000100800 */
[----:B------:R-:W-:Y:S04]  /*19d60*/  STL [R1+0x1e8], RZ ;  /* 0x0001e8ff01007387 */ /* 0x000fe80000100800 */
[----:B------:R-:W-:Y:S04]  /*19d70*/  STL [R1+0x1ec], RZ ;  /* 0x0001ecff01007387 */ /* 0x000fe80000100800 */
[----:B------:R-:W-:Y:S04]  /*19d80*/  STL [R1+0x1f0], RZ ;  /* 0x0001f0ff01007387 */ /* 0x000fe80000100800 */
[----:B------:R-:W-:Y:S01]  /*19d90*/  STL [R1+0x1f4], RZ ;  /* 0x0001f4ff01007387 */ /* 0x000fe20000100800 */
[----:B------:R-:W-:-:S03]  /*19da0*/  UIMAD UR10, UR60, 0x2e, URZ ;  /* 0x0000002e3c0a78a4 */ /* 0x000fc6000f8e023f */
[----:B------:R-:W-:Y:S01]  /*19db0*/  STL [R1+0x1f8], RZ ;  /* 0x0001f8ff01007387 */ /* 0x000fe20000100800 */
[----:B------:R-:W-:Y:S01]  /*19dc0*/  UIMAD UR11, UR48, 0x24, URZ ;  /* 0x00000024300b78a4 */ /* 0x000fe2000f8e023f */
[----:B------:R-:W-:Y:S02]  /*19dd0*/  ULDC UR60, c[0x0][0x238] ;  /* 0x00008e00003c7ab9 */ /* 0x000fe40000000800 */
[----:B------:R-:W-:Y:S04]  /*19de0*/  STL [R1+0x1fc], RZ ;  /* 0x0001fcff01007387 */ /* 0x000fe80000100800 */
[----:B------:R1:W-:Y:S04]  /*19df0*/  STL [R1+0xcc8], R7 ;  /* 0x000cc80701007387 */ /* 0x0003e80000100800 */
[----:B------:R2:W-:Y:S01]  /*19e00*/  STL [R1+0xcd0], R2 ;  /* 0x000cd00201007387 */ /* 0x0005e20000100800 */
[----:B-1----:R-:W-:-:S02]  /*19e10*/  IADD3.X R7, R13, UR29, RZ, P0, !PT ;  /* 0x0000001d0d077c10 */ /* 0x002fc400087fe4ff */
[----:B--2---:R-:W-:-:S03]  /*19e20*/  IADD3.X R2, R5, UR29, RZ, P1, !PT ;  /* 0x0000001d05027c10 */ /* 0x004fc60008ffe4ff */
[----:B------:R1:W-:Y:S01]  /*19e30*/  STL [R1+0xcc4], R7 ;  /* 0x000cc40701007387 */ /* 0x0003e20000100800 */
[----:B------:R-:W-:-:S03]  /*19e40*/  USHF.R.S32.HI UR29, URZ, 0x1f, UR10 ;  /* 0x0000001f3f1d7899 */ /* 0x000fc6000801140a */
[----:B------:R2:W-:Y:S01]  /*19e50*/  STL [R1+0xccc], R2 ;  /* 0x000ccc0201007387 */ /* 0x0005e20000100800 */
[----:B-1----:R-:W-:Y:S02]  /*19e60*/  IADD3 R7, P0, R14, UR10, RZ ;  /* 0x0000000a0e077c10 */ /* 0x002fe4000ff1e0ff */
[----:B--2---:R-:W-:-:S03]  /*19e70*/  IADD3 R2, P1, R12, UR10, RZ ;  /* 0x0000000a0c027c10 */ /* 0x004fc6000ff3e0ff */
[----:B------:R1:W-:Y:S04]  /*19e80*/  STL [R1+0xcd8], R7 ;  /* 0x000cd80701007387 */ /* 0x0003e80000100800 */
        /* <DEDUP_REMOVED lines=192> */
[----:B------:R-:W-:Y:S04]  /*1aa90*/  STL [R1+0xe24], R7 ;  /* 0x000e240701007387 */ /* 0x000fe80000100800 */
[----:B------:R1:W-:Y:S01]  /*1aaa0*/  STL [R1+0xe2c], R2 ;  /* 0x000e2c0201007387 */ /* 0x0003e20000100800 */
[----:B------:R-:W-:Y:S01]  /*1aab0*/  USHF.R.U32.HI UR20, URZ, 0x4, UR58 ;  /* 0x000000043f147899 */ /* 0x000fe2000801163a */
[----:B------:R-:W-:Y:S01]  /*1aac0*/  LOP3.LUT R252, R252, 0x7f, RZ, 0xc0, !PT ;  /* 0x0000007ffcfc7812 */ /* 0x000fe200078ec0ff */
[----:B------:R-:W-:Y:S01]  /*1aad0*/  UIADD3 UR43, UR58, 0x8000, URZ ;  /* 0x000080003a2b7890 */ /* 0x000fe2000fffe03f */
[----:B------:R-:W-:Y:S01]  /*1aae0*/  CS2R R24, SRZ ;  /* 0x0000000000187805 */ /* 0x000fe2000001ff00 */
[----:B------:R-:W-:Y:S01]  /*1aaf0*/  UIMAD UR48, UR60, 0x9, URZ ;  /* 0x000000093c3078a4 */ /* 0x000fe2000f8e023f */
[----:B------:R-:W-:-:S02]  /*1ab00*/  CS2R R26, SRZ ;  /* 0x00000000001a7805 */ /* 0x000fc4000001ff00 */
[----:B------:R-:W-:Y:S02]  /*1ab10*/  CS2R R28, SRZ ;  /* 0x00000000001c7805 */ /* 0x000fe4000001ff00 */
[----:B------:R-:W-:Y:S02]  /*1ab20*/  CS2R R30, SRZ ;  /* 0x00000000001e7805 */ /* 0x000fe4000001ff00 */
[----:B------:R-:W-:Y:S02]  /*1ab30*/  CS2R R32, SRZ ;  /* 0x0000000000207805 */ /* 0x000fe4000001ff00 */
[----:B------:R-:W-:Y:S02]  /*1ab40*/  CS2R R34, SRZ ;  /* 0x0000000000227805 */ /* 0x000fe4000001ff00 */
[----:B------:R-:W-:Y:S02]  /*1ab50*/  CS2R R36, SRZ ;  /* 0x0000000000247805 */ /* 0x000fe4000001ff00 */
        /* <DEDUP_REMOVED lines=25> */
[----:B------:R-:W-:Y:S01]  /*1acf0*/  CS2R R88, SRZ ;  /* 0x0000000000587805 */ /* 0x000fe2000001ff00 */
[----:B------:R-:W-:Y:S01]  /*1ad00*/  IMAD.MOV.U32 R90, RZ, RZ, RZ ;  /* 0x000000ffff5a7224 */ /* 0x000fe200078e00ff */
[----:B------:R-:W-:Y:S01]  /*1ad10*/  UMOV UR9, URZ ;  /* 0x0000003f00097c82 */ /* 0x000fe20008000000 */
[----:B------:R-:W-:Y:S01]  /*1ad20*/  UMOV UR4, URZ ;  /* 0x0000003f00047c82 */ /* 0x000fe20008000000 */
[----:B------:R-:W-:Y:S02]  /*1ad30*/  USHF.L.U32 UR7, UR7, 0x7, URZ ;  /* 0x0000000707077899 */ /* 0x000fe4000800063f */
[----:B------:R-:W-:Y:S02]  /*1ad40*/  USHF.R.S32.HI UR30, URZ, 0x1f, UR30 ;  /* 0x0000001f3f1e7899 */ /* 0x000fe4000801141e */
[----:B------:R-:W-:Y:S02]  /*1ad50*/  USHF.L.U32 UR6, UR6, 0x7, URZ ;  /* 0x0000000706067899 */ /* 0x000fe4000800063f */
[----:B------:R-:W-:-:S02]  /*1ad60*/  USGXT.U32 UR20, UR20, 0xe ;  /* 0x0000000e1414789a */ /* 0x000fc40008000000 */
[----:B------:R-:W-:Y:S02]  /*1ad70*/  USHF.R.U32.HI UR43, URZ, 0x4, UR43 ;  /* 0x000000043f2b7899 */ /* 0x000fe4000801162b */
[----:B------:R-:W-:Y:S02]  /*1ad80*/  USHF.R.S32.HI UR10, URZ, 0x1f, UR8 ;  /* 0x0000001f3f0a7899 */ /* 0x000fe40008011408 */
[----:B------:R-:W-:Y:S02]  /*1ad90*/  USHF.R.S32.HI UR13, URZ, 0x1f, UR5 ;  /* 0x0000001f3f0d7899 */ /* 0x000fe40008011405 */
[----:B------:R-:W-:Y:S02]  /*1ada0*/  USHF.R.S32.HI UR17, URZ, 0x1f, UR61 ;  /* 0x0000001f3f117899 */ /* 0x000fe4000801143d */
[----:B------:R-:W-:Y:S02]  /*1adb0*/  USHF.R.S32.HI UR60, URZ, 0x1f, UR12 ;  /* 0x0000001f3f3c7899 */ /* 0x000fe4000801140c */
[----:B------:R-:W-:-:S02]  /*1adc0*/  USHF.R.S32.HI UR55, URZ, 0x1f, UR16 ;  /* 0x0000001f3f377899 */ /* 0x000fc40008011410 */
[----:B------:R-:W-:Y:S02]  /*1add0*/  USHF.R.S32.HI UR53, URZ, 0x1f, UR59 ;  /* 0x0000001f3f357899 */ /* 0x000fe4000801143b */
        /* <DEDUP_REMOVED lines=16> */
[----:B------:R-:W-:Y:S01]  /*1aee0*/  USHF.R.S32.HI UR42, URZ, 0x1f, UR27 ;  /* 0x0000001f3f2a7899 */ /* 0x000fe2000801141b */
[----:B------:R-:W2:Y:S01]  /*1aef0*/  LDC R230, c[0x0][0x230] ;  /* 0x00008c00ffe67b82 */ /* 0x000ea20000000800 */
[----:B-1----:R-:W-:Y:S01]  /*1af00*/  IADD3 R2, P0, R14, UR8, RZ ;  /* 0x000000080e027c10 */ /* 0x002fe2000ff1e0ff */
[----:B------:R-:W-:Y:S01]  /*1af10*/  USGXT.U32 UR43, UR43, 0xe ;  /* 0x0000000e2b2b789a */ /* 0x000fe20008000000 */
[C---:B------:R-:W-:Y:S01]  /*1af20*/  IADD3 R7, P1, R12.reuse, UR8, RZ ;  /* 0x000000080c077c10 */ /* 0x040fe2000ff3e0ff */
[----:B------:R-:W-:Y:S01]  /*1af30*/  UIADD3 UR8, UP0, UR20, 0x2, URZ ;  /* 0x0000000214087890 */ /* 0x000fe2000ff1e03f */
[----:B------:R-:W-:Y:S01]  /*1af40*/  IADD3 R8, P5, R12, UR12, RZ ;  /* 0x0000000c0c087c10 */ /* 0x000fe2000ffbe0ff */
[----:B------:R1:W-:Y:S01]  /*1af50*/  STL [R1+0xe38], R2 ;  /* 0x000e380201007387 */ /* 0x0003e20000100800 */
[----:B------:R-:W-:Y:S01]  /*1af60*/  IMAD.MOV.U32 R91, RZ, RZ, RZ ;  /* 0x000000ffff5b7224 */ /* 0x000fe200078e00ff */
[----:B------:R-:W-:Y:S01]  /*1af70*/  UIADD3.X UR9, UR9, 0x40000040, URZ, UP0, !UPT ;  /* 0x4000004009097890 */ /* 0x000fe200087fe43f */
[----:B------:R-:W-:Y:S01]  /*1af80*/  CS2R R92, SRZ ;  /* 0x00000000005c7805 */ /* 0x000fe2000001ff00 */
[----:B------:R3:W-:Y:S01]  /*1af90*/  STL [R1+0xe40], R7 ;  /* 0x000e400701007387 */ /* 0x0007e20000100800 */
[----:B------:R-:W-:-:S02]  /*1afa0*/  CS2R R94, SRZ ;  /* 0x00000000005e7805 */ /* 0x000fc4000001ff00 */
[----:B------:R-:W-:Y:S02]  /*1afb0*/  CS2R R96, SRZ ;  /* 0x0000000000607805 */ /* 0x000fe4000001ff00 */
[----:B------:R-:W-:Y:S02]  /*1afc0*/  CS2R R98, SRZ ;  /* 0x0000000000627805 */ /* 0x000fe4000001ff00 */
[----:B------:R-:W-:Y:S02]  /*1afd0*/  CS2R R100, SRZ ;  /* 0x0000000000647805 */ /* 0x000fe4000001ff00 */
[----:B------:R-:W-:Y:S02]  /*1afe0*/  CS2R R102, SRZ ;  /* 0x0000000000667805 */ /* 0x000fe4000001ff00 */
[----:B-1----:R-:W-:Y:S02]  /*1aff0*/  LOP3.LUT R2, R6, 0x70, RZ, 0xc0, !PT ;  /* 0x0000007006027812 */ /* 0x002fe400078ec0ff */
[----:B------:R-:W-:-:S02]  /*1b000*/  CS2R R104, SRZ ;  /* 0x0000000000687805 */ /* 0x000fc4000001ff00 */
[----:B------:R-:W-:Y:S02]  /*1b010*/  IADD3.X R6, R13, UR10, RZ, P0, !PT ;  /* 0x0000000a0d067c10 */ /* 0x000fe400087fe4ff */
[----:B------:R-:W-:Y:S02]  /*1b020*/  CS2R R106, SRZ ;  /* 0x00000000006a7805 */ /* 0x000fe4000001ff00 */
[----:B---3--:R-:W-:Y:S01]  /*1b030*/  IADD3.X R7, R5, UR10, RZ, P1, !PT ;  /* 0x0000000a05077c10 */ /* 0x008fe20008ffe4ff */
[----:B------:R-:W-:Y:S01]  /*1b040*/  IMAD R2, R252, 0x80, R2 ;  /* 0x00000080fc027824 */ /* 0x000fe200078e0202 */
[----:B------:R-:W-:Y:S01]  /*1b050*/  UIADD3 UR10, UP1, UR43, 0x2, URZ ;  /* 0x000000022b0a7890 */ /* 0x000fe2000ff3e03f */
[----:B------:R-:W-:Y:S01]  /*1b060*/  STL [R1+0xe34], R6 ;  /* 0x000e340601007387 */ /* 0x000fe20000100800 */
[----:B--2---:R-:W-:Y:S01]  /*1b070*/  VIADD R230, R230, 0x7f ;  /* 0x0000007fe6e67836 */ /* 0x004fe20000000000 */
[----:B------:R-:W-:Y:S01]  /*1b080*/  CS2R R108, SRZ ;  /* 0x00000000006c7805 */ /* 0x000fe2000001ff00 */
[----:B------:R-:W-:Y:S01]  /*1b090*/  UIADD3.X UR11, UR4, 0x40000040, URZ, UP1, !UPT ;  /* 0x40000040040b7890 */ /* 0x000fe20008ffe43f */
[----:B------:R1:W-:Y:S01]  /*1b0a0*/  STL [R1+0xe3c], R7 ;  /* 0x000e3c0701007387 */ /* 0x0003e20000100800 */
[----:B------:R-:W-:-:S02]  /*1b0b0*/  CS2R R110, SRZ ;  /* 0x00000000006e7805 */ /* 0x000fc4000001ff00 */
[----:B------:R-:W-:Y:S02]  /*1b0c0*/  SHF.R.S32.HI R238, RZ, 0x1f, R230 ;  /* 0x0000001fffee7819 */ /* 0x000fe400000114e6 */
[----:B------:R-:W-:Y:S01]  /*1b0d0*/  CS2R R112, SRZ ;  /* 0x0000000000707805 */ /* 0x000fe2000001ff00 */
[----:B------:R-:W-:Y:S01]  /*1b0e0*/  STL [R1+0x18b8], R2 ;  /* 0x0018b80201007387 */ /* 0x000fe20000100800 */
[----:B------:R-:W-:Y:S02]  /*1b0f0*/  CS2R R114, SRZ ;  /* 0x0000000000727805 */ /* 0x000fe4000001ff00 */
[----:B------:R-:W-:Y:S02]  /*1b100*/  LEA.HI R238, R238, R230, RZ, 0x7 ;  /* 0x000000e6eeee7211 */ /* 0x000fe400078f38ff */
[----:B------:R-:W-:Y:S02]  /*1b110*/  CS2R R116, SRZ ;  /* 0x0000000000747805 */ /* 0x000fe4000001ff00 */
[----:B------:R-:W-:-:S02]  /*1b120*/  CS2R R118, SRZ ;  /* 0x0000000000767805 */ /* 0x000fc4000001ff00 */
[----:B------:R-:W-:Y:S02]  /*1b130*/  CS2R R120, SRZ ;  /* 0x0000000000787805 */ /* 0x000fe4000001ff00 */
[----:B-1----:R-:W-:Y:S02]  /*1b140*/  IADD3 R7, P2, R14, UR5, RZ ;  /* 0x000000050e077c10 */ /* 0x002fe4000ff5e0ff */
[----:B------:R-:W-:Y:S02]  /*1b150*/  CS2R R122, SRZ ;  /* 0x00000000007a7805 */ /* 0x000fe4000001ff00 */
[----:B------:R-:W-:Y:S02]  /*1b160*/  SHF.R.S32.HI R6, RZ, 0x7, R238 ;  /* 0x00000007ff067819 */ /* 0x000fe400000114ee */
[----:B------:R-:W-:Y:S02]  /*1b170*/  CS2R R124, SRZ ;  /* 0x00000000007c7805 */ /* 0x000fe4000001ff00 */
[----:B------:R-:W-:Y:S01]  /*1b180*/  IADD3 R6, P3, R12, UR5, RZ ;  /* 0x000000050c067c10 */ /* 0x000fe2000ff7e0ff */
[----:B------:R1:W-:Y:S01]  /*1b190*/  STL [R1+0xe48], R7 ;  /* 0x000e480701007387 */ /* 0x0003e20000100800 */
[----:B------:R-:W-:-:S02]  /*1b1a0*/  CS2R R126, SRZ ;  /* 0x00000000007e7805 */ /* 0x000fc4000001ff00 */
[----:B------:R-:W-:Y:S02]  /*1b1b0*/  CS2R R128, SRZ ;  /* 0x0000000000807805 */ /* 0x000fe4000001ff00 */
[----:B------:R-:W-:Y:S01]  /*1b1c0*/  CS2R R130, SRZ ;  /* 0x0000000000827805 */ /* 0x000fe2000001ff00 */
[----:B------:R2:W-:Y:S01]  /*1b1d0*/  STL [R1+0xe50], R6 ;  /* 0x000e500601007387 */ /* 0x0005e20000100800 */
[----:B------:R-:W-:Y:S02]  /*1b1e0*/  CS2R R132, SRZ ;  /* 0x0000000000847805 */ /* 0x000fe4000001ff00 */
[----:B------:R-:W-:Y:S02]  /*1b1f0*/  CS2R R134, SRZ ;  /* 0x0000000000867805 */ /* 0x000fe4000001ff00 */
[----:B------:R-:W-:Y:S02]  /*1b200*/  CS2R R136, SRZ ;  /* 0x0000000000887805 */ /* 0x000fe4000001ff00 */
[----:B------:R-:W-:-:S02]  /*1b210*/  CS2R R138, SRZ ;  /* 0x00000000008a7805 */ /* 0x000fc4000001ff00 */
[----:B------:R-:W-:Y:S02]  /*1b220*/  CS2R R140, SRZ ;  /* 0x00000000008c7805 */ /* 0x000fe4000001ff00 */
[----:B-1----:R-:W-:Y:S02]  /*1b230*/  IADD3 R7, P0, R14, UR61, RZ ;  /* 0x0000003d0e077c10 */ /* 0x002fe4000ff1e0ff */
[----:B------:R-:W-:Y:S02]  /*1b240*/  CS2R R142, SRZ ;  /* 0x00000000008e7805 */ /* 0x000fe4000001ff00 */
[----:B------:R-:W-:Y:S02]  /*1b250*/  CS2R R144, SRZ ;  /* 0x0000000000907805 */ /* 0x000fe4000001ff00 */
[----:B------:R-:W-:Y:S02]  /*1b260*/  CS2R R146, SRZ ;  /* 0x0000000000927805 */ /* 0x000fe4000001ff00 */
[----:B--2---:R-:W-:Y:S01]  /*1b270*/  IADD3 R6, P1, R12, UR61, RZ ;  /* 0x0000003d0c067c10 */ /* 0x004fe2000ff3e0ff */
[----:B------:R1:W-:Y:S01]  /*1b280*/  STL [R1+0xe58], R7 ;  /* 0x000e580701007387 */ /* 0x0003e20000100800 */
[----:B------:R-:W-:-:S02]  /*1b290*/  CS2R R148, SRZ ;  /* 0x0000000000947805 */ /* 0x000fc4000001ff00 */
[----:B------:R-:W-:Y:S01]  /*1b2a0*/  CS2R R150, SRZ ;  /* 0x0000000000967805 */ /* 0x000fe2000001ff00 */
[----:B------:R-:W-:Y:S01]  /*1b2b0*/  USHF.R.S32.HI UR5, URZ, 0x1f, UR6 ;  /* 0x0000001f3f057899 */ /* 0x000fe20008011406 */
[----:B------:R2:W-:Y:S01]  /*1b2c0*/  STL [R1+0xe60], R6 ;  /* 0x000e600601007387 */ /* 0x0005e20000100800 */
[----:B------:R-:W-:Y:S01]  /*1b2d0*/  USHF.R.S32.HI UR4, URZ, 0x1f, UR7 ;  /* 0x0000001f3f047899 */ /* 0x000fe20008011407 */
[----:B-1----:R-:W-:Y:S02]  /*1b2e0*/  IADD3 R7, P4, R14, UR12, RZ ;  /* 0x0000000c0e077c10 */ /* 0x002fe4000ff9e0ff */
[----:B--2---:R-:W-:-:S03]  /*1b2f0*/  IADD3.X R6, R13, UR13, RZ, P2, !PT ;  /* 0x0000000d0d067c10 */ /* 0x004fc600097fe4ff */
[----:B------:R1:W-:Y:S04]  /*1b300*/  STL [R1+0xe68], R7 ;  /* 0x000e680701007387 */ /* 0x0003e80000100800 */
[----:B------:R2:W-:Y:S04]  /*1b310*/  STL [R1+0xe70], R8 ;  /* 0x000e700801007387 */ /* 0x0005e80000100800 */
[----:B------:R3:W-:Y:S01]  /*1b320*/  STL [R1+0xe44], R6 ;  /* 0x000e440601007387 */ /* 0x0007e20000100800 */
[----:B-1----:R-:W-:Y:S01]  /*1b330*/  IADD3.X R7, R5, UR13, RZ, P3, !PT ;  /* 0x0000000d05077c10 */ /* 0x002fe20009ffe4ff */
[----:B------:R-:W-:Y:S01]  /*1b340*/  UIADD3.64 UR12, UR8, 0x2, URZ ;  /* 0x00000002080c7897 */ /* 0x000fe2000fffe03f */
[----:B--2---:R-:W-:-:S03]  /*1b350*/  IADD3 R8, P3, R12, UR16, RZ ;  /* 0x000000100c087c10 */ /* 0x004fc6000ff7e0ff */
[----:B------:R1:W-:Y:S01]  /*1b360*/  STL [R1+0xe4c], R7 ;  /* 0x000e4c0701007387 */ /* 0x0003e20000100800 */
[----:B---3--:R-:W-:-:S05]  /*1b370*/  IADD3 R6, P2, R14, UR16, RZ ;  /* 0x000000100e067c10 */ /* 0x008fca000ff5e0ff */
[----:B------:R2:W-:Y:S01]  /*1b380*/  STL [R1+0xe78], R6 ;  /* 0x000e780601007387 */ /* 0x0005e20000100800 */
[----:B-1----:R-:W-:-:S03]  /*1b390*/  IADD3.X R7, R13, UR17, RZ, P0, !PT ;  /* 0x000000110d077c10 */ /* 0x002fc600087fe4ff */
[----:B------:R1:W-:Y:S04]  /*1b3a0*/  STL [R1+0xe80], R8 ;  /* 0x000e800801007387 */ /* 0x0003e80000100800 */
[----:B------:R3:W-:Y:S01]  /*1b3b0*/  STL [R1+0xe54], R7 ;  /* 0x000e540701007387 */ /* 0x0007e20000100800 */
[----:B--2---:R-:W-:Y:S01]  /*1b3c0*/  IADD3.X R6, R5, UR17, RZ, P1, !PT ;  /* 0x0000001105067c10 */ /* 0x004fe20008ffe4ff */
[----:B------:R-:W-:Y:S01]  /*1b3d0*/  UIADD3.64 UR16, UR8, 0x4, URZ ;  /* 0x0000000408107897 */ /* 0x000fe2000fffe03f */
[----:B-1----:R-:W-:-:S03]  /*1b3e0*/  IADD3 R8, P1, R12, UR59, RZ ;  /* 0x0000003b0c087c10 */ /* 0x002fc6000ff3e0ff */
        /* <DEDUP_REMOVED lines=25> */
[----:B------:R-:W-:Y:S02]  /*1b580*/  UIADD3.64 UR52, UR8, 0x202, URZ ;  /* 0x0000020208347897 */ /* 0x000fe4000fffe03f */
[----:B------:R-:W-:Y:S01]  /*1b590*/  UIADD3.64 UR52, UR8, 0x604, URZ ;  /* 0x0000060408347897 */ /* 0x000fe2000fffe03f */
[----:B-1----:R-:W-:Y:S01]  /*1b5a0*/  IADD3 R8, P1, R12, UR50, RZ ;  /* 0x000000320c087c10 */ /* 0x002fe2000ff3e0ff */
        /* <DEDUP_REMOVED lines=10> */
[----:B---3--:R-:W-:Y:S02]  /*1b650*/  IADD3 R7, P4, R14, UR24, RZ ;  /* 0x000000180e077c10 */ /* 0x008fe4000ff9e0ff */
[----:B------:R-:W-:-:S03]  /*1b660*/  ULDC UR50, c[0x0][0x238] ;  /* 0x00008e0000327ab9 */ /* 0x000fc60000000800 */
        /* <DEDUP_REMOVED lines=67> */
[----:B--2---:R-:W-:Y:S02]  /*1baa0*/  IADD3.X R6, R5, UR47, RZ, P1, !PT ;  /* 0x0000002f05067c10 */ /* 0x004fe40008ffe4ff */
        /* <DEDUP_REMOVED lines=18> */
[----:B-1----:R-:W-:-:S03]  /*1bbd0*/  LOP3.LUT R8, R2, 0x20, RZ, 0x3c, !PT ;  /* 0x0000002002087812 */ /* 0x002fc600078e3cff */
[----:B------:R1:W-:Y:S01]  /*1bbe0*/  STL [R1+0xf3c], R6 ;  /* 0x000f3c0601007387 */ /* 0x0003e20000100800 */
[----:B---3--:R-:W-:-:S05]  /*1bbf0*/  LOP3.LUT R7, R2, 0x10, RZ, 0x3c, !PT ;  /* 0x0000001002077812 */ /* 0x008fca00078e3cff */
[----:B------:R2:W-:Y:S01]  /*1bc00*/  STL [R1+0x18d8], R7 ;  /* 0x0018d80701007387 */ /* 0x0005e20000100800 */
[----:B-1----:R-:W-:-:S03]  /*1bc10*/  LOP3.LUT R6, R2, 0x30, RZ, 0x3c, !PT ;  /* 0x0000003002067812 */ /* 0x002fc600078e3cff */
[----:B------:R1:W-:Y:S04]  /*1bc20*/  STL [R1+0x18d4], R8 ;  /* 0x0018d40801007387 */ /* 0x0003e80000100800 */
[----:B------:R3:W-:Y:S01]  /*1bc30*/  STL [R1+0x18d0], R6 ;  /* 0x0018d00601007387 */ /* 0x0007e20000100800 */
[C---:B--2---:R-:W-:Y:S02]  /*1bc40*/  LOP3.LUT R7, R2.reuse, 0x40, RZ, 0x3c, !PT ;  /* 0x0000004002077812 */ /* 0x044fe400078e3cff */
[----:B-1----:R-:W-:-:S03]  /*1bc50*/  LOP3.LUT R8, R2, 0x50, RZ, 0x3c, !PT ;  /* 0x0000005002087812 */ /* 0x002fc600078e3cff */
[----:B------:R1:W-:Y:S01]  /*1bc60*/  STL [R1+0x18cc], R7 ;  /* 0x0018cc0701007387 */ /* 0x0003e20000100800 */
[----:B---3--:R-:W-:-:S03]  /*1bc70*/  LOP3.LUT R6, R2, 0x60, RZ, 0x3c, !PT ;  /* 0x0000006002067812 */ /* 0x008fc600078e3cff */
[----:B------:R-:W-:Y:S04]  /*1bc80*/  STL [R1+0x18c8], R8 ;  /* 0x0018c80801007387 */ /* 0x000fe80000100800 */
[----:B------:R2:W-:Y:S01]  /*1bc90*/  STL [R1+0x18c4], R6 ;  /* 0x0018c40601007387 */ /* 0x0005e20000100800 */
[----:B-1----:R-:W-:Y:S02]  /*1bca0*/  LOP3.LUT R7, R2, 0x70, RZ, 0x3c, !PT ;  /* 0x0000007002077812 */ /* 0x002fe400078e3cff */
[----:B------:R-:W-:-:S03]  /*1bcb0*/  IADD3 R2, P6, R14, UR22, RZ ;  /* 0x000000160e027c10 */ /* 0x000fc6000ffde0ff */
[----:B------:R1:W-:Y:S01]  /*1bcc0*/  STL [R1+0x18c0], R7 ;  /* 0x0018c00701007387 */ /* 0x0003e20000100800 */
[----:B--2---:R-:W-:-:S03]  /*1bcd0*/  IADD3 R6, P3, R12, UR22, RZ ;  /* 0x000000160c067c10 */ /* 0x004fc6000ff7e0ff */
[----:B------:R2:W-:Y:S01]  /*1bce0*/  STL [R1+0xf68], R2 ;  /* 0x000f680201007387 */ /* 0x0005e20000100800 */
[----:B------:R-:W-:-:S03]  /*1bcf0*/  UMOV UR22, UR43 ;  /* 0x0000002b00167c82 */ /* 0x000fc60008000000 */
[----:B------:R3:W-:Y:S01]  /*1bd00*/  STL [R1+0xf70], R6 ;  /* 0x000f700601007387 */ /* 0x0007e20000100800 */
[----:B-1----:R-:W-:Y:S02]  /*1bd10*/  IADD3 R7, P2, R14, UR23, RZ ;  /* 0x000000170e077c10 */ /* 0x002fe4000ff5e0ff */
[----:B--2---:R-:W-:-:S03]  /*1bd20*/  IADD3.X R2, R13, UR31, RZ, P1, !PT ;  /* 0x0000001f0d027c10 */ /* 0x004fc60008ffe4ff */
[----:B------:R1:W-:Y:S01]  /*1bd30*/  STL [R1+0xf78], R7 ;  /* 0x000f780701007387 */ /* 0x0003e20000100800 */
[----:B---3--:R-:W-:-:S03]  /*1bd40*/  IADD3 R6, P1, R12, UR23, RZ ;  /* 0x000000170c067c10 */ /* 0x008fc6000ff3e0ff */
[----:B------:R2:W-:Y:S01]  /*1bd50*/  STL [R1+0xf44], R2 ;  /* 0x000f440201007387 */ /* 0x0005e20000100800 */
[----:B------:R-:W-:-:S03]  /*1bd60*/  UMOV UR23, 0x40000040 ;  /* 0x4000004000177882 */ /* 0x000fc60000000000 */
[----:B------:R3:W-:Y:S01]  /*1bd70*/  STL [R1+0xf80], R6 ;  /* 0x000f800601007387 */ /* 0x0007e20000100800 */
[----:B-1----:R-:W-:Y:S02]  /*1bd80*/  IADD3.X R7, R5, UR31, RZ, P0, !PT ;  /* 0x0000001f05077c10 */ /* 0x002fe400087fe4ff */
[----:B--2---:R-:W-:-:S03]  /*1bd90*/  IADD3 R2, P0, R14, UR26, RZ ;  /* 0x0000001a0e027c10 */ /* 0x004fc6000ff1e0ff */
[----:B------:R1:W-:Y:S01]  /*1bda0*/  STL [R1+0xf4c], R7 ;  /* 0x000f4c0701007387 */ /* 0x0003e20000100800 */
[----:B---3--:R-:W-:-:S03]  /*1bdb0*/  IADD3.X R6, R13, UR34, RZ, P5, !PT ;  /* 0x000000220d067c10 */ /* 0x008fc6000affe4ff */
[----:B------:R2:W-:Y:S04]  /*1bdc0*/  STL [R1+0xf88], R2 ;  /* 0x000f880201007387 */ /* 0x0005e80000100800 */
[----:B------:R3:W-:Y:S01]  /*1bdd0*/  STL [R1+0xf54], R6 ;  /* 0x000f540601007387 */ /* 0x0007e20000100800 */
[----:B-1----:R-:W-:Y:S02]  /*1bde0*/  IADD3 R7, P5, R12, UR26, RZ ;  /* 0x0000001a0c077c10 */ /* 0x002fe4000ffbe0ff */
[----:B--2---:R-:W-:-:S03]  /*1bdf0*/  IADD3.X R2, R5, UR34, RZ, P4, !PT ;  /* 0x0000002205027c10 */ /* 0x004fc6000a7fe4ff */
[----:B------:R-:W-:Y:S01]  /*1be00*/  STL [R1+0xf90], R7 ;  /* 0x000f900701007387 */ /* 0x000fe20000100800 */
[----:B---3--:R-:W-:-:S03]  /*1be10*/  IADD3 R6, P4, R14, UR27, RZ ;  /* 0x0000001b0e067c10 */ /* 0x008fc6000ff9e0ff */
[----:B------:R1:W-:Y:S04]  /*1be20*/  STL [R1+0xf5c], R2 ;  /* 0x000f5c0201007387 */ /* 0x0003e80000100800 */
[----:B------:R2:W-:Y:S01]  /*1be30*/  STL [R1+0xf98], R6 ;  /* 0x000f980601007387 */ /* 0x0005e20000100800 */
[----:B-1----:R-:W-:Y:S02]  /*1be40*/  IADD3.X R2, R13, UR35, RZ, P6, !PT ;  /* 0x000000230d027c10 */ /* 0x002fe4000b7fe4ff */
[----:B------:R-:W-:Y:S02]  /*1be50*/  IADD3 R7, P6, R12, UR27, RZ ;  /* 0x0000001b0c077c10 */ /* 0x000fe4000ffde0ff */
[----:B--2---:R-:W-:Y:S01]  /*1be60*/  IADD3.X R6, R5, UR35, RZ, P3, !PT ;  /* 0x0000002305067c10 */ /* 0x004fe20009ffe4ff */
[----:B------:R1:W-:Y:S04]  /*1be70*/  STL [R1+0xf64], R2 ;  /* 0x000f640201007387 */ /* 0x0003e80000100800 */
[----:B------:R2:W-:Y:S04]  /*1be80*/  STL [R1+0xfa0], R7 ;  /* 0x000fa00701007387 */ /* 0x0005e80000100800 */
[----:B------:R3:W-:Y:S01]  /*1be90*/  STL [R1+0xf6c], R6 ;  /* 0x000f6c0601007387 */ /* 0x0007e20000100800 */
[----:B-1----:R-:W-:-:S02]  /*1bea0*/  IADD3 R2, P3, R14, UR50, RZ ;  /* 0x000000320e027c10 */ /* 0x002fc4000ff7e0ff */
[----:B--2---:R-:W-:-:S03]  /*1beb0*/  IADD3.X R7, R13, UR38, RZ, P2, !PT ;  /* 0x000000260d077c10 */ /* 0x004fc600097fe4ff */
[----:B------:R1:W-:Y:S01]  /*1bec0*/  STL [R1+0xfa8], R2 ;  /* 0x000fa80201007387 */ /* 0x0003e20000100800 */
[----:B---3--:R-:W-:-:S03]  /*1bed0*/  IADD3 R6, P2, R12, UR21, RZ ;  /* 0x000000150c067c10 */ /* 0x008fc6000ff5e0ff */
[----:B------:R2:W-:Y:S04]  /*1bee0*/  STL [R1+0xf74], R7 ;  /* 0x000f740701007387 */ /* 0x0005e80000100800 */
[----:B------:R3:W-:Y:S01]  /*1bef0*/  STL [R1+0xfb0], R6 ;  /* 0x000fb00601007387 */ /* 0x0007e20000100800 */
[----:B-1----:R-:W-:Y:S02]  /*1bf00*/  IADD3.X R2, R5, UR38, RZ, P1, !PT ;  /* 0x0000002605027c10 */ /* 0x002fe40008ffe4ff */
[----:B--2---:R-:W-:-:S03]  /*1bf10*/  IADD3.X R7, R13, UR39, RZ, P0, !PT ;  /* 0x000000270d077c10 */ /* 0x004fc600087fe4ff */
[----:B------:R1:W-:Y:S01]  /*1bf20*/  STL [R1+0xf7c], R2 ;  /* 0x000f7c0201007387 */ /* 0x0003e20000100800 */
[----:B---3--:R-:W-:-:S03]  /*1bf30*/  IADD3.X R6, R5, UR39, RZ, P5, !PT ;  /* 0x0000002705067c10 */ /* 0x008fc6000affe4ff */
        /* <DEDUP_REMOVED lines=8> */
[----:B-1----:R-:W-:-:S05]  /*1bfc0*/  IADD3.X R2, R5, UR30, RZ, P2, !PT ;  /* 0x0000001e05027c10 */ /* 0x002fca00097fe4ff */
[----:B------:R0:W-:Y:S02]  /*1bfd0*/  STL [R1+0xfac], R2 ;  /* 0x000fac0201007387 */ /* 0x0001e40000100800 */
.L_x_2:
[----:B------:R-:W-:Y:S04]  /*1bfe0*/  STL [R1+0x1fcc], R89 ;  /* 0x001fcc5901007387 */ /* 0x000fe80000100800 */
        /* <DEDUP_REMOVED lines=63> */
[----:B-1----:R1:W-:Y:S04]  /*1c3e0*/  STL [R1+0x1ecc], R25 ;  /* 0x001ecc1901007387 */ /* 0x0023e80000100800 */
[----:B-1----:R-:W2:Y:S04]  /*1c3f0*/  LDL.LU R25, [R1+0x8a8] ;  /* 0x0008a80001197983 */ /* 0x002ea80000300800 */
[----:B------:R-:W-:Y:S04]  /*1c400*/  STL [R1+0x1ec8], R244 ;  /* 0x001ec8f401007387 */ /* 0x000fe80000100800 */
[----:B------:R-:W-:Y:S04]  /*1c410*/  STL [R1+0x1ec4], R238 ;  /* 0x001ec4ee01007387 */ /* 0x000fe80000100800 */
[----:B------:R-:W-:Y:S04]  /*1c420*/  STL [R1+0x1ec0], R231 ;  /* 0x001ec0e701007387 */ /* 0x000fe80000100800 */
[----:B------:R1:W-:Y:S04]  /*1c430*/  STL [R1+0x19c4], R125 ;  /* 0x0019c47d01007387 */ /* 0x0003e80000100800 */
[----:B-1----:R-:W3:Y:S04]  /*1c440*/  LDL.LU R125, [R1+0x16cc] ;  /* 0x0016cc00017d7983 */ /* 0x002ee80000300800 */
[----:B------:R1:W-:Y:S04]  /*1c450*/  STL [R1+0x19c0], R126 ;  /* 0x0019c07e01007387 */ /* 0x0003e80000100800 */
[----:B-1----:R-:W4:Y:S04]  /*1c460*/  LDL.LU R126, [R1+0x16f0] ;  /* 0x0016f000017e7983 */ /* 0x002f280000300800 */
[----:B------:R1:W-:Y:S04]  /*1c470*/  STL [R1+0x19bc], R127 ;  /* 0x0019bc7f01007387 */ /* 0x0003e80000100800 */
[----:B-1----:R-:W3:Y:S04]  /*1c480*/  LDL.LU R127, [R1+0x16c4] ;  /* 0x0016c400017f7983 */ /* 0x002ee80000300800 */
        /* <DEDUP_REMOVED lines=46> */
[----:B------:R1:W-:Y:S01]  /*1c770*/  STL [R1+0x195c], R151 ;  /* 0x00195c9701007387 */ /* 0x0003e20000100800 */
[----:B0-----:R-:W-:-:S03]  /*1c780*/  MOV R2, UR49 ;  /* 0x0000003100027c02 */ /* 0x001fc60008000f00 */
[----:B-1----:R-:W3:Y:S01]  /*1c790*/  LDL.LU R151, [R1+0x1664] ;  /* 0x0016640001977983 */ /* 0x002ee20000300800 */
[----:B------:R-:W-:Y:S02]  /*1c7a0*/  MOV R6, UR7 ;  /* 0x0000000700067c02 */ /* 0x000fe40008000f00 */
[----:B------:R-:W-:Y:S01]  /*1c7b0*/  PRMT R89, RZ, 0x7610, R89 ;  /* 0x00007610ff597816 */ /* 0x000fe20000000059 */
[----:B-----5:R-:W-:Y:S01]  /*1c7c0*/  STL [R1+0x190c], R4 ;  /* 0x00190c0401007387 */ /* 0x020fe20000100800 */
[----:B------:R-:W-:Y:S02]  /*1c7d0*/  PRMT R86, RZ, 0x7610, R86 ;  /* 0x00007610ff567816 */ /* 0x000fe40000000056 */
[----:B------:R-:W-:Y:S01]  /*1c7e0*/  PRMT R87, RZ, 0x7610, R87 ;  /* 0x00007610ff577816 */ /* 0x000fe20000000057 */
[----:B------:R-:W-:Y:S01]  /*1c7f0*/  STL [R1+0x1e9c], R4 ;  /* 0x001e9c0401007387 */ /* 0x000fe20000100800 */
[----:B------:R-:W-:Y:S02]  /*1c800*/  PRMT R84, RZ, 0x7610, R84 ;  /* 0x00007610ff547816 */ /* 0x000fe40000000054 */
[----:B------:R-:W-:Y:S01]  /*1c810*/  PRMT R85, RZ, 0x7610, R85 ;  /* 0x00007610ff557816 */ /* 0x000fe20000000055 */
[----:B------:R-:W-:Y:S01]  /*1c820*/  STL [R1+0x1ea0], R4 ;  /* 0x001ea00401007387 */ /* 0x000fe20000100800 */
[----:B------:R-:W-:-:S02]  /*1c830*/  PRMT R82, RZ, 0x7610, R82 ;  /* 0x00007610ff527816 */ /* 0x000fc40000000052 */
[----:B------:R-:W-:Y:S01]  /*1c840*/  PRMT R83, RZ, 0x7610, R83 ;  /* 0x00007610ff537816 */ /* 0x000fe20000000053 */
[----:B------:R-:W-:Y:S01]  /*1c850*/  STL [R1+0x1ea4], R4 ;  /* 0x001ea40401007387 */ /* 0x000fe20000100800 */
        /* <DEDUP_REMOVED lines=23> */
[----:B------:R0:W-:Y:S01]  /*1c9d0*/  STL [R1+0x1904], R0 ;  /* 0x0019040001007387 */ /* 0x0001e20000100800 */
[----:B------:R-:W-:-:S02]  /*1c9e0*/  PRMT R69, RZ, 0x7610, R69 ;  /* 0x00007610ff457816 */ /* 0x000fc40000000045 */
[----:B------:R-:W-:Y:S01]  /*1c9f0*/  PRMT R243, RZ, 0x7610, R243 ;  /* 0x00007610fff37816 */ /* 0x000fe200000000f3 */
[----:B------:R1:W-:Y:S01]  /*1ca00*/  STL [R1+0x18f8], R2 ;  /* 0x0018f80201007387 */ /* 0x0003e20000100800 */
[----:B------:R-:W-:Y:S02]  /*1ca10*/  PRMT R66, RZ, 0x7610, R66 ;  /* 0x00007610ff427816 */ /* 0x000fe40000000042 */
[----:B------:R-:W-:Y:S02]  /*1ca20*/  PRMT R237, RZ, 0x7610, R237 ;  /* 0x00007610ffed7816 */ /* 0x000fe400000000ed */
[----:B------:R-:W-:Y:S02]  /*1ca30*/  PRMT R67, RZ, 0x7610, R67 ;  /* 0x00007610ff437816 */ /* 0x000fe40000000043 */
[----:B0-----:R-:W-:Y:S02]  /*1ca40*/  MOV R0, UR48 ;  /* 0x0000003000007c02 */ /* 0x001fe40008000f00 */
[----:B------:R-:W-:-:S02]  /*1ca50*/  PRMT R11, RZ, 0x7610, R11 ;  /* 0x00007610ff0b7816 */ /* 0x000fc4000000000b */
[----:B-1----:R-:W-:Y:S01]  /*1ca60*/  MOV R2, UR52 ;  /* 0x0000003400027c02 */ /* 0x002fe20008000f00 */
[----:B------:R0:W-:Y:S01]  /*1ca70*/  STL [R1+0x18f4], R0 ;  /* 0x0018f40001007387 */ /* 0x0001e20000100800 */
[----:B------:R-:W-:Y:S02]  /*1ca80*/  PRMT R64, RZ, 0x7610, R64 ;  /* 0x00007610ff407816 */ /* 0x000fe40000000040 */
[----:B------:R-:W-:Y:S01]  /*1ca90*/  PRMT R10, RZ, 0x7610, R10 ;  /* 0x00007610ff0a7816 */ /* 0x000fe2000000000a */
[----:B------:R1:W-:Y:S01]  /*1caa0*/  STL [R1+0x18ec], R2 ;  /* 0x0018ec0201007387 */ /* 0x0003e20000100800 */
[----:B------:R-:W-:Y:S02]  /*1cab0*/  PRMT R65, RZ, 0x7610, R65 ;  /* 0x00007610ff417816 */ /* 0x000fe40000000041 */
[----:B------:R-:W-:Y:S01]  /*1cac0*/  PRMT R62, RZ, 0x7610, R62 ;  /* 0x00007610ff3e7816 */ /* 0x000fe2000000003e */
[----:B------:R2:W-:Y:S01]  /*1cad0*/  STL [R1+0x18e8], R6 ;  /* 0x0018e80601007387 */ /* 0x0005e20000100800 */
[----:B------:R-:W-:-:S02]  /*1cae0*/  PRMT R63, RZ, 0x7610, R63 ;  /* 0x00007610ff3f7816 */ /* 0x000fc4000000003f */
[----:B0-----:R-:W-:Y:S02]  /*1caf0*/  MOV R0, UR6 ;  /* 0x0000000600007c02 */ /* 0x001fe40008000f00 */
[----:B------:R-:W-:Y:S02]  /*1cb00*/  PRMT R60, RZ, 0x7610, R60 ;  /* 0x00007610ff3c7816 */ /* 0x000fe4000000003c */
[----:B-1----:R-:W-:Y:S01]  /*1cb10*/  MOV R2, UR5 ;  /* 0x0000000500027c02 */ /* 0x002fe20008000f00 */
[----:B------:R0:W-:Y:S01]  /*1cb20*/  STL [R1+0x18e4], R0 ;  /* 0x0018e40001007387 */ /* 0x0001e20000100800 */
[----:B------:R-:W-:Y:S02]  /*1cb30*/  PRMT R61, RZ, 0x7610, R61 ;  /* 0x00007610ff3d7816 */ /* 0x000fe4000000003d */
[----:B--2---:R-:W-:Y:S02]  /*1cb40*/  MOV R6, UR4 ;  /* 0x0000000400067c02 */ /* 0x004fe40008000f00 */
[----:B------:R-:W-:-:S02]  /*1cb50*/  PRMT R58, RZ, 0x7610, R58 ;  /* 0x00007610ff3a7816 */ /* 0x000fc4000000003a */
[----:B------:R-:W-:Y:S02]  /*1cb60*/  PRMT R59, RZ, 0x7610, R59 ;  /* 0x00007610ff3b7816 */ /* 0x000fe4000000003b */
[----:B------:R-:W-:Y:S01]  /*1cb70*/  PRMT R252, RZ, 0x7610, R252 ;  /* 0x00007610fffc7816 */ /* 0x000fe200000000fc */
[----:B0-----:R-:W2:Y:S01]  /*1cb80*/  LDL R0, [R1+0xfac] ;  /* 0x000fac0001007983 */ /* 0x001ea20000100800 */
[----:B------:R-:W-:Y:S02]  /*1cb90*/  PRMT R56, RZ, 0x7610, R56 ;  /* 0x00007610ff387816 */ /* 0x000fe40000000038 */
[----:B------:R-:W-:Y:S01]  /*1cba0*/  PRMT R248, RZ, 0x7610, R248 ;  /* 0x00007610fff87816 */ /* 0x000fe200000000f8 */
[----:B------:R0:W-:Y:S01]  /*1cbb0*/  STL [R1+0x18e0], R2 ;  /* 0x0018e00201007387 */ /* 0x0001e20000100800 */
[----:B------:R-:W-:Y:S02]  /*1cbc0*/  PRMT R242, RZ, 0x7610, R242 ;  /* 0x00007610fff27816 */ /* 0x000fe400000000f2 */
[----:B------:R-:W-:-:S02]  /*1cbd0*/  PRMT R57, RZ, 0x7610, R57 ;  /* 0x00007610ff397816 */ /* 0x000fc40000000039 */
[----:B------:R-:W-:Y:S02]  /*1cbe0*/  PRMT R236, RZ, 0x7610, R236 ;  /* 0x00007610ffec7816 */ /* 0x000fe400000000ec */
[----:B------:R-:W-:Y:S02]  /*1cbf0*/  PRMT R54, RZ, 0x7610, R54 ;  /* 0x00007610ff367816 */ /* 0x000fe40000000036 */
[----:B------:R-:W-:Y:S01]  /*1cc00*/  PRMT R230, RZ, 0x7610, R230 ;  /* 0x00007610ffe67816 */ /* 0x000fe200000000e6 */
[----:B0-----:R-:W0:Y:S01]  /*1cc10*/  LDC R2, c[0x0][0x230] ;  /* 0x00008c00ff027b82 */ /* 0x001e220000000800 */
[----:B------:R1:W-:Y:S01]  /*1cc20*/  STL [R1+0x18dc], R6 ;  /* 0x0018dc0601007387 */ /* 0x0003e20000100800 */
[----:B------:R-:W-:Y:S02]  /*1cc30*/  PRMT R55, RZ, 0x7610, R55 ;  /* 0x00007610ff377816 */ /* 0x000fe40000000037 */
[----:B------:R-:W-:Y:S01]  /*1cc40*/  PRMT R225, RZ, 0x7610, R225 ;  /* 0x00007610ffe17816 */ /* 0x000fe200000000e1 */
[----:B------:R4:W-:Y:S01]  /*1cc50*/  STL [R1+0x1dd8], R12 ;  /* 0x001dd80c01007387 */ /* 0x0009e20000100800 */
[----:B------:R-:W-:-:S02]  /*1cc60*/  PRMT R52, RZ, 0x7610, R52 ;  /* 0x00007610ff347816 */ /* 0x000fc40000000034 */
[----:B------:R-:W-:Y:S02]  /*1cc70*/  PRMT R219, RZ, 0x7610, R219 ;  /* 0x00007610ffdb7816 */ /* 0x000fe400000000db */
[----:B------:R-:W-:Y:S02]  /*1cc80*/  PRMT R251, RZ, 0x7610, R251 ;  /* 0x00007610fffb7816 */ /* 0x000fe400000000fb */
[----:B------:R-:W-:Y:S02]  /*1cc90*/  PRMT R213, RZ, 0x7610, R213 ;  /* 0x00007610ffd57816 */ /* 0x000fe400000000d5 */
[----:B------:R-:W-:Y:S02]  /*1cca0*/  PRMT R247, RZ, 0x7610, R247 ;  /* 0x00007610fff77816 */ /* 0x000fe400000000f7 */
[----:B------:R-:W-:Y:S02]  /*1ccb0*/  PRMT R208, RZ, 0x7610, R208 ;  /* 0x00007610ffd07816 */ /* 0x000fe400000000d0 */
[----:B------:R-:W-:-:S02]  /*1ccc0*/  PRMT R241, RZ, 0x7610, R241 ;  /* 0x00007610fff17816 */ /* 0x000fc400000000f1 */
[----:B------:R-:W-:Y:S02]  /*1ccd0*/  PRMT R203, RZ, 0x7610, R203 ;  /* 0x00007610ffcb7816 */ /* 0x000fe400000000cb */
[----:B------:R-:W-:Y:S01]  /*1cce0*/  PRMT R235, RZ, 0x7610, R235 ;  /* 0x00007610ffeb7816 */ /* 0x000fe200000000eb */
[----:B0-----:R-:W-:Y:S01]  /*1ccf0*/  IMAD R2, R25, -0x80, R2 ;  /* 0xffffff8019027824 */ /* 0x001fe200078e0202 */
[----:B------:R-:W-:Y:S02]  /*1cd00*/  PRMT R198, RZ, 0x7610, R198 ;  /* 0x00007610ffc67816 */ /* 0x000fe400000000c6 */
[----:B------:R-:W-:Y:S02]  /*1cd10*/  PRMT R229, RZ, 0x7610, R229 ;  /* 0x00007610ffe57816 */ /* 0x000fe400000000e5 */
[----:B------:R-:W-:Y:S02]  /*1cd20*/  ISETP.GT.AND P0, PT, R2, RZ, PT ;  /* 0x000000ff0200720c */ /* 0x000fe40003f04270 */
[----:B------:R-:W-:-:S02]  /*1cd30*/  PRMT R193, RZ, 0x7610, R193 ;  /* 0x00007610ffc17816 */ /* 0x000fc400000000c1 */
[----:B------:R-:W-:Y:S02]  /*1cd40*/  PRMT R224, RZ, 0x7610, R224 ;  /* 0x00007610ffe07816 */ /* 0x000fe400000000e0 */
[----:B------:R-:W-:Y:S02]  /*1cd50*/  PRMT R188, RZ, 0x7610, R188 ;  /* 0x00007610ffbc7816 */ /* 0x000fe400000000bc */
[----:B------:R-:W-:Y:S02]  /*1cd60*/  PRMT R218, RZ, 0x7610, R218 ;  /* 0x00007610ffda7816 */ /* 0x000fe400000000da */
[----:B------:R-:W-:Y:S02]  /*1cd70*/  PRMT R223, RZ, 0x7610, R223 ;  /* 0x00007610ffdf7816 */ /* 0x000fe400000000df */
[----:B------:R-:W-:Y:S01]  /*1cd80*/  PRMT R53, RZ, 0x7610, R53 ;  /* 0x00007610ff357816 */ /* 0x000fe20000000035 */
[----:B-1----:R-:W-:Y:S01]  /*1cd90*/  @P0 IMAD.MOV.U32 R6, RZ, RZ, R12 ;  /* 0x000000ffff060224 */ /* 0x002fe200078e000c */
[----:B------:R-:W-:Y:S01]  /*1cda0*/  PRMT R217, RZ, 0x7610, R217 ;  /* 0x00007610ffd97816 */ /* 0x000fe200000000d9 */
[----:B----4-:R-:W4:Y:S01]  /*1cdb0*/  LDL.LU R12, [R1+0xfb0] ;  /* 0x000fb000010c7983 */ /* 0x010f220000300800 */
[----:B------:R-:W-:Y:S01]  /*1cdc0*/  ISETP.GT.AND P1, PT, R2, 0x1, PT ;  /* 0x000000010200780c */ /* 0x000fe20003f24270 */
[----:B------:R-:W-:Y:S01]  /*1cdd0*/  @P0 IMAD.MOV.U32 R7, RZ, RZ, R5 ;  /* 0x000000ffff070224 */ /* 0x000fe200078e0005 */
[----:B------:R-:W-:-:S02]  /*1cde0*/  PRMT R250, RZ, 0x7610, R250 ;  /* 0x00007610fffa7816 */ /* 0x000fc400000000fa */
[----:B------:R-:W-:Y:S02]  /*1cdf0*/  PRMT R212, RZ, 0x7610, R212 ;  /* 0x00007610ffd47816 */ /* 0x000fe400000000d4 */
[----:B------:R0:W3:Y:S01]  /*1ce00*/  @P0 LDG.E.U8 R89, desc[UR56][R6.64] ;  /* 0x0000003806590981 */ /* 0x0000e2000c1e1100 */
[----:B------:R-:W-:Y:S02]  /*1ce10*/  PRMT R246, RZ, 0x7610, R246 ;  /* 0x00007610fff67816 */ /* 0x000fe400000000f6 */
[----:B------:R-:W-:Y:S02]  /*1ce20*/  PRMT R207, RZ, 0x7610, R207 ;  /* 0x00007610ffcf7816 */ /* 0x000fe400000000cf */
[----:B------:R-:W-:Y:S02]  /*1ce30*/  PRMT R240, RZ, 0x7610, R240 ;  /* 0x00007610fff07816 */ /* 0x000fe400000000f0 */
[----:B------:R-:W-:Y:S02]  /*1ce40*/  PRMT R202, RZ, 0x7610, R202 ;  /* 0x00007610ffca7816 */ /* 0x000fe400000000ca */
[----:B------:R-:W-:Y:S01]  /*1ce50*/  PRMT R234, RZ, 0x7610, R234 ;  /* 0x00007610ffea7816 */ /* 0x000fe200000000ea */
[----:B0-----:R-:W-:Y:S01]  /*1ce60*/  @P0 IMAD.MOV.U32 R6, RZ, RZ, R14 ;  /* 0x000000ffff060224 */ /* 0x001fe200078e000e */
[----:B------:R-:W-:Y:S01]  /*1ce70*/  PRMT R197, RZ, 0x7610, R197 ;  /* 0x00007610ffc57816 */ /* 0x000fe200000000c5 */
        /* <DEDUP_REMOVED lines=101> */
[----:B------:R-:W-:Y:S01]  /*1d4d0*/  MOV R27, UR53 ;  /* 0x00000035001b7c02 */ /* 0x000fe20008000f00 */
[----:B--2---:R-:W-:Y:S02]  /*1d4e0*/  @P1 IMAD.MOV.U32 R7, RZ, RZ, R0 ;  /* 0x000000ffff071224 */ /* 0x004fe400078e0000 */
[----:B----4-:R-:W-:-:S05]  /*1d4f0*/  @P1 IMAD.MOV.U32 R6, RZ, RZ, R12 ;  /* 0x000000ffff061224 */ /* 0x010fca00078e000c */
[----:B------:R-:W2:Y:S04]  /*1d500*/  @P1 LDG.E.U8 R87, desc[UR56][R6.64] ;  /* 0x0000003806571981 */ /* 0x000ea8000c1e1100 */
[----:B------:R0:W-:Y:S04]  /*1d510*/  STL [R1+0x1bcc], R5 ;  /* 0x001bcc0501007387 */ /* 0x0001e80000100800 */
[----:B0-----:R-:W4:Y:S04]  /*1d520*/  LDL.LU R5, [R1+0xf98] ;  /* 0x000f980001057983 */ /* 0x001f280000300800 */
[----:B---3--:R0:W-:Y:S04]  /*1d530*/  STL [R1+0x674], R89 ;  /* 0x0006745901007387 */ /* 0x0081e80000100800 */
[----:B0-----:R-:W3:Y:S04]  /*1d540*/  LDL.LU R89, [R1+0x1fcc] ;  /* 0x001fcc0001597983 */ /* 0x001ee80000300800 */
[----:B------:R-:W-:Y:S04]  /*1d550*/  STL [R1+0x1e58], R14 ;  /* 0x001e580e01007387 */ /* 0x000fe80000100800 */
[----:B------:R0:W-:Y:S04]  /*1d560*/  STL [R1+0x1bc8], R13 ;  /* 0x001bc80d01007387 */ /* 0x0001e80000100800 */
[----:B------:R1:W-:Y:S01]  /*1d570*/  STL [R1+0x6ac], R86 ;  /* 0x0006ac5601007387 */ /* 0x0003e20000100800 */
[----:B0-----:R-:W-:-:S03]  /*1d580*/  IMAD.MOV.U32 R13, RZ, RZ, R25 ;  /* 0x000000ffff0d7224 */ /* 0x001fc600078e0019 */
[----:B-1----:R-:W3:Y:S04]  /*1d590*/  LDL.LU R86, [R1+0x1fc8] ;  /* 0x001fc80001567983 */ /* 0x002ee80000300800 */
[----:B------:R-:W3:Y:S04]  /*1d5a0*/  LDL.LU R25, [R1+0xf90] ;  /* 0x000f900001197983 */ /* 0x000ee80000300800 */
[----:B------:R-:W-:Y:S04]  /*1d5b0*/  STL [R1+0x1e84], R12 ;  /* 0x001e840c01007387 */ /* 0x000fe80000100800 */
[----:B------:R-:W3:Y:S04]  /*1d5c0*/  LDL.LU R0, [R1+0xf88] ;  /* 0x000f880001007983 */ /* 0x000ee80000300800 */
[----:B--2---:R0:W-:Y:S04]  /*1d5d0*/  STL [R1+0x664], R87 ;  /* 0x0006645701007387 */ /* 0x0041e80000100800 */
[----:B0-----:R-:W2:Y:S04]  /*1d5e0*/  LDL.LU R87, [R1+0x1fc4] ;  /* 0x001fc40001577983 */ /* 0x001ea80000300800 */
[----:B------:R-:W4:Y:S04]  /*1d5f0*/  LDL R6, [R1+0xfa4] ;  /* 0x000fa40001067983 */ /* 0x000f280000100800 */
[----:B------:R-:W4:Y:S02]  /*1d600*/  LDL R7, [R1+0xfa8] ;  /* 0x000fa80001077983 */ /* 0x000f240000100800 */
[----:B----4-:R-:W-:-:S04]  /*1d610*/  @P1 LOP3.LUT R7, R7, R6, RZ, 0x3c, !PT ;  /* 0x0000000607071212 */ /* 0x010fc800078e3cff */
[----:B------:R-:W-:-:S04]  /*1d620*/  @P1 LOP3.LUT R6, R7, R6, RZ, 0x3c, !PT ;  /* 0x0000000607061212 */ /* 0x000fc800078e3cff */
[----:B------:R-:W-:-:S05]  /*1d630*/  @P1 LOP3.LUT R7, R7, R6, RZ, 0x3c, !PT ;  /* 0x0000000607071212 */ /* 0x000fca00078e3cff */
[----:B------:R-:W4:Y:S01]  /*1d640*/  @P1 LDG.E.U8 R84, desc[UR56][R6.64] ;  /* 0x0000003806541981 */ /* 0x000f22000c1e1100 */
[----:B------:R-:W-:-:S03]  /*1d650*/  ISETP.GT.AND P2, PT, R2, 0x2, PT ;  /* 0x000000020200780c */ /* 0x000fc60003f44270 */
[----:B----4-:R0:W-:Y:S04]  /*1d660*/  STL [R1+0x6a8], R84 ;  /* 0x0006a85401007387 */ /* 0x0101e80000100800 */
[----:B0-----:R-:W4:Y:S04]  /*1d670*/  LDL.LU R84, [R1+0x1fc0] ;  /* 0x001fc00001547983 */ /* 0x001f280000300800 */
[----:B------:R-:W3:Y:S04]  /*1d680*/  LDL R6, [R1+0xf9c] ;  /* 0x000f9c0001067983 */ /* 0x000ee80000100800 */
[----:B------:R-:W3:Y:S02]  /*1d690*/  LDL R7, [R1+0xfa0] ;  /* 0x000fa00001077983 */ /* 0x000ee40000100800 */
[----:B---3--:R-:W-:-:S04]  /*1d6a0*/  @P2 LOP3.LUT R7, R7, R6, RZ, 0x3c, !PT ;  /* 0x0000000607072212 */ /* 0x008fc800078e3cff */
[----:B------:R-:W-:-:S04]  /*1d6b0*/  @P2 LOP3.LUT R6, R7, R6, RZ, 0x3c, !PT ;  /* 0x0000000607062212 */ /* 0x000fc800078e3cff */
[----:B------:R-:W-:-:S05]  /*1d6c0*/  @P2 LOP3.LUT R7, R7, R6, RZ, 0x3c, !PT ;  /* 0x0000000607072212 */ /* 0x000fca00078e3cff */
[----:B------:R-:W3:Y:S04]  /*1d6d0*/  @P2 LDG.E.U8 R85, desc[UR56][R6.64] ;  /* 0x0000003806552981 */ /* 0x000ee8000c1e1100 */
[----:B---3--:R0:W-:Y:S04]  /*1d6e0*/  STL [R1+0x660], R85 ;  /* 0x0006605501007387 */ /* 0x0081e80000100800 */
[----:B0-----:R-:W4:Y:S04]  /*1d6f0*/  LDL.LU R85, [R1+0x1fbc] ;  /* 0x001fbc0001557983 */ /* 0x001f280000300800 */
[----:B------:R-:W3:Y:S01]  /*1d700*/  LDL R7, [R1+0xf94] ;  /* 0x000f940001077983 */ /* 0x000ee20000100800 */
[----:B------:R-:W-:-:S05]  /*1d710*/  @P2 IMAD.MOV.U32 R6, RZ, RZ, R5 ;  /* 0x000000ffff062224 */ /* 0x000fca00078e0005 */
[----:B---3--:R-:W3:Y:S04]  /*1d720*/  @P2 LDG.E.U8 R82, desc[UR56][R6.64] ;  /* 0x0000003806522981 */ /* 0x008ee8000c1e1100 */
[----:B------:R-:W-:Y:S01]  /*1d730*/  STL [R1+0x1bd0], R5 ;  /* 0x001bd00501007387 */ /* 0x000fe20000100800 */
[----:B------:R-:W-:-:S03]  /*1d740*/  ISETP.GT.AND P0, PT, R2, 0x3, PT ;  /* 0x000000030200780c */ /* 0x000fc60003f04270 */
[----:B---3--:R0:W-:Y:S04]  /*1d750*/  STL [R1+0x6a4], R82 ;  /* 0x0006a45201007387 */ /* 0x0081e80000100800 */
[----:B0-----:R-:W3:Y:S04]  /*1d760*/  LDL.LU R82, [R1+0x1fb8] ;  /* 0x001fb80001527983 */ /* 0x001ee80000300800 */
[----:B------:R-:W2:Y:S02]  /*1d770*/  LDL R7, [R1+0xf8c] ;  /* 0x000f8c0001077983 */ /* 0x000ea40000100800 */
[----:B------:R-:W-:-:S05]  /*1d780*/  @P0 IMAD.MOV.U32 R6, RZ, RZ, R25 ;  /* 0x000000ffff060224 */ /* 0x000fca00078e0019 */
[----:B--2---:R-:W2:Y:S04]  /*1d790*/  @P0 LDG.E.U8 R83, desc[UR56][R6.64] ;  /* 0x0000003806530981 */ /* 0x004ea8000c1e1100 */
[----:B--2---:R0:W-:Y:S04]  /*1d7a0*/  STL [R1+0x650], R83 ;  /* 0x0006505301007387 */ /* 0x0041e80000100800 */
[----:B0-----:R-:W3:Y:S04]  /*1d7b0*/  LDL.LU R83, [R1+0x1fb4] ;  /* 0x001fb40001537983 */ /* 0x001ee80000300800 */
[----:B------:R-:W2:Y:S01]  /*1d7c0*/  LDL R7, [R1+0xf84] ;  /* 0x000f840001077983 */ /* 0x000ea20000100800 */
[----:B------:R-:W-:-:S05]  /*1d7d0*/  @P0 IMAD.MOV.U32 R6, RZ, RZ, R0 ;  /* 0x000000ffff060224 */ /* 0x000fca00078e0000 */
[----:B--2---:R-:W2:Y:S04]  /*1d7e0*/  @P0 LDG.E.U8 R80, desc[UR56][R6.64] ;  /* 0x0000003806500981 */ /* 0x004ea8000c1e1100 */
[----:B------:R-:W-:Y:S01]  /*1d7f0*/  STL [R1+0x1e5c], R0 ;  /* 0x001e5c0001007387 */ /* 0x000fe20000100800 */
[----:B------:R-:W-:-:S03]  /*1d800*/  ISETP.GT.AND P1, PT, R2, 0x4, PT ;  /* 0x000000040200780c */ /* 0x000fc60003f24270 */
[----:B--2---:R0:W-:Y:S04]  /*1d810*/  STL [R1+0x6a0], R80 ;  /* 0x0006a05001007387 */ /* 0x0041e80000100800 */
[----:B0-----:R-:W2:Y:S04]  /*1d820*/  LDL.LU R80, [R1+0x1fb0] ;  /* 0x001fb00001507983 */ /* 0x001ea80000300800 */
[----:B------:R-:W4:Y:S04]  /*1d830*/  LDL R6, [R1+0xf7c] ;  /* 0x000f7c0001067983 */ /* 0x000f280000100800 */
[----:B------:R-:W4:Y:S02]  /*1d840*/  LDL R7, [R1+0xf80] ;  /* 0x000f800001077983 */ /* 0x000f240000100800 */
[----:B----4-:R-:W-:-:S04]  /*1d850*/  @P1 LOP3.LUT R7, R7, R6, RZ, 0x3c, !PT ;  /* 0x0000000607071212 */ /* 0x010fc800078e3cff */
[----:B------:R-:W-:-:S04]  /*1d860*/  @P1 LOP3.LUT R6, R7, R6, RZ, 0x3c, !PT ;  /* 0x0000000607061212 */ /* 0x000fc800078e3cff */
[----:B------:R-:W-:-:S05]  /*1d870*/  @P1 LOP3.LUT R7, R7, R6, RZ, 0x3c, !PT ;  /* 0x0000000607071212 */ /* 0x000fca00078e3cff */
[----:B------:R-:W4:Y:S04]  /*1d880*/  @P1 LDG.E.U8 R81, desc[UR56][R6.64] ;  /* 0x0000003806511981 */ /* 0x000f28000c1e1100 */
[----:B----4-:R0:W-:Y:S04]  /*1d890*/  STL [R1+0x64c], R81 ;  /* 0x00064c5101007387 */ /* 0x0101e80000100800 */
        /* <DEDUP_REMOVED lines=18> */
[----:B------:R-:W3:Y:S04]  /*1d9c0*/  LDL R6, [R1+0xf64] ;  /* 0x000f640001067983 */ /* 0x000ee80000100800 */
[----:B------:R-:W3:Y:S02]  /*1d9d0*/  LDL R7, [R1+0xf68] ;  /* 0x000f680001077983 */ /* 0x000ee40000100800 */
[----:B---3--:R-:W-:-:S04]  /*1d9e0*/  @P2 LOP3.LUT R7, R7, R6, RZ, 0x3c, !PT ;  /* 0x0000000607072212 */ /* 0x008fc800078e3cff */
[----:B------:R-:W-:-:S04]  /*1d9f0*/  @P2 LOP3.LUT R6, R7, R6, RZ, 0x3c, !PT ;  /* 0x0000000607062212 */ /* 0x000fc800078e3cff */
[----:B------:R-:W-:-:S05]  /*1da00*/  @P2 LOP3.LUT R7, R7, R6, RZ, 0x3c, !PT ;  /* 0x0000000607072212 */ /* 0x000fca00078e3cff */
[----:B------:R-:W3:Y:S01]  /*1da10*/  @P2 LDG.E.U8 R76, desc[UR56][R6.64] ;  /* 0x00000038064c2981 */ /* 0x000ee2000c1e1100 */
[----:B------:R-:W-:-:S03]  /*1da20*/  ISETP.GT.AND P0, PT, R2, 0x6, PT ;  /* 0x000000060200780c */ /* 0x000fc60003f04270 */
[----:B---3--:R0:W-:Y:S04]  /*1da30*/  STL [R1+0x698], R76 ;  /* 0x0006984c01007387 */ /* 0x0081e80000100800 */
[----:B0-----:R-:W3:Y:S04]  /*1da40*/  LDL.LU R76, [R1+0x1fa0] ;  /* 0x001fa000014c7983 */ /* 0x001ee80000300800 */
[----:B------:R-:W2:Y:S04]  /*1da50*/  LDL R6, [R1+0xf5c] ;  /* 0x000f5c0001067983 */ /* 0x000ea80000100800 */
[----:B------:R-:W2:Y:S02]  /*1da60*/  LDL R7, [R1+0xf60] ;  /* 0x000f600001077983 */ /* 0x000ea40000100800 */
[----:B--2---:R-:W-:-:S04]  /*1da70*/  @P0 LOP3.LUT R7, R7, R6, RZ, 0x3c, !PT ;  /* 0x0000000607070212 */ /* 0x004fc800078e3cff */
[----:B------:R-:W-:-:S04]  /*1da80*/  @P0 LOP3.LUT R6, R7, R6, RZ, 0x3c, !PT ;  /* 0x0000000607060212 */ /* 0x000fc800078e3cff */
[----:B------:R-:W-:-:S05]  /*1da90*/  @P0 LOP3.LUT R7, R7, R6, RZ, 0x3c, !PT ;  /* 0x0000000607070212 */ /* 0x000fca00078e3cff */
[----:B------:R-:W2:Y:S04]  /*1daa0*/  @P0 LDG.E.U8 R77, desc[UR56][R6.64] ;  /* 0x00000038064d0981 */ /* 0x000ea8000c1e1100 */
[----:B--2---:R0:W-:Y:S04]  /*1dab0*/  STL [R1+0x634], R77 ;  /* 0x0006344d01007387 */ /* 0x0041e80000100800 */
[----:B0-----:R-:W3:Y:S04]  /*1dac0*/  LDL.LU R77, [R1+0x1f9c] ;  /* 0x001f9c00014d7983 */ /* 0x001ee80000300800 */
[----:B------:R-:W2:Y:S04]  /*1dad0*/  LDL R6, [R1+0xf54] ;  /* 0x000f540001067983 */ /* 0x000ea80000100800 */
[----:B------:R-:W2:Y:S02]  /*1dae0*/  LDL R7, [R1+0xf58] ;  /* 0x000f580001077983 */ /* 0x000ea40000100800 */
[----:B--2---:R-:W-:-:S04]  /*1daf0*/  @P0 LOP3.LUT R7, R7, R6, RZ, 0x3c, !PT ;  /* 0x0000000607070212 */ /* 0x004fc800078e3cff */
[----:B------:R-:W-:-:S04]  /*1db00*/  @P0 LOP3.LUT R6, R7, R6, RZ, 0x3c, !PT ;  /* 0x0000000607060212 */ /* 0x000fc800078e3cff */
[----:B------:R-:W-:-:S05]  /*1db10*/  @P0 LOP3.LUT R7, R7, R6, RZ, 0x3c, !PT ;  /* 0x0000000607070212 */ /* 0x000fca00078e3cff */
[----:B------:R-:W2:Y:S01]  /*1db20*/  @P0 LDG.E.U8 R74, desc[UR56][R6.64] ;  /* 0x00000038064a0981 */ /* 0x000ea2000c1e1100 */
        /* <DEDUP_REMOVED lines=25> */
[----:B------:R0:W3:Y:S04]  /*1dcc0*/  @P2 LDG.E.U8 R9, desc[UR56][R6.64] ;  /* 0x0000003806092981 */ /* 0x0000e8000c1e1100 */
[----:B------:R-:W0:Y:S04]  /*1dcd0*/  LDL R6, [R1+0xf34] ;  /* 0x000f340001067983 */ /* 0x000e280000100800 */
[----:B------:R-:W0:Y:S02]  /*1dce0*/  LDL R7, [R1+0xf38] ;  /* 0x000f380001077983 */ /* 0x000e240000100800 */
[----:B0-----:R-:W-:-:S04]  /*1dcf0*/  @P2 LOP3.LUT R7, R7, R6, RZ, 0x3c, !PT ;  /* 0x0000000607072212 */ /* 0x001fc800078e3cff */
[----:B------:R-:W-:-:S04]  /*1dd00*/  @P2 LOP3.LUT R6, R7, R6, RZ, 0x3c, !PT ;  /* 0x0000000607062212 */ /* 0x000fc800078e3cff */
[----:B------:R-:W-:-:S05]  /*1dd10*/  @P2 LOP3.LUT R7, R7, R6, RZ, 0x3c, !PT ;  /* 0x0000000607072212 */ /* 0x000fca00078e3cff */
[----:B------:R-:W2:Y:S01]  /*1dd20*/  @P2 LDG.E.U8 R73, desc[UR56][R6.64] ;  /* 0x0000003806492981 */ /* 0x000ea2000c1e1100 */
[----:B------:R-:W-:-:S03]  /*1dd30*/  ISETP.GT.AND P0, PT, R2, 0x9, PT ;  /* 0x000000090200780c */ /* 0x000fc60003f04270 */
[----:B--2---:R0:W-:Y:S04]  /*1dd40*/  STL [R1+0x68c], R73 ;  /* 0x00068c4901007387 */ /* 0x0041e80000100800 */
[----:B0-----:R-:W4:Y:S04]  /*1dd50*/  LDL.LU R73, [R1+0x1f8c] ;  /* 0x001f8c0001497983 */ /* 0x001f280000300800 */
[----:B------:R-:W2:Y:S04]  /*1dd60*/  LDL R6, [R1+0xf2c] ;  /* 0x000f2c0001067983 */ /* 0x000ea80000100800 */
[----:B------:R-:W2:Y:S02]  /*1dd70*/  LDL R7, [R1+0xf30] ;  /* 0x000f300001077983 */ /* 0x000ea40000100800 */
[----:B--2---:R-:W-:-:S04]  /*1dd80*/  @P0 LOP3.LUT R7, R7, R6, RZ, 0x3c, !PT ;  /* 0x0000000607070212 */ /* 0x004fc800078e3cff */
[----:B------:R-:W-:-:S04]  /*1dd90*/  @P0 LOP3.LUT R6, R7, R6, RZ, 0x3c, !PT ;  /* 0x0000000607060212 */ /* 0x000fc800078e3cff */
[----:B------:R-:W-:-:S05]  /*1dda0*/  @P0 LOP3.LUT R7, R7, R6, RZ, 0x3c, !PT ;  /* 0x0000000607070212 */ /* 0x000fca00078e3cff */
[----:B------:R0:W2:Y:S04]  /*1ddb0*/  @P0 LDG.E.U8 R8, desc[UR56][R6.64] ;  /* 0x0000003806080981 */ /* 0x0000a8000c1e1100 */
[----:B------:R-:W0:Y:S04]  /*1ddc0*/  LDL R6, [R1+0xf24] ;  /* 0x000f240001067983 */ /* 0x000e280000100800 */
[----:B------:R-:W0:Y:S02]  /*1ddd0*/  LDL R7, [R1+0xf28] ;  /* 0x000f280001077983 */ /* 0x000e240000100800 */
[----:B0-----:R-:W-:-:S04]  /*1dde0*/  @P0 LOP3.LUT R7, R7, R6, RZ, 0x3c, !PT ;  /* 0x0000000607070212 */ /* 0x001fc800078e3cff */
[----:B------:R-:W-:-:S04]  /*1ddf0*/  @P0 LOP3.LUT R6, R7, R6, RZ, 0x3c, !PT ;  /* 0x0000000607060212 */ /* 0x000fc800078e3cff */
[----:B------:R-:W-:-:S05]  /*1de00*/  @P0 LOP3.LUT R7, R7, R6, RZ, 0x3c, !PT ;  /* 0x0000000607070212 */ /* 0x000fca00078e3cff */
[----:B------:R-:W3:Y:S01]  /*1de10*/  @P0 LDG.E.U8 R70, desc[UR56][R6.64] ;  /* 0x0000003806460981 */ /* 0x000ee2000c1e1100 */
[----:B------:R-:W-:-:S03]  /*1de20*/  ISETP.GT.AND P1, PT, R2, 0xa, PT ;  /* 0x0000000a0200780c */ /* 0x000fc60003f24270 */
[----:B---3--:R0:W-:Y:S04]  /*1de30*/  STL [R1+0x680], R70 ;  /* 0x0006804601007387 */ /* 0x0081e80000100800 */
[----:B0-----:R-:W3:Y:S04]  /*1de40*/  LDL.LU R70, [R1+0x1f88] ;  /* 0x001f880001467983 */ /* 0x001ee80000300800 */
[----:B------:R-:W4:Y:S04]  /*1de50*/  LDL R6, [R1+0xf1c] ;  /* 0x000f1c0001067983 */ /* 0x000f280000100800 */
[----:B------:R-:W4:Y:S02]  /*1de60*/  LDL R7, [R1+0xf20] ;  /* 0x000f200001077983 */ /* 0x000f240000100800 */
[----:B----4-:R-:W-:-:S04]  /*1de70*/  @P1 LOP3.LUT R7, R7, R6, RZ, 0x3c, !PT ;  /* 0x0000000607071212 */ /* 0x010fc800078e3cff */
[----:B------:R-:W-:-:S04]  /*1de80*/  @P1 LOP3.LUT R6, R7, R6, RZ, 0x3c, !PT ;  /* 0x0000000607061212 */ /* 0x000fc800078e3cff */
[----:B------:R-:W-:-:S05]  /*1de90*/  @P1 LOP3.LUT R7, R7, R6, RZ, 0x3c, !PT ;  /* 0x0000000607071212 */ /* 0x000fca00078e3cff */
[----:B------:R-:W4:Y:S04]  /*1dea0*/  @P1 LDG.E.U8 R71, desc[UR56][R6.64] ;  /* 0x0000003806471981 */ /* 0x000f28000c1e1100 */
[----:B----4-:R0:W-:Y:S04]  /*1deb0*/  STL [R1+0x600], R71 ;  /* 0x0006004701007387 */ /* 0x0101e80000100800 */
[----:B0-----:R-:W3:Y:S04]  /*1dec0*/  LDL.LU R71, [R1+0x1f84] ;  /* 0x001f840001477983 */ /* 0x001ee80000300800 */
        /* <DEDUP_REMOVED lines=44> */
[----:B------:R0:W4:Y:S04]  /*1e190*/  @P1 LDG.E.U8 R237, desc[UR56][R6.64] ;  /* 0x0000003806ed1981 */ /* 0x000128000c1e1100 */
        /* <DEDUP_REMOVED lines=8> */
[----:B0-----:R-:W2:Y:S04]  /*1e220*/  LDL.LU R67, [R1+0x1f74] ;  /* 0x001f740001437983 */ /* 0x001ea80000300800 */
        /* <DEDUP_REMOVED lines=103> */
[----:B------:R-:W0:Y:S01]  /*1e8a0*/  LDL R7, [R1+0xe78] ;  /* 0x000e780001077983 */ /* 0x000e220000100800 */
[----:B------:R-:W-:Y:S02]  /*1e8b0*/  PRMT R5, RZ, 0x7610, R5 ;  /* 0x00007610ff057816 */ /* 0x000fe40000000005 */
[----:B0-----:R-:W-:-:S04]  /*1e8c0*/  @P2 LOP3.LUT R7, R7, R6, RZ, 0x3c, !PT ;  /* 0x0000000607072212 */ /* 0x001fc800078e3cff */
[----:B------:R-:W-:-:S04]  /*1e8d0*/  @P2 LOP3.LUT R6, R7, R6, RZ, 0x3c, !PT ;  /* 0x0000000607062212 */ /* 0x000fc800078e3cff */
[----:B------:R-:W-:-:S05]  /*1e8e0*/  @P2 LOP3.LUT R7, R7, R6, RZ, 0x3c, !PT ;  /* 0x0000000607072212 */ /* 0x000fca00078e3cff */
[----:B------:R-:W3:Y:S04]  /*1e8f0*/  @P2 LDG.E.U8 R5, desc[UR56][R6.64] ;  /* 0x0000003806052981 */ /* 0x000ee8000c1e1100 */
[----:B------:R-:W2:Y:S04]  /*1e900*/  LDL R6, [R1+0xe6c] ;  /* 0x000e6c0001067983 */ /* 0x000ea80000100800 */
[----:B------:R-:W2:Y:S01]  /*1e910*/  LDL R7, [R1+0xe70] ;  /* 0x000e700001077983 */ /* 0x000ea20000100800 */
[----:B------:R-:W-:-:S03]  /*1e920*/  ISETP.GT.AND P0, PT, R2, 0x15, PT ;  /* 0x000000150200780c */ /* 0x000fc60003f04270 */
[----:B---3--:R0:W-:Y:S04]  /*1e930*/  STL [R1+0x644], R5 ;  /* 0x0006440501007387 */ /* 0x0081e80000100800 */
[----:B0-----:R-:W3:Y:S06]  /*1e940*/  LDL R5, [R1+0xe50] ;  /* 0x000e500001057983 */ /* 0x001eec0000100800 */
        /* <DEDUP_REMOVED lines=28> */
[----:B------:R-:W4:Y:S02]  /*1eb10*/  LDL R7, [R1+0xe4c] ;  /* 0x000e4c0001077983 */ /* 0x000f240000100800 */
[----:B------:R-:W-:-:S02]  /*1eb20*/  @P2 IMAD.MOV.U32 R6, RZ, RZ, R5 ;  /* 0x000000ffff062224 */ /* 0x000fc400078e0005 */
[----:B------:R-:W3:Y:S04]  /*1eb30*/  LDL R5, [R1+0xe28] ;  /* 0x000e280001057983 */ /* 0x000ee80000100800 */
[----:B----4-:R0:W4:Y:S04]  /*1eb40*/  @P2 LDG.E.U8 R230, desc[UR56][R6.64] ;  /* 0x0000003806e62981 */ /* 0x010128000c1e1100 */
        /* <DEDUP_REMOVED lines=30> */
[----:B------:R-:W3:Y:S01]  /*1ed30*/  LDL R7, [R1+0xe24] ;  /* 0x000e240001077983 */ /* 0x000ee20000100800 */
[----:B0-----:R-:W-:Y:S01]  /*1ed40*/  @P1 IMAD.MOV.U32 R6, RZ, RZ, R5 ;  /* 0x000000ffff061224 */ /* 0x001fe200078e0005 */
[----:B------:R-:W-:-:S04]  /*1ed50*/  ISETP.GT.AND P2, PT, R2, 0x1a, PT ;  /* 0x0000001a0200780c */ /* 0x000fc80003f44270 */
[----:B---3--:R0:W3:Y:S04]  /*1ed60*/  @P1 LDG.E.U8 R251, desc[UR56][R6.64] ;  /* 0x0000003806fb1981 */ /* 0x0080e8000c1e1100 */
[----:B------:R-:W0:Y:S04]  /*1ed70*/  LDL R6, [R1+0xe1c] ;  /* 0x000e1c0001067983 */ /* 0x000e280000100800 */
[----:B------:R-:W0:Y:S02]  /*1ed80*/  LDL R7, [R1+0xe20] ;  /* 0x000e200001077983 */ /* 0x000e240000100800 */
[----:B0-----:R-:W-:-:S04]  /*1ed90*/  @P2 LOP3.LUT R7, R7, R6, RZ, 0x3c, !PT ;  /* 0x0000000607072212 */ /* 0x001fc800078e3cff */
        /* <DEDUP_REMOVED lines=8> */
[----:B------:R0:W3:Y:S04]  /*1ee20*/  @P2 LDG.E.U8 R247, desc[UR56][R6.64] ;  /* 0x0000003806f72981 */ /* 0x0000e8000c1e1100 */
[----:B------:R-:W0:Y:S04]  /*1ee30*/  LDL R6, [R1+0xe0c] ;  /* 0x000e0c0001067983 */ /* 0x000e280000100800 */
[----:B------:R-:W0:Y:S01]  /*1ee40*/  LDL R7, [R1+0xe10] ;  /* 0x000e100001077983 */ /* 0x000e220000100800 */
[----:B------:R-:W-:-:S13]  /*1ee50*/  ISETP.GT.AND P0, PT, R2, 0x1b, PT ;  /* 0x0000001b0200780c */ /* 0x000fda0003f04270 */
[----:B0-----:R-:W-:-:S04]  /*1ee60*/  @P0 LOP3.LUT R7, R7, R6, RZ, 0x3c, !PT ;  /* 0x0000000607070212 */ /* 0x001fc800078e3cff */
[----:B------:R-:W-:-:S04]  /*1ee70*/  @P0 LOP3.LUT R6, R7, R6, RZ, 0x3c, !PT ;  /* 0x0000000607060212 */ /* 0x000fc800078e3cff */
[----:B------:R-:W-:-:S05]  /*1ee80*/  @P0 LOP3.LUT R7, R7, R6, RZ, 0x3c, !PT ;  /* 0x0000000607070212 */ /* 0x000fca00078e3cff */
[----:B------:R0:W3:Y:S04]  /*1ee90*/  @P0 LDG.E.U8 R208, desc[UR56][R6.64] ;  /* 0x0000003806d00981 */ /* 0x0000e8000c1e1100 */
[----:B------:R-:W0:Y:S04]  /*1eea0*/  LDL R6, [R1+0xe04] ;  /* 0x000e040001067983 */ /* 0x000e280000100800 */
[----:B------:R-:W0:Y:S01]  /*1eeb0*/  LDL R7, [R1+0xe08] ;  /* 0x000e080001077983 */ /* 0x000e220000100800 */
[----:B------:R-:W-:-:S03]  /*1eec0*/  IMAD.MOV.U32 R5, RZ, RZ, R13 ;  /* 0x000000ffff057224 */ /* 0x000fc600078e000d */
[----:B------:R-:W4:Y:S01]  /*1eed0*/  LDL R13, [R1+0xe00] ;  /* 0x000e0000010d7983 */ /* 0x000f220000100800 */
[----:B0-----:R-:W-:-:S04]  /*1eee0*/  @P0 LOP3.LUT R7, R7, R6, RZ, 0x3c, !PT ;  /* 0x0000000607070212 */ /* 0x001fc800078e3cff */
[----:B------:R-:W-:-:S04]  /*1eef0*/  @P0 LOP3.LUT R6, R7, R6, RZ, 0x3c, !PT ;  /* 0x0000000607060212 */ /* 0x000fc800078e3cff */
[----:B------:R-:W-:-:S05]  /*1ef00*/  @P0 LOP3.LUT R7, R7, R6, RZ, 0x3c, !PT ;  /* 0x0000000607070212 */ /* 0x000fca00078e3cff */
[----:B------:R4:W3:Y:S04]  /*1ef10*/  @P0 LDG.E.U8 R241, desc[UR56][R6.64] ;  /* 0x0000003806f10981 */ /* 0x0008e8000c1e1100 */
[----:B------:R-:W2:Y:S01]  /*1ef20*/  LDL R7, [R1+0xdfc] ;  /* 0x000dfc0001077983 */ /* 0x000ea20000100800 */
[----:B------:R-:W-:-:S13]  /*1ef30*/  ISETP.GT.AND P1, PT, R2, 0x1c, PT ;  /* 0x0000001c0200780c */ /* 0x000fda0003f24270 */
[----:B----4-:R-:W-:Y:S01]  /*1ef40*/  @P1 IMAD.MOV.U32 R6, RZ, RZ, R13 ;  /* 0x000000ffff061224 */ /* 0x010fe200078e000d */
[----:B------:R-:W-:Y:S01]  /*1ef50*/  ISETP.GT.AND P2, PT, R2, 0x1d, PT ;  /* 0x0000001d0200780c */ /* 0x000fe20003f44270 */
[----:B------:R-:W4:Y:S04]  /*1ef60*/  LDL R13, [R1+0xdd8] ;  /* 0x000dd800010d7983 */ /* 0x000f280000100800 */
[----:B--2---:R0:W2:Y:S04]  /*1ef70*/  @P1 LDG.E.U8 R203, desc[UR56][R6.64] ;  /* 0x0000003806cb1981 */ /* 0x0040a8000c1e1100 */
[----:B------:R-:W0:Y:S04]  /*1ef80*/  LDL R6, [R1+0xdf4] ;  /* 0x000df40001067983 */ /* 0x000e280000100800 */
[----:B------:R-:W0:Y:S02]  /*1ef90*/  LDL R7, [R1+0xdf8] ;  /* 0x000df80001077983 */ /* 0x000e240000100800 */
[----:B0-----:R-:W-:-:S04]  /*1efa0*/  @P1 LOP3.LUT R7, R7, R6, RZ, 0x3c, !PT ;  /* 0x0000000607071212 */ /* 0x001fc800078e3cff */
        /* <DEDUP_REMOVED lines=16> */
[----:B------:R-:W0:Y:S01]  /*1f0b0*/  LDL R7, [R1+0xde0] ;  /* 0x000de00001077983 */ /* 0x000e220000100800 */
[----:B------:R-:W-:-:S13]  /*1f0c0*/  ISETP.GT.AND P0, PT, R2, 0x1e, PT ;  /* 0x0000001e0200780c */ /* 0x000fda0003f04270 */
[----:B0-----:R-:W-:-:S04]  /*1f0d0*/  @P0 LOP3.LUT R7, R7, R6, RZ, 0x3c, !PT ;  /* 0x0000000607070212 */ /* 0x001fc800078e3cff */
[----:B------:R-:W-:-:S04]  /*1f0e0*/  @P0 LOP3.LUT R6, R7, R6, RZ, 0x3c, !PT ;  /* 0x0000000607060212 */ /* 0x000fc800078e3cff */
[----:B------:R-:W-:-:S05]  /*1f0f0*/  @P0 LOP3.LUT R7, R7, R6, RZ, 0x3c, !PT ;  /* 0x0000000607070212 */ /* 0x000fca00078e3cff */
[----:B------:R4:W2:Y:S04]  /*1f100*/  @P0 LDG.E.U8 R193, desc[UR56][R6.64] ;  /* 0x0000003806c10981 */ /* 0x0008a8000c1e1100 */
[----:B------:R-:W3:Y:S01]  /*1f110*/  LDL R7, [R1+0xdd4] ;  /* 0x000dd40001077983 */ /* 0x000ee20000100800 */
[----:B----4-:R-:W-:Y:S01]  /*1f120*/  @P0 IMAD.MOV.U32 R6, RZ, RZ, R13 ;  /* 0x000000ffff060224 */ /* 0x010fe200078e000d */
[C---:B------:R-:W-:Y:S02]  /*1f130*/  ISETP.GT.AND P1, PT, R2.reuse, 0x1f, PT ;  /* 0x0000001f0200780c */ /* 0x040fe40003f24270 */
[----:B------:R-:W-:Y:S01]  /*1f140*/  ISETP.GT.AND P2, PT, R2, 0x20, PT ;  /* 0x000000200200780c */ /* 0x000fe20003f44270 */
[----:B------:R-:W4:Y:S04]  /*1f150*/  LDL R13, [R1+0xdb0] ;  /* 0x000db000010d7983 */ /* 0x000f280000100800 */
        /* <DEDUP_REMOVED lines=28> */
[----:B------:R-:W3:Y:S02]  /*1f320*/  LDL R7, [R1+0xdac] ;  /* 0x000dac0001077983 */ /* 0x000ee40000100800 */
[----:B----4-:R-:W-:-:S02]  /*1f330*/  @P0 IMAD.MOV.U32 R6, RZ, RZ, R13 ;  /* 0x000000ffff060224 */ /* 0x010fc400078e000d */
[----:B------:R-:W4:Y:S04]  /*1f340*/  LDL.LU R13, [R1+0xd84] ;  /* 0x000d8400010d7983 */ /* 0x000f280000300800 */
        /* <DEDUP_REMOVED lines=28> */
[----:B----4-:R-:W-:Y:S01]  /*1f510*/  STL [R1+0x1e88], R13 ;  /* 0x001e880d01007387 */ /* 0x010fe20000100800 */
[----:B------:R-:W-:Y:S01]  /*1f520*/  ISETP.GT.AND P0, PT, R2, 0x24, PT ;  /* 0x000000240200780c */ /* 0x000fe20003f04270 */
[----:B0-----:R-:W-:-:S02]  /*1f530*/  @P2 IMAD.MOV.U32 R6, RZ, RZ, R7 ;  /* 0x000000ffff062224 */ /* 0x001fc400078e0007 */
[----:B------:R-:W-:-:S05]  /*1f540*/  @P2 IMAD.MOV.U32 R7, RZ, RZ, R13 ;  /* 0x000000ffff072224 */ /* 0x000fca00078e000d */
[----:B------:R0:W4:Y:S04]  /*1f550*/  @P2 LDG.E.U8 R240, desc[UR56][R6.64] ;  /* 0x0000003806f02981 */ /* 0x000128000c1e1100 */
[----:B------:R-:W0:Y:S04]  /*1f560*/  LDL R6, [R1+0xd7c] ;  /* 0x000d7c0001067983 */ /* 0x000e280000100800 */
[----:B------:R-:W0:Y:S02]  /*1f570*/  LDL R7, [R1+0xd80] ;  /* 0x000d800001077983 */ /* 0x000e240000100800 */
[----:B0-----:R-:W-:-:S04]  /*1f580*/  @P0 LOP3.LUT R7, R7, R6, RZ, 0x3c, !PT ;  /* 0x0000000607070212 */ /* 0x001fc800078e3cff */
        /* <DEDUP_REMOVED lines=10> */
[----:B------:R-:W0:Y:S01]  /*1f630*/  LDL R7, [R1+0xd70] ;  /* 0x000d700001077983 */ /* 0x000e220000100800 */
[----:B------:R-:W-:-:S13]  /*1f640*/  ISETP.GT.AND P1, PT, R2, 0x25, PT ;  /* 0x000000250200780c */ /* 0x000fda0003f24270 */
        /* <DEDUP_REMOVED lines=408> */
[----:B0-----:R-:W3:Y:S04]  /*20fd0*/  LDL.LU R49, [R1+0x1f2c] ;  /* 0x001f2c0001317983 */ /* 0x001ee80000300800 */
        /* <DEDUP_REMOVED lines=150> */
[----:B------:R-:W0:Y:S01]  /*21940*/  LDL R7, [R1+0x16f4] ;  /* 0x0016f40001077983 */ /* 0x000e220000100800 */
[----:B------:R-:W-:Y:S01]  /*21950*/  ISETP.GT.AND P0, PT, R2, 0x4f, PT ;  /* 0x0000004f0200780c */ /* 0x000fe20003f04270 */
[----:B0-----:R-:W-:Y:S02]  /*21960*/  @P1 IMAD.MOV.U32 R6, RZ, RZ, R7 ;  /* 0x000000ffff061224 */ /* 0x001fe400078e0007 */
[----:B------:R-:W-:-:S05]  /*21970*/  @P1 IMAD.MOV.U32 R7, RZ, RZ, R126 ;  /* 0x000000ffff071224 */ /* 0x000fca00078e007e */
[----:B------:R0:W2:Y:S04]  /*21980*/  @P1 LDG.E.U8 R226, desc[UR56][R6.64] ;  /* 0x0000003806e21981 */ /* 0x0000a8000c1e1100 */
[----:B------:R-:W0:Y:S02]  /*21990*/  LDL R7, [R1+0x16ec] ;  /* 0x0016ec0001077983 */ /* 0x000e240000100800 */
[----:B0-----:R-:W-:Y:S02]  /*219a0*/  @P0 IMAD.MOV.U32 R6, RZ, RZ, R7 ;  /* 0x000000ffff060224 */ /* 0x001fe400078e0007 */
[----:B------:R-:W-:-:S05]  /*219b0*/  @P0 IMAD.MOV.U32 R7, RZ, RZ, R128 ;  /* 0x000000ffff070224 */ /* 0x000fca00078e0080 */
        /* <DEDUP_REMOVED lines=9> */
[----:B------:R-:W4:Y:S01]  /*21a50*/  @P1 LDG.E.U8 R41, desc[UR56][R6.64] ;  /* 0x0000003806291981 */ /* 0x000f22000c1e1100 */
[----:B------:R-:W-:-:S03]  /*21a60*/  ISETP.GT.AND P0, PT, R2, 0x51, PT ;  /* 0x000000510200780c */ /* 0x000fc60003f04270 */
[----:B----4-:R0:W-:Y:S04]  /*21a70*/  STL [R1+0x730], R41 ;  /* 0x0007302901007387 */ /* 0x0101e80000100800 */
[----:B0-----:R-:W3:Y:S04]  /*21a80*/  LDL.LU R41, [R1+0x1f0c] ;  /* 0x001f0c0001297983 */ /* 0x001ee80000300800 */
[----:B------:R-:W4:Y:S01]  /*21a90*/  LDL R7, [R1+0x16d4] ;  /* 0x0016d40001077983 */ /* 0x000f220000100800 */
[----:B------:R-:W-:Y:S01]  /*21aa0*/  PRMT R24, RZ, 0x7610, R24 ;  /* 0x00007610ff187816 */ /* 0x000fe20000000018 */
[----:B----4-:R-:W-:-:S02]  /*21ab0*/  @P1 IMAD.MOV.U32 R6, RZ, RZ, R7 ;  /* 0x000000ffff061224 */ /* 0x010fc400078e0007 */
[----:B------:R-:W-:-:S05]  /*21ac0*/  @P1 IMAD.MOV.U32 R7, RZ, RZ, R134 ;  /* 0x000000ffff071224 */ /* 0x000fca00078e0086 */
[----:B------:R0:W4:Y:S01]  /*21ad0*/  @P1 LDG.E.U8 R38, desc[UR56][R6.64] ;  /* 0x0000003806261981 */ /* 0x000122000c1e1100 */
[----:B------:R-:W-:Y:S01]  /*21ae0*/  ISETP.GT.AND P1, PT, R2, 0x52, PT ;  /* 0x000000520200780c */ /* 0x000fe20003f24270 */
[----:B0-----:R-:W-:Y:S02]  /*21af0*/  @P0 IMAD.MOV.U32 R6, RZ, RZ, R125 ;  /* 0x000000ffff060224 */ /* 0x001fe400078e007d */
[----:B------:R-:W-:-:S05]  /*21b00*/  @P0 IMAD.MOV.U32 R7, RZ, RZ, R136 ;  /* 0x000000ffff070224 */ /* 0x000fca00078e0088 */
[----:B------:R0:W2:Y:S02]  /*21b10*/  @P0 LDG.E.U8 R39, desc[UR56][R6.64] ;  /* 0x0000003806270981 */ /* 0x0000a4000c1e1100 */
[----:B0-----:R-:W-:Y:S02]  /*21b20*/  @P0 IMAD.MOV.U32 R6, RZ, RZ, R127 ;  /* 0x000000ffff060224 */ /* 0x001fe400078e007f */
[----:B------:R-:W-:-:S05]  /*21b30*/  @P0 IMAD.MOV.U32 R7, RZ, RZ, R138 ;  /* 0x000000ffff070224 */ /* 0x000fca00078e008a */
[----:B------:R0:W3:Y:S02]  /*21b40*/  @P0 LDG.E.U8 R36, desc[UR56][R6.64] ;  /* 0x0000003806240981 */ /* 0x0000e4000c1e1100 */
[----:B0-----:R-:W-:Y:S02]  /*21b50*/  @P1 IMAD.MOV.U32 R6, RZ, RZ, R129 ;  /* 0x000000ffff061224 */ /* 0x001fe400078e0081 */
[----:B------:R-:W-:-:S05]  /*21b60*/  @P1 IMAD.MOV.U32 R7, RZ, RZ, R140 ;  /* 0x000000ffff071224 */ /* 0x000fca00078e008c */
[----:B------:R0:W3:Y:S02]  /*21b70*/  @P1 LDG.E.U8 R37, desc[UR56][R6.64] ;  /* 0x0000003806251981 */ /* 0x0000e4000c1e1100 */
[----:B0-----:R-:W-:Y:S02]  /*21b80*/  @P1 IMAD.MOV.U32 R6, RZ, RZ, R131 ;  /* 0x000000ffff061224 */ /* 0x001fe400078e0083 */
[----:B------:R-:W-:-:S05]  /*21b90*/  @P1 IMAD.MOV.U32 R7, RZ, RZ, R142 ;  /* 0x000000ffff071224 */ /* 0x000fca00078e008e */
[----:B------:R-:W3:Y:S04]  /*21ba0*/  @P1 LDG.E.U8 R24, desc[UR56][R6.64] ;  /* 0x0000003806181981 */ /* 0x000ee8000c1e1100 */
[----:B----4-:R0:W-:Y:S04]  /*21bb0*/  STL [R1+0x7dc], R38 ;  /* 0x0007dc2601007387 */ /* 0x0101e80000100800 */
[----:B0-----:R-:W4:Y:S04]  /*21bc0*/  LDL.LU R38, [R1+0x1f08] ;  /* 0x001f080001267983 */ /* 0x001f280000300800 */
[----:B--2---:R0:W-:Y:S04]  /*21bd0*/  STL [R1+0x724], R39 ;  /* 0x0007242701007387 */ /* 0x0041e80000100800 */
[----:B0-----:R-:W4:Y:S04]  /*21be0*/  LDL.LU R39, [R1+0x1f04] ;  /* 0x001f040001277983 */ /* 0x001f280000300800 */
[----:B---3--:R0:W-:Y:S04]  /*21bf0*/  STL [R1+0x7d4], R36 ;  /* 0x0007d42401007387 */ /* 0x0081e80000100800 */
[----:B0-----:R-:W2:Y:S04]  /*21c00*/  LDL.LU R36, [R1+0x1f00] ;  /* 0x001f000001247983 */ /* 0x001ea80000300800 */
[----:B------:R0:W-:Y:S04]  /*21c10*/  STL [R1+0x714], R37 ;  /* 0x0007142501007387 */ /* 0x0001e80000100800 */
[----:B0-----:R-:W2:Y:S04]  /*21c20*/  LDL.LU R37, [R1+0x1efc] ;  /* 0x001efc0001257983 */ /* 0x001ea80000300800 */
[----:B------:R0:W-:Y:S04]  /*21c30*/  STL [R1+0x7c8], R24 ;  /* 0x0007c81801007387 */ /* 0x0001e80000100800 */
[----:B0-----:R-:W3:Y:S01]  /*21c40*/  LDL.LU R24, [R1+0x1688] ;  /* 0x0016880001187983 */ /* 0x001ee20000300800 */
[----:B------:R-:W-:-:S02]  /*21c50*/  ISETP.GT.AND P0, PT, R2, 0x53, PT ;  /* 0x000000530200780c */ /* 0x000fc40003f04270 */
[----:B------:R-:W-:-:S11]  /*21c60*/  ISETP.GT.AND P1, PT, R2, 0x54, PT ;  /* 0x000000540200780c */ /* 0x000fd60003f24270 */
[----:B------:R-:W-:Y:S02]  /*21c70*/  @P0 IMAD.MOV.U32 R6, RZ, RZ, R133 ;  /* 0x000000ffff060224 */ /* 0x000fe400078e0085 */
[----:B------:R-:W-:-:S05]  /*21c80*/  @P0 IMAD.MOV.U32 R7, RZ, RZ, R144 ;  /* 0x000000ffff070224 */ /* 0x000fca00078e0090 */
[----:B------:R0:W4:Y:S02]  /*21c90*/  @P0 LDG.E.U8 R34, desc[UR56][R6.64] ;  /* 0x0000003806220981 */ /* 0x000124000c1e1100 */
[----:B0-----:R-:W-:Y:S02]  /*21ca0*/  @P0 IMAD.MOV.U32 R6, RZ, RZ, R135 ;  /* 0x000000ffff060224 */ /* 0x001fe400078e0087 */
[----:B------:R-:W-:-:S05]  /*21cb0*/  @P0 IMAD.MOV.U32 R7, RZ, RZ, R146 ;  /* 0x000000ffff070224 */ /* 0x000fca00078e0092 */
[----:B------:R0:W2:Y:S01]  /*21cc0*/  @P0 LDG.E.U8 R35, desc[UR56][R6.64] ;  /* 0x0000003806230981 */ /* 0x0000a2000c1e1100 */
[----:B------:R-:W-:Y:S01]  /*21cd0*/  ISETP.GT.AND P0, PT, R2, 0x55, PT ;  /* 0x000000550200780c */ /* 0x000fe20003f04270 */
[----:B0-----:R-:W-:Y:S02]  /*21ce0*/  @P1 IMAD.MOV.U32 R6, RZ, RZ, R137 ;  /* 0x000000ffff061224 */ /* 0x001fe400078e0089 */
[----:B------:R-:W-:-:S05]  /*21cf0*/  @P1 IMAD.MOV.U32 R7, RZ, RZ, R148 ;  /* 0x000000ffff071224 */ /* 0x000fca00078e0094 */
[----:B------:R0:W2:Y:S02]  /*21d00*/  @P1 LDG.E.U8 R32, desc[UR56][R6.64] ;  /* 0x0000003806201981 */ /* 0x0000a4000c1e1100 */
[----:B0-----:R-:W-:Y:S02]  /*21d10*/  @P1 IMAD.MOV.U32 R6, RZ, RZ, R139 ;  /* 0x000000ffff061224 */ /* 0x001fe400078e008b */
[----:B------:R-:W-:-:S05]  /*21d20*/  @P1 IMAD.MOV.U32 R7, RZ, RZ, R150 ;  /* 0x000000ffff071224 */ /* 0x000fca00078e0096 */
[----:B------:R0:W2:Y:S02]  /*21d30*/  @P1 LDG.E.U8 R33, desc[UR56][R6.64] ;  /* 0x0000003806211981 */ /* 0x0000a4000c1e1100 */
[----:B0-----:R-:W-:Y:S02]  /*21d40*/  @P0 IMAD.MOV.U32 R6, RZ, RZ, R141 ;  /* 0x000000ffff060224 */ /* 0x001fe400078e008d */
[----:B---3--:R-:W-:-:S05]  /*21d50*/  @P0 IMAD.MOV.U32 R7, RZ, RZ, R24 ;  /* 0x000000ffff070224 */ /* 0x008fca00078e0018 */
[----:B------:R-:W3:Y:S04]  /*21d60*/  @P0 LDG.E.U8 R30, desc[UR56][R6.64] ;  /* 0x00000038061e0981 */ /* 0x000ee8000c1e1100 */
[----:B----4-:R0:W-:Y:S04]  /*21d70*/  STL [R1+0x704], R34 ;  /* 0x0007042201007387 */ /* 0x0101e80000100800 */
[----:B0-----:R-:W4:Y:S04]  /*21d80*/  LDL.LU R34, [R1+0x1ef8] ;  /* 0x001ef80001227983 */ /* 0x001f280000300800 */
[----:B--2---:R0:W-:Y:S04]  /*21d90*/  STL [R1+0x7b8], R35 ;  /* 0x0007b82301007387 */ /* 0x0041e80000100800 */
[----:B0-----:R-:W4:Y:S04]  /*21da0*/  LDL.LU R35, [R1+0x1ef4] ;  /* 0x001ef40001237983 */ /* 0x001f280000300800 */
[----:B------:R0:W-:Y:S04]  /*21db0*/  STL [R1+0x6f4], R32 ;  /* 0x0006f42001007387 */ /* 0x0001e80000100800 */
[----:B0-----:R-:W2:Y:S04]  /*21dc0*/  LDL.LU R32, [R1+0x1ef0] ;  /* 0x001ef00001207983 */ /* 0x001ea80000300800 */
[----:B------:R0:W-:Y:S04]  /*21dd0*/  STL [R1+0x7ac], R33 ;  /* 0x0007ac2101007387 */ /* 0x0001e80000100800 */
[----:B0-----:R-:W2:Y:S04]  /*21de0*/  LDL.LU R33, [R1+0x1eec] ;  /* 0x001eec0001217983 */ /* 0x001ea80000300800 */
[----:B---3--:R0:W-:Y:S04]  /*21df0*/  STL [R1+0x6e8], R30 ;  /* 0x0006e81e01007387 */ /* 0x0081e80000100800 */
[----:B0-----:R-:W3:Y:S04]  /*21e00*/  LDL.LU R30, [R1+0x1ee8] ;  /* 0x001ee800011e7983 */ /* 0x001ee80000300800 */
[----:B------:R-:W4:Y:S01]  /*21e10*/  LDL R7, [R1+0x1680] ;  /* 0x0016800001077983 */ /* 0x000f220000100800 */
[----:B------:R-:W-:-:S05]  /*21e20*/  @P0 IMAD.MOV.U32 R6, RZ, RZ, R143 ;  /* 0x000000ffff060224 */ /* 0x000fca00078e008f */
[----:B----4-:R-:W4:Y:S01]  /*21e30*/  @P0 LDG.E.U8 R31, desc[UR56][R6.64] ;  /* 0x00000038061f0981 */ /* 0x010f22000c1e1100 */
[----:B------:R-:W-:-:S03]  /*21e40*/  ISETP.GT.AND P1, PT, R2, 0x56, PT ;  /* 0x000000560200780c */ /* 0x000fc60003f24270 */
[----:B----4-:R0:W-:Y:S04]  /*21e50*/  STL [R1+0x79c], R31 ;  /* 0x00079c1f01007387 */ /* 0x0101e80000100800 */
[----:B0-----:R-:W3:Y:S04]  /*21e60*/  LDL.LU R31, [R1+0x1ee4] ;  /* 0x001ee400011f7983 */ /* 0x001ee80000300800 */
[----:B------:R-:W4:Y:S02]  /*21e70*/  LDL R7, [R1+0x1678] ;  /* 0x0016780001077983 */ /* 0x000f240000100800 */
[----:B------:R-:W-:-:S05]  /*21e80*/  @P1 IMAD.MOV.U32 R6, RZ, RZ, R145 ;  /* 0x000000ffff061224 */ /* 0x000fca00078e0091 */
[----:B----4-:R-:W4:Y:S04]  /*21e90*/  @P1 LDG.E.U8 R28, desc[UR56][R6.64] ;  /* 0x00000038061c1981 */ /* 0x010f28000c1e1100 */
[----:B----4-:R0:W-:Y:S04]  /*21ea0*/  STL [R1+0x6e0], R28 ;  /* 0x0006e01c01007387 */ /* 0x0101e80000100800 */
[----:B0-----:R-:W4:Y:S04]  /*21eb0*/  LDL.LU R28, [R1+0x1ee0] ;  /* 0x001ee000011c7983 */ /* 0x001f280000300800 */
[----:B------:R-:W2:Y:S01]  /*21ec0*/  LDL R7, [R1+0x1670] ;  /* 0x0016700001077983 */ /* 0x000ea20000100800 */
[----:B------:R-:W-:-:S05]  /*21ed0*/  @P1 IMAD.MOV.U32 R6, RZ, RZ, R147 ;  /* 0x000000ffff061224 */ /* 0x000fca00078e0093 */
[----:B--2---:R-:W2:Y:S01]  /*21ee0*/  @P1 LDG.E.U8 R29, desc[UR56][R6.64] ;  /* 0x00000038061d1981 */ /* 0x004ea2000c1e1100 */
[----:B------:R-:W-:-:S03]  /*21ef0*/  ISETP.GT.AND P0, PT, R2, 0x57, PT ;  /* 0x000000570200780c */ /* 0x000fc60003f04270 */
[----:B--2---:R0:W-:Y:S04]  /*21f00*/  STL [R1+0x794], R29 ;  /* 0x0007941d01007387 */ /* 0x0041e80000100800 */
[----:B0-----:R-:W4:Y:S04]  /*21f10*/  LDL.LU R29, [R1+0x1edc] ;  /* 0x001edc00011d7983 */ /* 0x001f280000300800 */
[----:B------:R-:W2:Y:S02]  /*21f20*/  LDL R7, [R1+0x1668] ;  /* 0x0016680001077983 */ /* 0x000ea40000100800 */
[----:B------:R-:W-:-:S05]  /*21f30*/  @P0 IMAD.MOV.U32 R6, RZ, RZ, R149 ;  /* 0x000000ffff060224 */ /* 0x000fca00078e0095 */
[----:B--2---:R-:W2:Y:S01]  /*21f40*/  @P0 LDG.E.U8 R26, desc[UR56][R6.64] ;  /* 0x00000038061a0981 */ /* 0x004ea2000c1e1100 */
[----:B------:R-:W-:-:S03]  /*21f50*/  PRMT R244, RZ, 0x7610, R244 ;  /* 0x00007610fff47816 */ /* 0x000fc600000000f4 */
[----:B--2---:R0:W-:Y:S04]  /*21f60*/  STL [R1+0x6d8], R26 ;  /* 0x0006d81a01007387 */ /* 0x0041e80000100800 */
[----:B0-----:R-:W2:Y:S04]  /*21f70*/  LDL.LU R26, [R1+0x1ed8] ;  /* 0x001ed800011a7983 */ /* 0x001ea80000300800 */
[----:B------:R-:W3:Y:S01]  /*21f80*/  LDL R7, [R1+0x1660] ;  /* 0x0016600001077983 */ /* 0x000ee20000100800 */
[----:B------:R-:W-:-:S03]  /*21f90*/  @P0 IMAD.MOV.U32 R6, RZ, RZ, R151 ;  /* 0x000000ffff060224 */ /* 0x000fc600078e0097 */
[----:B------:R0:W-:Y:S02]  /*21fa0*/  STL.64 [R1+0x1bc0], R150 ;  /* 0x001bc09601007387 */ /* 0x0001e40000100a00 */
[----:B0-----:R-:W-:Y:S02]  /*21fb0*/  IMAD.MOV.U32 R151, RZ, RZ, R27 ;  /* 0x000000ffff977224 */ /* 0x001fe400078e001b */
[----:B------:R-:W2:Y:S01]  /*21fc0*/  LDL.LU R27, [R1+0x1ed4] ;  /* 0x001ed400011b7983 */ /* 0x000ea20000300800 */
[----:B------:R-:W-:-:S03]  /*21fd0*/  IMAD.MOV.U32 R150, RZ, RZ, R25 ;  /* 0x000000ffff967224 */ /* 0x000fc600078e0019 */
[----:B------:R0:W-:Y:S02]  /*21fe0*/  STL.64 [R1+0x1bb8], R148 ;  /* 0x001bb89401007387 */ /* 0x0001e40000100a00 */
[----:B0-----:R-:W-:Y:S02]  /*21ff0*/  IMAD.MOV.U32 R149, RZ, RZ, R24 ;  /* 0x000000ffff957224 */ /* 0x001fe400078e0018 */
[----:B------:R-:W2:Y:S04]  /*22000*/  LDL.LU R24, [R1+0x1ed0] ;  /* 0x001ed00001187983 */ /* 0x000ea80000300800 */
[----:B------:R-:W2:Y:S04]  /*22010*/  LDL.LU R25, [R1+0x1ecc] ;  /* 0x001ecc0001197983 */ /* 0x000ea80000300800 */
[----:B------:R-:W-:Y:S04]  /*22020*/  STL.64 [R1+0x1bb0], R146 ;  /* 0x001bb09201007387 */ /* 0x000fe80000100a00 */
[----:B------:R-:W-:Y:S04]  /*22030*/  STL.64 [R1+0x1ba8], R144 ;  /* 0x001ba89001007387 */ /* 0x000fe80000100a00 */
[----:B------:R-:W-:Y:S04]  /*22040*/  STL.64 [R1+0x1ba0], R142 ;  /* 0x001ba08e01007387 */ /* 0x000fe80000100a00 */
[----:B------:R-:W-:Y:S04]  /*22050*/  STL.64 [R1+0x1b98], R140 ;  /* 0x001b988c01007387 */ /* 0x000fe80000100a00 */
[----:B------:R-:W-:Y:S04]  /*22060*/  STL.64 [R1+0x1b90], R138 ;  /* 0x001b908a01007387 */ /* 0x000fe80000100a00 */
[----:B---3--:R-:W3:Y:S04]  /*22070*/  @P0 LDG.E.U8 R244, desc[UR56][R6.64] ;  /* 0x0000003806f40981 */ /* 0x008ee8000c1e1100 */
[----:B------:R-:W-:Y:S04]  /*22080*/  STL.64 [R1+0x1b88], R136 ;  /* 0x001b888801007387 */ /* 0x000fe80000100a00 */
        /* <DEDUP_REMOVED lines=36> */
[----:B------:R-:W-:Y:S04]  /*222d0*/  STL [R1+0x1e98], R64 ;  /* 0x001e984001007387 */ /* 0x000fe80000100800 */
[----:B------:R-:W-:Y:S04]  /*222e0*/  STL [R1+0x1e94], R65 ;  /* 0x001e944101007387 */ /* 0x000fe80000100800 */
        /* <DEDUP_REMOVED lines=19> */
[----:B----4-:R-:W-:Y:S04]  /*22420*/  STL.64 [R1+0x19d8], R28 ;  /* 0x0019d81c01007387 */ /* 0x010fe80000100a00 */
[----:B--2---:R-:W-:Y:S04]  /*22430*/  STL.64 [R1+0x19d0], R26 ;  /* 0x0019d01a01007387 */ /* 0x004fe80000100a00 */
[----:B------:R-:W-:Y:S04]  /*22440*/  STL.64 [R1+0x19c8], R24 ;  /* 0x0019c81801007387 */ /* 0x000fe80000100a00 */
[----:B---3--:R0:W-:Y:S04]  /*22450*/  STL [R1+0x78c], R244 ;  /* 0x00078cf401007387 */ /* 0x0081e80000100800 */
[----:B0-----:R-:W2:Y:S04]  /*22460*/  LDL.LU R244, [R1+0x1ec8] ;  /* 0x001ec80001f47983 */ /* 0x001ea80000300800 */
[----:B------:R-:W3:Y:S04]  /*22470*/  LDL R6, [R1+0x1658] ;  /* 0x0016580001067983 */ /* 0x000ee80000100800 */
[----:B------:R-:W3:Y:S01]  /*22480*/  LDL R7, [R1+0x165c] ;  /* 0x00165c0001077983 */ /* 0x000ee20000100800 */
[----:B------:R-:W-:-:S02]  /*22490*/  ISETP.GT.AND P1, PT, R2, 0x58, PT ;  /* 0x000000580200780c */ /* 0x000fc40003f24270 */
[----:B------:R-:W-:-:S11]  /*224a0*/  PRMT R33, RZ, 0x7610, R33 ;  /* 0x00007610ff217816 */ /* 0x000fd60000000021 */
[----:B---3--:R-:W-:-:S04]  /*224b0*/  @P1 LOP3.LUT R7, R7, R6, RZ, 0x3c, !PT ;  /* 0x0000000607071212 */ /* 0x008fc800078e3cff */
[----:B------:R-:W-:-:S04]  /*224c0*/  @P1 LOP3.LUT R6, R7, R6, RZ, 0x3c, !PT ;  /* 0x0000000607061212 */ /* 0x000fc800078e3cff */
[----:B------:R-:W-:-:S05]  /*224d0*/  @P1 LOP3.LUT R7, R7, R6, RZ, 0x3c, !PT ;  /* 0x0000000607071212 */ /* 0x000fca00078e3cff */
[----:B------:R0:W3:Y:S04]  /*224e0*/  @P1 LDG.E.U8 R33, desc[UR56][R6.64] ;  /* 0x0000003806211981 */ /* 0x0000e8000c1e1100 */
[----:B------:R-:W0:Y:S04]  /*224f0*/  LDL R6, [R1+0x1650] ;  /* 0x0016500001067983 */ /* 0x000e280000100800 */
[----:B------:R-:W0:Y:S01]  /*22500*/  LDL R7, [R1+0x1654] ;  /* 0x0016540001077983 */ /* 0x000e220000100800 */
[----:B------:R-:W-:Y:S02]  /*22510*/  PRMT R238, RZ, 0x7610, R238 ;  /* 0x00007610ffee7816 */ /* 0x000fe400000000ee */
        /* <DEDUP_REMOVED lines=8> */
[----:B------:R-:W2:Y:S01]  /*225a0*/  LDL R7, [R1+0x164c] ;  /* 0x00164c0001077983 */ /* 0x000ea20000100800 */
[----:B------:R-:W-:-:S02]  /*225b0*/  PRMT R64, RZ, 0x7610, R64 ;  /* 0x00007610ff407816 */ /* 0x000fc40000000040 */
[----:B--2---:R-:W-:-:S04]  /*225c0*/  @P0 LOP3.LUT R7, R7, R6, RZ, 0x3c, !PT ;  /* 0x0000000607070212 */ /* 0x004fc800078e3cff */
[----:B------:R-:W-:-:S04]  /*225d0*/  @P0 LOP3.LUT R6, R7, R6, RZ, 0x3c, !PT ;  /* 0x0000000607060212 */ /* 0x000fc800078e3cff */
[----:B------:R-:W-:-:S05]  /*225e0*/  @P0 LOP3.LUT R7, R7, R6, RZ, 0x3c, !PT ;  /* 0x0000000607070212 */ /* 0x000fca00078e3cff */
[----:B------:R0:W2:Y:S04]  /*225f0*/  @P0 LDG.E.U8 R64, desc[UR56][R6.64] ;  /* 0x0000003806400981 */ /* 0x0000a8000c1e1100 */
[----:B------:R-:W0:Y:S04]  /*22600*/  LDL R6, [R1+0x1640] ;  /* 0x0016400001067983 */ /* 0x000e280000100800 */
[----:B------:R-:W0:Y:S01]  /*22610*/  LDL R7, [R1+0x1644] ;  /* 0x0016440001077983 */ /* 0x000e220000100800 */
[----:B------:R-:W-:Y:S02]  /*22620*/  PRMT R231, RZ, 0x7610, R231 ;  /* 0x00007610ffe77816 */ /* 0x000fe400000000e7 */
        /* <DEDUP_REMOVED lines=8> */
[----:B------:R-:W4:Y:S01]  /*226b0*/  LDL R7, [R1+0x163c] ;  /* 0x00163c0001077983 */ /* 0x000f220000100800 */
[----:B------:R-:W-:-:S02]  /*226c0*/  PRMT R65, RZ, 0x7610, R65 ;  /* 0x00007610ff417816 */ /* 0x000fc40000000041 */
        /* <DEDUP_REMOVED lines=10> */
[----:B------:R0:W4:Y:S04]  /*22770*/  @P1 LDG.E.U8 R48, desc[UR56][R6.64] ;  /* 0x0000003806301981 */ /* 0x000128000c1e1100 */
[----:B------:R-:W0:Y:S04]  /*22780*/  LDL R6, [R1+0x1628] ;  /* 0x0016280001067983 */ /* 0x000e280000100800 */
[----:B------:R-:W0:Y:S01]  /*22790*/  LDL R7, [R1+0x162c] ;  /* 0x00162c0001077983 */ /* 0x000e220000100800 */
[----:B------:R-:W-:Y:S02]  /*227a0*/  ISETP.GT.AND P0, PT, R2, 0x5b, PT ;  /* 0x0000005b0200780c */ /* 0x000fe40003f04270 */
[----:B------:R-:W-:-:S11]  /*227b0*/  PRMT R39, RZ, 0x7610, R39 ;  /* 0x00007610ff277816 */ /* 0x000fd60000000027 */
[----:B0-----:R-:W-:-:S04]  /*227c0*/  @P0 LOP3.LUT R7, R7, R6, RZ, 0x3c, !PT ;  /* 0x0000000607070212 */ /* 0x001fc800078e3cff */
        /* <DEDUP_REMOVED lines=58> */
[----:B---3--:R-:W-:-:S11]  /*22b70*/  PRMT R231, RZ, 0x7610, R231 ;  /* 0x00007610ffe77816 */ /* 0x008fd600000000e7 */
[----:B0-----:R-:W-:-:S04]  /*22b80*/  @P0 LOP3.LUT R7, R7, R6, RZ, 0x3c, !PT ;  /* 0x0000000607070212 */ /* 0x001fc800078e3cff */
        /* <DEDUP_REMOVED lines=9> */
[----:B------:R0:W3:Y:S04]  /*22c20*/  @P0 LDG.E.U8 R148, desc[UR56][R6.64] ;  /* 0x0000003806940981 */ /* 0x0000e8000c1e1100 */
[----:B------:R-:W0:Y:S04]  /*22c30*/  LDL R6, [R1+0x15d8] ;  /* 0x0015d80001067983 */ /* 0x000e280000100800 */
[----:B------:R-:W0:Y:S01]  /*22c40*/  LDL R7, [R1+0x15dc] ;  /* 0x0015dc0001077983 */ /* 0x000e220000100800 */
[----:B------:R-:W-:Y:S02]  /*22c50*/  ISETP.GT.AND P1, PT, R2, 0x60, PT ;  /* 0x000000600200780c */ /* 0x000fe40003f24270 */
[----:B------:R-:W-:-:S11]  /*22c60*/  PRMT R147, RZ, 0x7610, R147 ;  /* 0x00007610ff937816 */ /* 0x000fd60000000093 */
        /* <DEDUP_REMOVED lines=23> */
[----:B--2---:R-:W-:Y:S02]  /*22de0*/  PRMT R4, RZ, 0x7610, R4 ;  /* 0x00007610ff047816 */ /* 0x004fe40000000004 */
        /* <DEDUP_REMOVED lines=8> */
[----:B------:R-:W3:Y:S01]  /*22e70*/  LDL R7, [R1+0x15bc] ;  /* 0x0015bc0001077983 */ /* 0x000ee20000100800 */
[----:B------:R-:W-:-:S02]  /*22e80*/  PRMT R45, RZ, 0x7610, R45 ;  /* 0x00007610ff2d7816 */ /* 0x000fc4000000002d */
[----:B---3--:R-:W-:-:S04]  /*22e90*/  @P1 LOP3.LUT R7, R7, R6, RZ, 0x3c, !PT ;  /* 0x0000000607071212 */ /* 0x008fc800078e3cff */
[----:B------:R-:W-:-:S04]  /*22ea0*/  @P1 LOP3.LUT R6, R7, R6, RZ, 0x3c, !PT ;  /* 0x0000000607061212 */ /* 0x000fc800078e3cff */
[----:B------:R-:W-:-:S05]  /*22eb0*/  @P1 LOP3.LUT R7, R7, R6, RZ, 0x3c, !PT ;  /* 0x0000000607071212 */ /* 0x000fca00078e3cff */
[----:B------:R0:W3:Y:S04]  /*22ec0*/  @P1 LDG.E.U8 R45, desc[UR56][R6.64] ;  /* 0x00000038062d1981 */ /* 0x0000e8000c1e1100 */
        /* <DEDUP_REMOVED lines=40> */
[----:B------:R-:W4:Y:S04]  /*23150*/  @P1 LDG.E.U8 R26, desc[UR56][R6.64] ;  /* 0x00000038061a1981 */ /* 0x000f28000c1e1100 */
[----:B------:R-:W2:Y:S04]  /*23160*/  LDL R6, [R1+0x1588] ;  /* 0x0015880001067983 */ /* 0x000ea80000100800 */
[----:B------:R-:W2:Y:S01]  /*23170*/  LDL R7, [R1+0x158c] ;  /* 0x00158c0001077983 */ /* 0x000ea20000100800 */
[----:B------:R-:W-:Y:S02]  /*23180*/  ISETP.GT.AND P0, PT, R2, 0x65, PT ;  /* 0x000000650200780c */ /* 0x000fe40003f04270 */
[----:B------:R-:W-:Y:S01]  /*23190*/  PRMT R29, RZ, 0x7610, R29 ;  /* 0x00007610ff1d7816 */ /* 0x000fe2000000001d */
[----:B----4-:R0:W-:Y:S01]  /*231a0*/  STL [R1+0x894], R26 ;  /* 0x0008941a01007387 */ /* 0x0101e20000100800 */
[----:B------:R-:W-:-:S02]  /*231b0*/  PRMT R43, RZ, 0x7610, R43 ;  /* 0x00007610ff2b7816 */ /* 0x000fc4000000002b */
[----:B------:R-:W-:Y:S02]  /*231c0*/  ISETP.GT.AND P1, PT, R2, 0x66, PT ;  /* 0x000000660200780c */ /* 0x000fe40003f24270 */
[----:B------:R-:W-:Y:S01]  /*231d0*/  PRMT R42, RZ, 0x7610, R42 ;  /* 0x00007610ff2a7816 */ /* 0x000fe2000000002a */
[----:B0-----:R-:W4:Y:S04]  /*231e0*/  LDL R26, [R1+0x156c] ;  /* 0x00156c00011a7983 */ /* 0x001f280000100800 */
        /* <DEDUP_REMOVED lines=9> */
[----:B------:R-:W3:Y:S04]  /*23280*/  @P0 LDG.E.U8 R43, desc[UR56][R6.64] ;  /* 0x00000038062b0981 */ /* 0x000ee8000c1e1100 */
[----:B------:R-:W4:Y:S04]  /*23290*/  LDL R6, [R1+0x1578] ;  /* 0x0015780001067983 */ /* 0x000f280000100800 */
[----:B------:R-:W4:Y:S04]  /*232a0*/  LDL R7, [R1+0x157c] ;  /* 0x00157c0001077983 */ /* 0x000f280000100800 */
[----:B---3--:R0:W-:Y:S01]  /*232b0*/  STL [R1+0x890], R43 ;  /* 0x0008902b01007387 */ /* 0x0081e20000100800 */
[----:B------:R-:W-:-:S03]  /*232c0*/  PRMT R4, RZ, 0x7610, R4 ;  /* 0x00007610ff047816 */ /* 0x000fc60000000004 */
[----:B0-----:R-:W3:Y:S01]  /*232d0*/  LDL R43, [R1+0x1564] ;  /* 0x00156400012b7983 */ /* 0x001ee20000100800 */
        /* <DEDUP_REMOVED lines=10> */
[----:B------:R-:W-:Y:S02]  /*23380*/  ISETP.GT.AND P0, PT, R2, 0x67, PT ;  /* 0x000000670200780c */ /* 0x000fe40003f04270 */
[----:B------:R-:W-:Y:S01]  /*23390*/  PRMT R41, RZ, 0x7610, R41 ;  /* 0x00007610ff297816 */ /* 0x000fe20000000029 */
[----:B--2---:R0:W-:Y:S04]  /*233a0*/  STL [R1+0x88c], R4 ;  /* 0x00088c0401007387 */ /* 0x0041e80000100800 */
[----:B0-----:R-:W2:Y:S04]  /*233b0*/  LDL.LU R4, [R1+0x1eac] ;  /* 0x001eac0001047983 */ /* 0x001ea80000300800 */
[----:B------:R-:W3:Y:S02]  /*233c0*/  LDL R7, [R1+0x1568] ;  /* 0x0015680001077983 */ /* 0x000ee40000100800 */
[----:B------:R-:W-:Y:S01]  /*233d0*/  @P0 IMAD.MOV.U32 R6, RZ, RZ, R26 ;  /* 0x000000ffff060224 */ /* 0x000fe200078e001a */
[----:B------:R-:W-:-:S02]  /*233e0*/  PRMT R35, RZ, 0x7610, R35 ;  /* 0x00007610ff237816 */ /* 0x000fc40000000023 */
[----:B------:R-:W-:Y:S01]  /*233f0*/  ISETP.GT.AND P1, PT, R2, 0x68, PT ;  /* 0x000000680200780c */ /* 0x000fe20003f24270 */
[----:B------:R-:W4:Y:S04]  /*23400*/  LDL R26, [R1+0x1544] ;  /* 0x00154400011a7983 */ /* 0x000f280000100800 */
[----:B---3--:R0:W3:Y:S04]  /*23410*/  @P0 LDG.E.U8 R41, desc[UR56][R6.64] ;  /* 0x0000003806290981 */ /* 0x0080e8000c1e1100 */
[----:B------:R-:W2:Y:S01]  /*23420*/  LDL R7, [R1+0x1560] ;  /* 0x0015600001077983 */ /* 0x000ea20000100800 */
[----:B0-----:R-:W-:Y:S01]  /*23430*/  @P0 IMAD.MOV.U32 R6, RZ, RZ, R43 ;  /* 0x000000ffff060224 */ /* 0x001fe200078e002b */
[----:B------:R-:W-:-:S02]  /*23440*/  PRMT R28, RZ, 0x7610, R28 ;  /* 0x00007610ff1c7816 */ /* 0x000fc4000000001c */
[----:B------:R-:W3:Y:S04]  /*23450*/  LDL R43, [R1+0x1538] ;  /* 0x00153800012b7983 */ /* 0x000ee80000100800 */
[----:B--2---:R-:W2:Y:S04]  /*23460*/  @P0 LDG.E.U8 R35, desc[UR56][R6.64] ;  /* 0x0000003806230981 */ /* 0x004ea8000c1e1100 */
[----:B------:R-:W4:Y:S04]  /*23470*/  LDL R6, [R1+0x1558] ;  /* 0x0015580001067983 */ /* 0x000f280000100800 */
[----:B------:R-:W4:Y:S04]  /*23480*/  LDL R7, [R1+0x155c] ;  /* 0x00155c0001077983 */ /* 0x000f280000100800 */
[----:B--2---:R0:W-:Y:S01]  /*23490*/  STL [R1+0x888], R35 ;  /* 0x0008882301007387 */ /* 0x0041e20000100800 */
[----:B------:R-:W-:-:S03]  /*234a0*/  PRMT R4, RZ, 0x7610, R4 ;  /* 0x00007610ff047816 */ /* 0x000fc60000000004 */
[----:B0-----:R-:W2:Y:S01]  /*234b0*/  LDL R35, [R1+0x153c] ;  /* 0x00153c0001237983 */ /* 0x001ea20000100800 */
        /* <DEDUP_REMOVED lines=14> */
[----:B------:R-:W2:Y:S01]  /*235a0*/  LDL R7, [R1+0x154c] ;  /* 0x00154c0001077983 */ /* 0x000ea20000100800 */
[----:B------:R-:W-:-:S02]  /*235b0*/  PRMT R27, RZ, 0x7610, R27 ;  /* 0x00007610ff1b7816 */ /* 0x000fc4000000001b */
[----:B--2---:R-:W-:-:S04]  /*235c0*/  @P0 LOP3.LUT R7, R7, R6, RZ, 0x3c, !PT ;  /* 0x0000000607070212 */ /* 0x004fc800078e3cff */
[----:B------:R-:W-:-:S04]  /*235d0*/  @P0 LOP3.LUT R6, R7, R6, RZ, 0x3c, !PT ;  /* 0x0000000607060212 */ /* 0x000fc800078e3cff */
[----:B------:R-:W-:-:S05]  /*235e0*/  @P0 LOP3.LUT R7, R7, R6, RZ, 0x3c, !PT ;  /* 0x0000000607070212 */ /* 0x000fca00078e3cff */
[----:B------:R0:W2:Y:S04]  /*235f0*/  @P0 LDG.E.U8 R27, desc[UR56][R6.64] ;  /* 0x00000038061b0981 */ /* 0x0000a8000c1e1100 */
[----:B------:R-:W4:Y:S01]  /*23600*/  LDL R7, [R1+0x1540] ;  /* 0x0015400001077983 */ /* 0x000f220000100800 */
[----:B------:R-:W-:Y:S01]  /*23610*/  PRMT R46, RZ, 0x7610, R46 ;  /* 0x00007610ff2e7816 */ /* 0x000fe2000000002e */
[----:B0-----:R-:W-:Y:S01]  /*23620*/  @P0 IMAD.MOV.U32 R6, RZ, RZ, R26 ;  /* 0x000000ffff060224 */ /* 0x001fe200078e001a */
[----:B------:R-:W-:Y:S01]  /*23630*/  ISETP.GT.AND P1, PT, R2, 0x6a, PT ;  /* 0x0000006a0200780c */ /* 0x000fe20003f24270 */
[----:B------:R-:W2:Y:S01]  /*23640*/  LDL R26, [R1+0x152c] ;  /* 0x00152c00011a7983 */ /* 0x000ea20000100800 */
[----:B------:R-:W-:-:S03]  /*23650*/  PRMT R40, RZ, 0x7610, R40 ;  /* 0x00007610ff287816 */ /* 0x000fc60000000028 */
[----:B----4-:R0:W4:Y:S08]  /*23660*/  @P0 LDG.E.U8 R46, desc[UR56][R6.64] ;  /* 0x00000038062e0981 */ /* 0x010130000c1e1100 */
[----:B0-----:R-:W-:Y:S02]  /*23670*/  @P1 IMAD.MOV.U32 R6, RZ, RZ, R35 ;  /* 0x000000ffff061224 */ /* 0x001fe400078e0023 */
[----:B------:R-:W-:-:S05]  /*23680*/  @P1 IMAD.MOV.U32 R7, RZ, RZ, R43 ;  /* 0x000000ffff071224 */ /* 0x000fca00078e002b */
[----:B------:R0:W2:Y:S04]  /*23690*/  @P1 LDG.E.U8 R40, desc[UR56][R6.64] ;  /* 0x0000003806281981 */ /* 0x0000a8000c1e1100 */
[----:B----4-:R1:W-:Y:S04]  /*236a0*/  STL [R1+0x87c], R46 ;  /* 0x00087c2e01007387 */ /* 0x0103e80000100800 */
[----:B------:R-:W0:Y:S04]  /*236b0*/  LDL R6, [R1+0x1530] ;  /* 0x0015300001067983 */ /* 0x000e280000100800 */
[----:B------:R-:W0:Y:S01]  /*236c0*/  LDL R7, [R1+0x1534] ;  /* 0x0015340001077983 */ /* 0x000e220000100800 */
[----:B---3--:R-:W-:-:S03]  /*236d0*/  PRMT R4, RZ, 0x7610, R4 ;  /* 0x00007610ff047816 */ /* 0x008fc60000000004 */
[----:B-1----:R-:W3:Y:S04]  /*236e0*/  LDL R46, [R1+0x1524] ;  /* 0x00152400012e7983 */ /* 0x002ee80000100800 */
[----:B------:R-:W4:Y:S04]  /*236f0*/  LDL R43, [R1+0x1518] ;  /* 0x00151800012b7983 */ /* 0x000f280000100800 */
[----:B------:R-:W4:Y:S01]  /*23700*/  LDL R35, [R1+0x151c] ;  /* 0x00151c0001237983 */ /* 0x000f220000100800 */
        /* <DEDUP_REMOVED lines=12> */
[----:B------:R-:W2:Y:S04]  /*237d0*/  LDL R26, [R1+0x150c] ;  /* 0x00150c00011a7983 */ /* 0x000ea80000100800 */
[----:B---3--:R0:W3:Y:S04]  /*237e0*/  @P0 LDG.E.U8 R36, desc[UR56][R6.64] ;  /* 0x0000003806240981 */ /* 0x0080e8000c1e1100 */
[----:B------:R-:W4:Y:S01]  /*237f0*/  LDL R7, [R1+0x1520] ;  /* 0x0015200001077983 */ /* 0x000f220000100800 */
[----:B0-----:R-:W-:Y:S01]  /*23800*/  @P0 IMAD.MOV.U32 R6, RZ, RZ, R46 ;  /* 0x000000ffff060224 */ /* 0x001fe200078e002e */
[----:B------:R-:W-:-:S02]  /*23810*/  PRMT R34, RZ, 0x7610, R34 ;  /* 0x00007610ff227816 */ /* 0x000fc40000000022 */
[----:B------:R-:W3:Y:S04]  /*23820*/  LDL R46, [R1+0x1500] ;  /* 0x00150000012e7983 */ /* 0x000ee80000100800 */
[----:B----4-:R0:W4:Y:S02]  /*23830*/  @P0 LDG.E.U8 R38, desc[UR56][R6.64] ;  /* 0x0000003806260981 */ /* 0x010124000c1e1100 */
[----:B0-----:R-:W-:Y:S02]  /*23840*/  @P1 IMAD.MOV.U32 R6, RZ, RZ, R35 ;  /* 0x000000ffff061224 */ /* 0x001fe400078e0023 */
[----:B------:R-:W-:-:S05]  /*23850*/  @P1 IMAD.MOV.U32 R7, RZ, RZ, R43 ;  /* 0x000000ffff071224 */ /* 0x000fca00078e002b */
[----:B------:R0:W3:Y:S04]  /*23860*/  @P1 LDG.E.U8 R34, desc[UR56][R6.64] ;  /* 0x0000003806221981 */ /* 0x0000e8000c1e1100 */
[----:B----4-:R1:W-:Y:S04]  /*23870*/  STL [R1+0x86c], R38 ;  /* 0x00086c2601007387 */ /* 0x0103e80000100800 */
[----:B------:R-:W0:Y:S04]  /*23880*/  LDL R6, [R1+0x1510] ;  /* 0x0015100001067983 */ /* 0x000e280000100800 */
[----:B------:R-:W0:Y:S01]  /*23890*/  LDL R7, [R1+0x1514] ;  /* 0x0015140001077983 */ /* 0x000e220000100800 */
[----:B--2---:R-:W-:-:S03]  /*238a0*/  PRMT R4, RZ, 0x7610, R4 ;  /* 0x00007610ff047816 */ /* 0x004fc60000000004 */
[----:B-1----:R-:W2:Y:S04]  /*238b0*/  LDL R38, [R1+0x1504] ;  /* 0x0015040001267983 */ /* 0x002ea80000100800 */
[----:B------:R-:W4:Y:S04]  /*238c0*/  LDL R43, [R1+0x14f8] ;  /* 0x0014f800012b7983 */ /* 0x000f280000100800 */
[----:B------:R-:W4:Y:S01]  /*238d0*/  LDL R35, [R1+0x14fc] ;  /* 0x0014fc0001237983 */ /* 0x000f220000100800 */
[----:B0-----:R-:W-:-:S04]  /*238e0*/  @P1 LOP3.LUT R7, R7, R6, RZ, 0x3c, !PT ;  /* 0x0000000607071212 */ /* 0x001fc800078e3cff */
[----:B------:R-:W-:-:S04]  /*238f0*/  @P1 LOP3.LUT R6, R7, R6, RZ, 0x3c, !PT ;  /* 0x0000000607061212 */ /* 0x000fc800078e3cff */
[----:B------:R-:W-:-:S05]  /*23900*/  @P1 LOP3.LUT R7, R7, R6, RZ, 0x3c, !PT ;  /* 0x0000000607071212 */ /* 0x000fca00078e3cff */
[----:B------:R-:W3:Y:S01]  /*23910*/  @P1 LDG.E.U8 R4, desc[UR56][R6.64] ;  /* 0x0000003806041981 */ /* 0x000ee2000c1e1100 */
[----:B------:R-:W-:Y:S02]  /*23920*/  ISETP.GT.AND P0, PT, R2, 0x6d, PT ;  /* 0x0000006d0200780c */ /* 0x000fe40003f04270 */
[----:B------:R-:W-:Y:S01]  /*23930*/  PRMT R32, RZ, 0x7610, R32 ;  /* 0x00007610ff207816 */ /* 0x000fe20000000020 */
[----:B---3--:R0:W-:Y:S04]  /*23940*/  STL [R1+0x864], R4 ;  /* 0x0008640401007387 */ /* 0x0081e80000100800 */
[----:B0-----:R-:W3:Y:S04]  /*23950*/  LDL.LU R4, [R1+0x1ea0] ;  /* 0x001ea00001047983 */ /* 0x001ee80000300800 */
[----:B------:R-:W2:Y:S02]  /*23960*/  LDL R7, [R1+0x1508] ;  /* 0x0015080001077983 */ /* 0x000ea40000100800 */
[----:B------:R-:W-:-:S02]  /*23970*/  @P0 IMAD.MOV.U32 R6, RZ, RZ, R26 ;  /* 0x000000ffff060224 */ /* 0x000fc400078e001a */
[----:B------:R-:W4:Y:S01]  /*23980*/  LDL R26, [R1+0x14f4] ;  /* 0x0014f400011a7983 */ /* 0x000f220000100800 */
[----:B---3--:R-:W-:-:S03]  /*23990*/  PRMT R4, RZ, 0x7610, R4 ;  /* 0x00007610ff047816 */ /* 0x008fc60000000004 */
[----:B--2---:R0:W2:Y:S02]  /*239a0*/  @P0 LDG.E.U8 R32, desc[UR56][R6.64] ;  /* 0x0000003806200981 */ /* 0x0040a4000c1e1100 */
[----:B0-----:R-:W-:Y:S02]  /*239b0*/  @P0 IMAD.MOV.U32 R6, RZ, RZ, R38 ;  /* 0x000000ffff060224 */ /* 0x001fe400078e0026 */
[----:B------:R-:W-:Y:S01]  /*239c0*/  @P0 IMAD.MOV.U32 R7, RZ, RZ, R46 ;  /* 0x000000ffff070224 */ /* 0x000fe200078e002e */
[----:B------:R-:W3:Y:S04]  /*239d0*/  LDL R38, [R1+0x14ec] ;  /* 0x0014ec0001267983 */ /* 0x000ee80000100800 */
[----:B------:R-:W4:Y:S04]  /*239e0*/  @P0 LDG.E.U8 R4, desc[UR56][R6.64] ;  /* 0x0000003806040981 */ /* 0x000f28000c1e1100 */
[----:B------:R-:W2:Y:S01]  /*239f0*/  LDL R46, [R1+0x14e8] ;  /* 0x0014e800012e7983 */ /* 0x000ea20000100800 */
[----:B------:R-:W-:-:S03]  /*23a00*/  ISETP.GT.AND P1, PT, R2, 0x6e, PT ;  /* 0x0000006e0200780c */ /* 0x000fc60003f24270 */
[----:B----4-:R0:W-:Y:S04]  /*23a10*/  STL [R1+0x85c], R4 ;  /* 0x00085c0401007387 */ /* 0x0101e80000100800 */
[----:B0-----:R-:W4:Y:S06]  /*23a20*/  LDL.LU R4, [R1+0x1e9c] ;  /* 0x001e9c0001047983 */ /* 0x001f2c0000300800 */
[----:B------:R-:W-:-:S02]  /*23a30*/  @P1 IMAD.MOV.U32 R6, RZ, RZ, R35 ;  /* 0x000000ffff061224 */ /* 0x000fc400078e0023 */
[----:B------:R-:W-:Y:S01]  /*23a40*/  @P1 IMAD.MOV.U32 R7, RZ, RZ, R43 ;  /* 0x000000ffff071224 */ /* 0x000fe200078e002b */
[----:B------:R-:W-:Y:S01]  /*23a50*/  PRMT R25, RZ, 0x7610, R25 ;  /* 0x00007610ff197816 */ /* 0x000fe20000000019 */
[----:B------:R-:W2:Y:S01]  /*23a60*/  LDL R43, [R1+0x14d8] ;  /* 0x0014d800012b7983 */ /* 0x000ea20000100800 */
[----:B------:R-:W-:Y:S02]  /*23a70*/  ISETP.GT.AND P0, PT, R2, 0x6f, PT ;  /* 0x0000006f0200780c */ /* 0x000fe40003f04270 */
[----:B------:R-:W-:Y:S01]  /*23a80*/  PRMT R3, RZ, 0x7610, R3 ;  /* 0x00007610ff037816 */ /* 0x000fe20000000003 */
[----:B------:R-:W2:Y:S01]  /*23a90*/  LDL R35, [R1+0x14dc] ;  /* 0x0014dc0001237983 */ /* 0x000ea20000100800 */
[----:B----4-:R-:W-:-:S06]  /*23aa0*/  PRMT R4, RZ, 0x7610, R4 ;  /* 0x00007610ff047816 */ /* 0x010fcc0000000004 */
[----:B------:R0:W4:Y:S04]  /*23ab0*/  @P1 LDG.E.U8 R4, desc[UR56][R6.64] ;  /* 0x0000003806041981 */ /* 0x000128000c1e1100 */
[----:B------:R-:W3:Y:S01]  /*23ac0*/  LDL R7, [R1+0x14f0] ;  /* 0x0014f00001077983 */ /* 0x000ee20000100800 */
[----:B0-----:R-:W-:-:S03]  /*23ad0*/  @P1 IMAD.MOV.U32 R6, RZ, RZ, R26 ;  /* 0x000000ffff061224 */ /* 0x001fc600078e001a */
[----:B------:R-:W4:Y:S04]  /*23ae0*/  LDL R26, [R1+0x14d0] ;  /* 0x0014d000011a7983 */ /* 0x000f280000100800 */
[----:B---3--:R0:W3:Y:S02]  /*23af0*/  @P1 LDG.E.U8 R25, desc[UR56][R6.64] ;  /* 0x0000003806191981 */ /* 0x0080e4000c1e1100 */
[----:B0-----:R-:W-:Y:S02]  /*23b00*/  @P0 IMAD.MOV.U32 R6, RZ, RZ, R38 ;  /* 0x000000ffff060224 */ /* 0x001fe400078e0026 */
[----:B--2---:R-:W-:-:S05]  /*23b10*/  @P0 IMAD.MOV.U32 R7, RZ, RZ, R46 ;  /* 0x000000ffff070224 */ /* 0x004fca00078e002e */
[----:B------:R0:W2:Y:S04]  /*23b20*/  @P0 LDG.E.U8 R3, desc[UR56][R6.64] ;  /* 0x0000003806030981 */ /* 0x0000a8000c1e1100 */
[----:B---3--:R1:W-:Y:S04]  /*23b30*/  STL [R1+0x854], R25 ;  /* 0x0008541901007387 */ /* 0x0083e80000100800 */
[----:B------:R-:W0:Y:S04]  /*23b40*/  LDL R6, [R1+0x14e0] ;  /* 0x0014e00001067983 */ /* 0x000e280000100800 */
[----:B------:R-:W0:Y:S04]  /*23b50*/  LDL R7, [R1+0x14e4] ;  /* 0x0014e40001077983 */ /* 0x000e280000100800 */
[----:B-1----:R-:W3:Y:S04]  /*23b60*/  LDL R25, [R1+0x14d4] ;  /* 0x0014d40001197983 */ /* 0x002ee80000100800 */
[----:B------:R-:W2:Y:S04]  /*23b70*/  LDL R46, [R1+0x14c8] ;  /* 0x0014c800012e7983 */ /* 0x000ea80000100800 */
[----:B------:R-:W2:Y:S01]  /*23b80*/  LDL R38, [R1+0x14cc] ;  /* 0x0014cc0001267983 */ /* 0x000ea20000100800 */
[----:B------:R-:W-:-:S02]  /*23b90*/  ISETP.GT.AND P1, PT, R2, 0x70, PT ;  /* 0x000000700200780c */ /* 0x000fc40003f24270 */
[----:B------:R-:W-:Y:S02]  /*23ba0*/  PRMT R144, RZ, 0x7610, R144 ;  /* 0x00007610ff907816 */ /* 0x000fe40000000090 */
[----:B------:R-:W-:Y:S02]  /*23bb0*/  PRMT R47, RZ, 0x7610, R47 ;  /* 0x00007610ff2f7816 */ /* 0x000fe4000000002f */
[----:B------:R-:W-:Y:S02]  /*23bc0*/  PRMT R135, RZ, 0x7610, R135 ;  /* 0x00007610ff877816 */ /* 0x000fe40000000087 */
[----:B------:R-:W-:Y:S02]  /*23bd0*/  PRMT R37, RZ, 0x7610, R37 ;  /* 0x00007610ff257816 */ /* 0x000fe40000000025 */
[----:B0-----:R-:W-:-:S04]  /*23be0*/  @P0 LOP3.LUT R7, R7, R6, RZ, 0x3c, !PT ;  /* 0x0000000607070212 */ /* 0x001fc800078e3cff */
[----:B------:R-:W-:-:S04]  /*23bf0*/  @P0 LOP3.LUT R6, R7, R6, RZ, 0x3c, !PT ;  /* 0x0000000607060212 */ /* 0x000fc800078e3cff */
[----:B------:R-:W-:-:S05]  /*23c00*/  @P0 LOP3.LUT R7, R7, R6, RZ, 0x3c, !PT ;  /* 0x0000000607070212 */ /* 0x000fca00078e3cff */
[----:B------:R0:W2:Y:S01]  /*23c10*/  @P0 LDG.E.U8 R144, desc[UR56][R6.64] ;  /* 0x0000003806900981 */ /* 0x0000a2000c1e1100 */
[----:B------:R-:W-:Y:S01]  /*23c20*/  ISETP.GT.AND P0, PT, R2, 0x71, PT ;  /* 0x000000710200780c */ /* 0x000fe20003f04270 */
[----:B0-----:R-:W-:Y:S02]  /*23c30*/  @P1 IMAD.MOV.U32 R6, RZ, RZ, R35 ;  /* 0x000000ffff061224 */ /* 0x001fe400078e0023 */
[----:B------:R-:W-:Y:S01]  /*23c40*/  @P1 IMAD.MOV.U32 R7, RZ, RZ, R43 ;  /* 0x000000ffff071224 */ /* 0x000fe200078e002b */
[----:B------:R-:W2:Y:S04]  /*23c50*/  LDL R35, [R1+0x14c4] ;  /* 0x0014c40001237983 */ /* 0x000ea80000100800 */
[----:B------:R3:W2:Y:S04]  /*23c60*/  @P1 LDG.E.U8 R47, desc[UR56][R6.64] ;  /* 0x00000038062f1981 */ /* 0x0006a8000c1e1100 */
[----:B------:R-:W2:Y:S01]  /*23c70*/  LDL R43, [R1+0x14c0] ;  /* 0x0014c000012b7983 */ /* 0x000ea20000100800 */
[----:B---3--:R-:W-:-:S02]  /*23c80*/  @P1 IMAD.MOV.U32 R6, RZ, RZ, R25 ;  /* 0x000000ffff061224 */ /* 0x008fc400078e0019 */
[----:B----4-:R-:W-:Y:S01]  /*23c90*/  @P1 IMAD.MOV.U32 R7, RZ, RZ, R26 ;  /* 0x000000ffff071224 */ /* 0x010fe200078e001a */
[----:B------:R-:W3:Y:S04]  /*23ca0*/  LDL R25, [R1+0x14bc] ;  /* 0x0014bc0001197983 */ /* 0x000ee80000100800 */
[----:B------:R2:W4:Y:S04]  /*23cb0*/  @P1 LDG.E.U8 R135, desc[UR56][R6.64] ;  /* 0x0000003806871981 */ /* 0x000528000c1e1100 */
[----:B------:R-:W3:Y:S01]  /*23cc0*/  LDL R26, [R1+0x14b8] ;  /* 0x0014b800011a7983 */ /* 0x000ee20000100800 */
[----:B--2---:R-:W-:-:S02]  /*23cd0*/  @P0 IMAD.MOV.U32 R6, RZ, RZ, R38 ;  /* 0x000000ffff060224 */ /* 0x004fc400078e0026 */
[----:B------:R-:W-:-:S05]  /*23ce0*/  @P0 IMAD.MOV.U32 R7, RZ, RZ, R46 ;  /* 0x000000ffff070224 */ /* 0x000fca00078e002e */
[----:B------:R0:W2:Y:S01]  /*23cf0*/  @P0 LDG.E.U8 R37, desc[UR56][R6.64] ;  /* 0x0000003806250981 */ /* 0x0000a2000c1e1100 */
[----:B------:R-:W-:Y:S01]  /*23d00*/  PRMT R134, RZ, 0x7610, R134 ;  /* 0x00007610ff867816 */ /* 0x000fe20000000086 */
[----:B0-----:R-:W-:Y:S02]  /*23d10*/  @P0 IMAD.MOV.U32 R6, RZ, RZ, R35 ;  /* 0x000000ffff060224 */ /* 0x001fe400078e0023 */
[----:B------:R-:W-:-:S05]  /*23d20*/  @P0 IMAD.MOV.U32 R7, RZ, RZ, R43 ;  /* 0x000000ffff070224 */ /* 0x000fca00078e002b */
[----:B------:R3:W3:Y:S04]  /*23d30*/  @P0 LDG.E.U8 R134, desc[UR56][R6.64] ;  /* 0x0000003806860981 */ /* 0x0006e8000c1e1100 */
[----:B----4-:R-:W-:Y:S04]  /*23d40*/  STL [R1+0x1e60], R135 ;  /* 0x001e608701007387 */ /* 0x010fe80000100800 */
[----:B------:R-:W4:Y:S04]  /*23d50*/  LDL R38, [R1+0x14b0] ;  /* 0x0014b00001267983 */ /* 0x000f280000100800 */
[----:B--2---:R0:W-:Y:S04]  /*23d60*/  STL [R1+0x844], R37 ;  /* 0x0008442501007387 */ /* 0x0041e80000100800 */
[----:B------:R-:W2:Y:S04]  /*23d70*/  LDL R43, [R1+0x14a8] ;  /* 0x0014a800012b7983 */ /* 0x000ea80000100800 */
[----:B------:R-:W2:Y:S04]  /*23d80*/  LDL R35, [R1+0x14ac] ;  /* 0x0014ac0001237983 */ /* 0x000ea80000100800 */
[----:B0-----:R-:W2:Y:S01]  /*23d90*/  LDL R37, [R1+0x14b4] ;  /* 0x0014b40001257983 */ /* 0x001ea20000100800 */
[----:B------:R-:W-:-:S02]  /*23da0*/  ISETP.GT.AND P1, PT, R2, 0x72, PT ;  /* 0x000000720200780c */ /* 0x000fc40003f24270 */
[----:B------:R-:W-:Y:S02]  /*23db0*/  PRMT R139, RZ, 0x7610, R139 ;  /* 0x00007610ff8b7816 */ /* 0x000fe4000000008b */
[----:B------:R-:W-:-:S09]  /*23dc0*/  ISETP.GT.AND P0, PT, R2, 0x73, PT ;  /* 0x000000730200780c */ /* 0x000fd20003f04270 */
[----:B---3--:R-:W-:Y:S02]  /*23dd0*/  @P1 IMAD.MOV.U32 R6, RZ, RZ, R25 ;  /* 0x000000ffff061224 */ /* 0x008fe400078e0019 */
[----:B------:R-:W-:-:S05]  /*23de0*/  @P1 IMAD.MOV.U32 R7, RZ, RZ, R26 ;  /* 0x000000ffff071224 */ /* 0x000fca00078e001a */
[----:B------:R4:W3:Y:S01]  /*23df0*/  @P1 LDG.E.U8 R139, desc[UR56][R6.64] ;  /* 0x00000038068b1981 */ /* 0x0008e2000c1e1100 */
[----:B------:R-:W-:Y:S02]  /*23e00*/  PRMT R123, RZ, 0x7610, R123 ;  /* 0x00007610ff7b7816 */ /* 0x000fe4000000007b */
[----:B------:R-:W-:Y:S01]  /*23e10*/  PRMT R138, RZ, 0x7610, R138 ;  /* 0x00007610ff8a7816 */ /* 0x000fe2000000008a */
[----:B------:R-:W-:Y:S01]  /*23e20*/  STL [R1+0x1e64], R134 ;  /* 0x001e648601007387 */ /* 0x000fe20000100800 */
[----:B----4-:R-:W-:-:S03]  /*23e30*/  @P1 IMAD.MOV.U32 R7, RZ, RZ, R38 ;  /* 0x000000ffff071224 */ /* 0x010fc600078e0026 */
[----:B------:R-:W-:Y:S04]  /*23e40*/  STL [R1+0x848], R144 ;  /* 0x0008489001007387 */ /* 0x000fe80000100800 */
[----:B------:R-:W4:Y:S04]  /*23e50*/  LDL R26, [R1+0x14a0] ;  /* 0x0014a000011a7983 */ /* 0x000f280000100800 */
[----:B------:R-:W4:Y:S01]  /*23e60*/  LDL R25, [R1+0x14a4] ;  /* 0x0014a40001197983 */ /* 0x000f220000100800 */
[----:B--2---:R-:W-:-:S05]  /*23e70*/  @P1 IMAD.MOV.U32 R6, RZ, RZ, R37 ;  /* 0x000000ffff061224 */ /* 0x004fca00078e0025 */
[----:B------:R0:W2:Y:S02]  /*23e80*/  @P1 LDG.E.U8 R123, desc[UR56][R6.64] ;  /* 0x00000038067b1981 */ /* 0x0000a4000c1e1100 */
[----:B0-----:R-:W-:Y:S02]  /*23e90*/  @P0 IMAD.MOV.U32 R6, RZ, RZ, R35 ;  /* 0x000000ffff060224 */ /* 0x001fe400078e0023 */
[----:B------:R-:W-:-:S05]  /*23ea0*/  @P0 IMAD.MOV.U32 R7, RZ, RZ, R43 ;  /* 0x000000ffff070224 */ /* 0x000fca00078e002b */
[----:B------:R4:W2:Y:S04]  /*23eb0*/  @P0 LDG.E.U8 R138, desc[UR56][R6.64] ;  /* 0x00000038068a0981 */ /* 0x0008a8000c1e1100 */
[----:B---3--:R-:W-:Y:S04]  /*23ec0*/  STL [R1+0x1e7c], R139 ;  /* 0x001e7c8b01007387 */ /* 0x008fe80000100800 */
[----:B------:R-:W-:Y:S04]  /*23ed0*/  STL [R1+0x850], R47 ;  /* 0x0008502f01007387 */ /* 0x000fe80000100800 */
[----:B------:R-:W3:Y:S04]  /*23ee0*/  LDL R37, [R1+0x149c] ;  /* 0x00149c0001257983 */ /* 0x000ee80000100800 */
[----:B------:R-:W3:Y:S01]  /*23ef0*/  LDL R38, [R1+0x1498] ;  /* 0x0014980001267983 */ /* 0x000ee20000100800 */
[----:B------:R-:W-:Y:S01]  /*23f00*/  PRMT R122, RZ, 0x7610, R122 ;  /* 0x00007610ff7a7816 */ /* 0x000fe2000000007a */
[----:B----4-:R-:W-:-:S02]  /*23f10*/  @P0 IMAD.MOV.U32 R7, RZ, RZ, R26 ;  /* 0x000000ffff070224 */ /* 0x010fc400078e001a */
[----:B------:R-:W-:-:S05]  /*23f20*/  @P0 IMAD.MOV.U32 R6, RZ, RZ, R25 ;  /* 0x000000ffff060224 */ /* 0x000fca00078e0019 */
[----:B------:R3:W4:Y:S04]  /*23f30*/  @P0 LDG.E.U8 R122, desc[UR56][R6.64] ;  /* 0x00000038067a0981 */ /* 0x000728000c1e1100 */
[----:B--2---:R0:W-:Y:S04]  /*23f40*/  STL [R1+0x1e68], R123 ;  /* 0x001e687b01007387 */ /* 0x0041e80000100800 */
[----:B------:R-:W2:Y:S04]  /*23f50*/  LDL R43, [R1+0x1490] ;  /* 0x00149000012b7983 */ /* 0x000ea80000100800 */
[----:B------:R-:W2:Y:S04]  /*23f60*/  LDL R35, [R1+0x1494] ;  /* 0x0014940001237983 */ /* 0x000ea80000100800 */
[----:B------:R-:W-:Y:S04]  /*23f70*/  STL [R1+0x1e80], R138 ;  /* 0x001e808a01007387 */ /* 0x000fe80000100800 */
[----:B------:R-:W2:Y:S04]  /*23f80*/  LDL R26, [R1+0x1488] ;  /* 0x00148800011a7983 */ /* 0x000ea80000100800 */
[----:B------:R-:W2:Y:S01]  /*23f90*/  LDL R25, [R1+0x148c] ;  /* 0x00148c0001197983 */ /* 0x000ea20000100800 */
[----:B------:R-:W-:-:S02]  /*23fa0*/  ISETP.GT.AND P1, PT, R2, 0x74, PT ;  /* 0x000000740200780c */ /* 0x000fc40003f24270 */
[----:B0-----:R-:W-:Y:S02]  /*23fb0*/  PRMT R123, RZ, 0x7610, R123 ;  /* 0x00007610ff7b7816 */ /* 0x001fe4000000007b */
[----:B------:R-:W-:-:S09]  /*23fc0*/  ISETP.GT.AND P0, PT, R2, 0x75, PT ;  /* 0x000000750200780c */ /* 0x000fd20003f04270 */
[----:B---3--:R-:W-:Y:S02]  /*23fd0*/  @P1 IMAD.MOV.U32 R6, RZ, RZ, R37 ;  /* 0x000000ffff061224 */ /* 0x008fe400078e0025 */
[----:B------:R-:W-:-:S05]  /*23fe0*/  @P1 IMAD.MOV.U32 R7, RZ, RZ, R38 ;  /* 0x000000ffff071224 */ /* 0x000fca00078e0026 */
[----:B------:R2:W3:Y:S01]  /*23ff0*/  @P1 LDG.E.U8 R123, desc[UR56][R6.64] ;  /* 0x00000038067b1981 */ /* 0x0004e2000c1e1100 */
[----:B------:R-:W-:Y:S02]  /*24000*/  PRMT R133, RZ, 0x7610, R133 ;  /* 0x00007610ff857816 */ /* 0x000fe40000000085 */
[----:B------:R-:W-:Y:S01]  /*24010*/  PRMT R134, RZ, 0x7610, R134 ;  /* 0x00007610ff867816 */ /* 0x000fe20000000086 */
[----:B----4-:R0:W-:Y:S04]  /*24020*/  STL [R1+0x1e6c], R122 ;  /* 0x001e6c7a01007387 */ /* 0x0101e80000100800 */
[----:B------:R-:W4:Y:S04]  /*24030*/  LDL R38, [R1+0x1480] ;  /* 0x0014800001267983 */ /* 0x000f280000100800 */
[----:B------:R-:W4:Y:S01]  /*24040*/  LDL R37, [R1+0x1484] ;  /* 0x0014840001257983 */ /* 0x000f220000100800 */
[----:B--2---:R-:W-:-:S02]  /*24050*/  @P1 IMAD.MOV.U32 R7, RZ, RZ, R43 ;  /* 0x000000ffff071224 */ /* 0x004fc400078e002b */
[----:B------:R-:W-:-:S05]  /*24060*/  @P1 IMAD.MOV.U32 R6, RZ, RZ, R35 ;  /* 0x000000ffff061224 */ /* 0x000fca00078e0023 */
[----:B------:R1:W2:Y:S02]  /*24070*/  @P1 LDG.E.U8 R133, desc[UR56][R6.64] ;  /* 0x0000003806851981 */ /* 0x0002a4000c1e1100 */
[----:B-1----:R-:W-:Y:S02]  /*24080*/  @P0 IMAD.MOV.U32 R7, RZ, RZ, R26 ;  /* 0x000000ffff070224 */ /* 0x002fe400078e001a */
[----:B------:R-:W-:-:S05]  /*24090*/  @P0 IMAD.MOV.U32 R6, RZ, RZ, R25 ;  /* 0x000000ffff060224 */ /* 0x000fca00078e0019 */
[----:B------:R4:W2:Y:S04]  /*240a0*/  @P0 LDG.E.U8 R134, desc[UR56][R6.64] ;  /* 0x0000003806860981 */ /* 0x0008a8000c1e1100 */
[----:B---3--:R-:W-:Y:S04]  /*240b0*/  STL [R1+0x1e74], R123 ;  /* 0x001e747b01007387 */ /* 0x008fe80000100800 */
[----:B------:R-:W3:Y:S04]  /*240c0*/  LDL R43, [R1+0x1478] ;  /* 0x00147800012b7983 */ /* 0x000ee80000100800 */
[----:B------:R-:W3:Y:S01]  /*240d0*/  LDL R35, [R1+0x147c] ;  /* 0x00147c0001237983 */ /* 0x000ee20000100800 */
[----:B----4-:R-:W-:-:S03]  /*240e0*/  @P0 IMAD.MOV.U32 R7, RZ, RZ, R38 ;  /* 0x000000ffff070224 */ /* 0x010fc600078e0026 */
[----:B--2---:R1:W-:Y:S04]  /*240f0*/  STL [R1+0x1e70], R133 ;  /* 0x001e708501007387 */ /* 0x0043e80000100800 */
[----:B------:R-:W2:Y:S04]  /*24100*/  LDL R26, [R1+0x1470] ;  /* 0x00147000011a7983 */ /* 0x000ea80000100800 */
[----:B------:R-:W4:Y:S04]  /*24110*/  LDL R25, [R1+0x1474] ;  /* 0x0014740001197983 */ /* 0x000f280000100800 */
[----:B------:R1:W-:Y:S04]  /*24120*/  STL [R1+0x1e78], R134 ;  /* 0x001e788601007387 */ /* 0x0003e80000100800 */
[----:B------:R-:W4:Y:S01]  /*24130*/  LDL R38, [R1+0x1468] ;  /* 0x0014680001267983 */ /* 0x000f220000100800 */
[----:B------:R-:W-:Y:S01]  /*24140*/  @P0 IMAD.MOV.U32 R6, RZ, RZ, R37 ;  /* 0x000000ffff060224 */ /* 0x000fe200078e0025 */
[----:B------:R-:W-:-:S02]  /*24150*/  ISETP.GT.AND P1, PT, R2, 0x76, PT ;  /* 0x000000760200780c */ /* 0x000fc40003f24270 */
[----:B------:R-:W4:Y:S01]  /*24160*/  LDL R37, [R1+0x146c] ;  /* 0x00146c0001257983 */ /* 0x000f220000100800 */
[----:B------:R-:W-:Y:S02]  /*24170*/  PRMT R132, RZ, 0x7610, R132 ;  /* 0x00007610ff847816 */ /* 0x000fe40000000084 */
[----:B------:R-:W-:Y:S01]  /*24180*/  PRMT R137, RZ, 0x7610, R137 ;  /* 0x00007610ff897816 */ /* 0x000fe20000000089 */
[----:B------:R-:W4:Y:S04]  /*24190*/  LDL R47, [R1+0x1458] ;  /* 0x00145800012f7983 */ /* 0x000f280000100800 */
[----:B------:R3:W4:Y:S01]  /*241a0*/  @P0 LDG.E.U8 R132, desc[UR56][R6.64] ;  /* 0x0000003806840981 */ /* 0x000722000c1e1100 */
[----:B------:R-:W-:-:S03]  /*241b0*/  ISETP.GT.AND P0, PT, R2, 0x77, PT ;  /* 0x000000770200780c */ /* 0x000fc60003f04270 */
[----:B------:R-:W4:Y:S01]  /*241c0*/  LDL R46, [R1+0x145c] ;  /* 0x00145c00012e7983 */ /* 0x000f220000100800 */
[----:B---3--:R-:W-:Y:S02]  /*241d0*/  @P1 IMAD.MOV.U32 R6, RZ, RZ, R35 ;  /* 0x000000ffff061224 */ /* 0x008fe400078e0023 */
[----:B------:R-:W-:Y:S01]  /*241e0*/  @P1 IMAD.MOV.U32 R7, RZ, RZ, R43 ;  /* 0x000000ffff071224 */ /* 0x000fe200078e002b */
[----:B------:R-:W3:Y:S04]  /*241f0*/  LDL R35, [R1+0x1464] ;  /* 0x0014640001237983 */ /* 0x000ee80000100800 */
[----:B------:R-:W3:Y:S01]  /*24200*/  LDL R43, [R1+0x1460] ;  /* 0x00146000012b7983 */ /* 0x000ee20000100800 */
[----:B------:R-:W-:-:S03]  /*24210*/  PRMT R121, RZ, 0x7610, R121 ;  /* 0x00007610ff797816 */ /* 0x000fc60000000079 */
[----:B------:R2:W3:Y:S02]  /*24220*/  @P1 LDG.E.U8 R137, desc[UR56][R6.64] ;  /* 0x0000003806891981 */ /* 0x0004e4000c1e1100 */
[----:B--2---:R-:W-:Y:S02]  /*24230*/  @P1 IMAD.MOV.U32 R7, RZ, RZ, R26 ;  /* 0x000000ffff071224 */ /* 0x004fe400078e001a */
[----:B------:R-:W2:Y:S01]  /*24240*/  LDL R26, [R1+0x1450] ;  /* 0x00145000011a7983 */ /* 0x000ea20000100800 */
[----:B----4-:R-:W-:-:S03]  /*24250*/  @P1 IMAD.MOV.U32 R6, RZ, RZ, R25 ;  /* 0x000000ffff061224 */ /* 0x010fc600078e0019 */
[----:B------:R-:W4:Y:S04]  /*24260*/  LDL R25, [R1+0x1454] ;  /* 0x0014540001197983 */ /* 0x000f280000100800 */
[----:B------:R0:W4:Y:S02]  /*24270*/  @P1 LDG.E.U8 R121, desc[UR56][R6.64] ;  /* 0x0000003806791981 */ /* 0x000124000c1e1100 */
[----:B0-----:R-:W-:Y:S02]  /*24280*/  @P0 IMAD.MOV.U32 R7, RZ, RZ, R38 ;  /* 0x000000ffff070224 */ /* 0x001fe400078e0026 */
[----:B------:R-:W4:Y:S01]  /*24290*/  LDL R38, [R1+0x1448] ;  /* 0x0014480001267983 */ /* 0x000f220000100800 */
[----:B------:R-:W-:-:S03]  /*242a0*/  @P0 IMAD.MOV.U32 R6, RZ, RZ, R37 ;  /* 0x000000ffff060224 */ /* 0x000fc600078e0025 */
[----:B------:R-:W4:Y:S01]  /*242b0*/  LDL R37, [R1+0x144c] ;  /* 0x00144c0001257983 */ /* 0x000f220000100800 */
[----:B------:R-:W-:Y:S02]  /*242c0*/  PRMT R136, RZ, 0x7610, R136 ;  /* 0x00007610ff887816 */ /* 0x000fe40000000088 */
[----:B------:R-:W-:Y:S02]  /*242d0*/  ISETP.GT.AND P1, PT, R2, 0x78, PT ;  /* 0x000000780200780c */ /* 0x000fe40003f24270 */
[----:B------:R-:W-:Y:S02]  /*242e0*/  PRMT R120, RZ, 0x7610, R120 ;  /* 0x00007610ff787816 */ /* 0x000fe40000000078 */
[----:B------:R3:W4:Y:S01]  /*242f0*/  @P0 LDG.E.U8 R136, desc[UR56][R6.64] ;  /* 0x0000003806880981 */ /* 0x000722000c1e1100 */
[----:B------:R-:W-:Y:S01]  /*24300*/  PRMT R135, RZ, 0x7610, R135 ;  /* 0x00007610ff877816 */ /* 0x000fe20000000087 */
[----:B---3--:R-:W-:Y:S02]  /*24310*/  @P0 IMAD.MOV.U32 R6, RZ, RZ, R35 ;  /* 0x000000ffff060224 */ /* 0x008fe400078e0023 */
[----:B------:R-:W3:Y:S01]  /*24320*/  LDL R35, [R1+0x1444] ;  /* 0x0014440001237983 */ /* 0x000ee20000100800 */
[----:B------:R-:W-:-:S03]  /*24330*/  @P0 IMAD.MOV.U32 R7, RZ, RZ, R43 ;  /* 0x000000ffff070224 */ /* 0x000fc600078e002b */
[----:B------:R-:W3:Y:S04]  /*24340*/  LDL R43, [R1+0x1440] ;  /* 0x00144000012b7983 */ /* 0x000ee80000100800 */
[----:B------:R0:W3:Y:S01]  /*24350*/  @P0 LDG.E.U8 R120, desc[UR56][R6.64] ;  /* 0x0000003806780981 */ /* 0x0000e2000c1e1100 */
[----:B------:R-:W-:Y:S02]  /*24360*/  ISETP.GT.AND P0, PT, R2, 0x79, PT ;  /* 0x000000790200780c */ /* 0x000fe40003f04270 */
[----:B------:R-:W-:Y:S01]  /*24370*/  PRMT R131, RZ, 0x7610, R131 ;  /* 0x00007610ff837816 */ /* 0x000fe20000000083 */
[----:B0-----:R-:W-:Y:S02]  /*24380*/  @P1 IMAD.MOV.U32 R6, RZ, RZ, R46 ;  /* 0x000000ffff061224 */ /* 0x001fe400078e002e */
[----:B------:R-:W-:Y:S01]  /*24390*/  @P1 IMAD.MOV.U32 R7, RZ, RZ, R47 ;  /* 0x000000ffff071224 */ /* 0x000fe200078e002f */
[----:B------:R-:W3:Y:S04]  /*243a0*/  LDL R46, [R1+0x1428] ;  /* 0x00142800012e7983 */ /* 0x000ee80000100800 */
[----:B------:R2:W3:Y:S02]  /*243b0*/  @P1 LDG.E.U8 R135, desc[UR56][R6.64] ;  /* 0x0000003806871981 */ /* 0x0004e4000c1e1100 */
[----:B--2---:R-:W-:-:S02]  /*243c0*/  @P1 IMAD.MOV.U32 R7, RZ, RZ, R26 ;  /* 0x000000ffff071224 */ /* 0x004fc400078e001a */
        /* <DEDUP_REMOVED lines=9> */
[----:B------:R-:W-:-:S04]  /*24460*/  ISETP.GT.AND P1, PT, R2, 0x7a, PT ;  /* 0x0000007a0200780c */ /* 0x000fc80003f24270 */
[----:B------:R3:W4:Y:S01]  /*24470*/  @P0 LDG.E.U8 R0, desc[UR56][R6.64] ;  /* 0x0000003806000981 */ /* 0x000722000c1e1100 */
[----:B------:R-:W-:Y:S01]  /*24480*/  PRMT R130, RZ, 0x7610, R130 ;  /* 0x00007610ff827816 */ /* 0x000fe20000000082 */
[----:B---3--:R-:W-:Y:S02]  /*24490*/  @P0 IMAD.MOV.U32 R6, RZ, RZ, R35 ;  /* 0x000000ffff060224 */ /* 0x008fe400078e0023 */
[----:B------:R-:W3:Y:S01]  /*244a0*/  LDL R35, [R1+0x142c] ;  /* 0x00142c0001237983 */ /* 0x000ee20000100800 */
[----:B------:R-:W-:Y:S01]  /*244b0*/  @P0 IMAD.MOV.U32 R7, RZ, RZ, R43 ;  /* 0x000000ffff070224 */ /* 0x000fe200078e002b */
[----:B------:R-:W-:Y:S02]  /*244c0*/  PRMT R14, RZ, 0x7610, R14 ;  /* 0x00007610ff0e7816 */ /* 0x000fe4000000000e */
        /* <DEDUP_REMOVED lines=9> */
[----:B------:R-:W-:Y:S01]  /*24560*/  ISETP.GT.AND P0, PT, R2, 0x7b, PT ;  /* 0x0000007b0200780c */ /* 0x000fe20003f04270 */
[----:B------:R-:W-:Y:S01]  /*24570*/  @P1 IMAD.MOV.U32 R6, RZ, RZ, R37 ;  /* 0x000000ffff061224 */ /* 0x000fe200078e0025 */
[----:B------:R-:W-:Y:S01]  /*24580*/  PRMT R129, RZ, 0x7610, R129 ;  /* 0x00007610ff817816 */ /* 0x000fe20000000081 */
[----:B------:R-:W4:Y:S04]  /*24590*/  LDL.LU R37, [R1+0x674] ;  /* 0x0006740001257983 */ /* 0x000f280000300800 */
[----:B------:R-:W4:Y:S04]  /*245a0*/  LDL R47, [R1+0x1410] ;  /* 0x00141000012f7983 */ /* 0x000f280000100800 */
[----:B------:R0:W4:Y:S02]  /*245b0*/  @P1 LDG.E.U8 R129, desc[UR56][R6.64] ;  /* 0x0000003806811981 */ /* 0x000124000c1e1100 */
[----:B0-----:R-:W-:-:S02]  /*245c0*/  @P0 IMAD.MOV.U32 R7, RZ, RZ, R46 ;  /* 0x000000ffff070224 */ /* 0x001fc400078e002e */
[----:B------:R-:W4:Y:S04]  /*245d0*/  LDL R46, [R1+0x1414] ;  /* 0x00141400012e7983 */ /* 0x000f280000100800 */
[----:B------:R-:W4:Y:S04]  /*245e0*/  LDL.LU R144, [R1+0x664] ;  /* 0x0006640001907983 */ /* 0x000f280000300800 */
[----:B------:R-:W4:Y:S01]  /*245f0*/  LDL R122, [R1+0x1408] ;  /* 0x00140800017a7983 */ /* 0x000f220000100800 */
[----:B---3--:R-:W-:-:S03]  /*24600*/  @P0 IMAD.MOV.U32 R6, RZ, RZ, R35 ;  /* 0x000000ffff060224 */ /* 0x008fc600078e0023 */
[----:B------:R-:W3:Y:S01]  /*24610*/  LDL R35, [R1+0x140c] ;  /* 0x00140c0001237983 */ /* 0x000ee20000100800 */
[----:B------:R-:W-:Y:S02]  /*24620*/  PRMT R145, RZ, 0x7610, R145 ;  /* 0x00007610ff917816 */ /* 0x000fe40000000091 */
[----:B------:R-:W-:Y:S02]  /*24630*/  ISETP.GT.AND P1, PT, R2, 0x7c, PT ;  /* 0x0000007c0200780c */ /* 0x000fe40003f24270 */
[----:B------:R-:W-:Y:S02]  /*24640*/  PRMT R128, RZ, 0x7610, R128 ;  /* 0x00007610ff807816 */ /* 0x000fe40000000080 */
[----:B------:R2:W3:Y:S02]  /*24650*/  @P0 LDG.E.U8 R145, desc[UR56][R6.64] ;  /* 0x0000003806910981 */ /* 0x0004e4000c1e1100 */
[----:B--2---:R-:W-:Y:S02]  /*24660*/  @P0 IMAD.MOV.U32 R7, RZ, RZ, R26 ;  /* 0x000000ffff070224 */ /* 0x004fe400078e001a */
[----:B----4-:R-:W-:-:S02]  /*24670*/  @P0 IMAD.MOV.U32 R6, RZ, RZ, R25 ;  /* 0x000000ffff060224 */ /* 0x010fc400078e0019 */
[----:B------:R-:W2:Y:S04]  /*24680*/  LDL.LU R25, [R1+0x660] ;  /* 0x0006600001197983 */ /* 0x000ea80000300800 */
[----:B------:R0:W4:Y:S04]  /*24690*/  @P0 LDG.E.U8 R128, desc[UR56][R6.64] ;  /* 0x0000003806800981 */ /* 0x000128000c1e1100 */
[----:B------:R-:W2:Y:S01]  /*246a0*/  LDL.LU R26, [R1+0x650] ;  /* 0x00065000011a7983 */ /* 0x000ea20000300800 */
[----:B0-----:R-:W-:Y:S02]  /*246b0*/  @P1 IMAD.MOV.U32 R6, RZ, RZ, R38 ;  /* 0x000000ffff061224 */ /* 0x001fe400078e0026 */
[----:B------:R-:W-:Y:S01]  /*246c0*/  @P1 IMAD.MOV.U32 R7, RZ, RZ, R43 ;  /* 0x000000ffff071224 */ /* 0x000fe200078e002b */
[----:B------:R-:W4:Y:S04]  /*246d0*/  LDL.LU R38, [R1+0x64c] ;  /* 0x00064c0001267983 */ /* 0x000f280000300800 */
[----:B------:R-:W4:Y:S04]  /*246e0*/  LDL.LU R43, [R1+0x640] ;  /* 0x00064000012b7983 */ /* 0x000f280000300800 */
[----:B------:R-:W2:Y:S04]  /*246f0*/  LDL R138, [R1+0x1400] ;  /* 0x00140000018a7983 */ /* 0x000ea80000100800 */
[----:B-1----:R-:W4:Y:S01]  /*24700*/  LDL R133, [R1+0x1404] ;  /* 0x0014040001857983 */ /* 0x002f220000100800 */
[----:B------:R-:W-:-:S02]  /*24710*/  PRMT R143, RZ, 0x7610, R143 ;  /* 0x00007610ff8f7816 */ /* 0x000fc4000000008f */
[----:B------:R-:W-:Y:S02]  /*24720*/  ISETP.GT.AND P0, PT, R2, 0x7d, PT ;  /* 0x0000007d0200780c */ /* 0x000fe40003f04270 */
[----:B------:R-:W-:Y:S02]  /*24730*/  PRMT R127, RZ, 0x7610, R127 ;  /* 0x00007610ff7f7816 */ /* 0x000fe4000000007f */
[----:B------:R0:W4:Y:S02]  /*24740*/  @P1 LDG.E.U8 R143, desc[UR56][R6.64] ;  /* 0x00000038068f1981 */ /* 0x000124000c1e1100 */
[----:B0-----:R-:W-:Y:S02]  /*24750*/  @P1 IMAD.MOV.U32 R6, RZ, RZ, R46 ;  /* 0x000000ffff061224 */ /* 0x001fe400078e002e */
[----:B------:R-:W-:Y:S01]  /*24760*/  @P1 IMAD.MOV.U32 R7, RZ, RZ, R47 ;  /* 0x000000ffff071224 */ /* 0x000fe200078e002f */
[----:B------:R-:W4:Y:S04]  /*24770*/  LDL.LU R46, [R1+0x634] ;  /* 0x00063400012e7983 */ /* 0x000f280000300800 */
[----:B------:R0:W4:Y:S04]  /*24780*/  @P1 LDG.E.U8 R127, desc[UR56][R6.64] ;  /* 0x00000038067f1981 */ /* 0x000128000c1e1100 */
[----:B------:R-:W4:Y:S01]  /*24790*/  LDL.LU R47, [R1+0x61c] ;  /* 0x00061c00012f7983 */ /* 0x000f220000300800 */
[----:B------:R-:W-:-:S03]  /*247a0*/  PRMT R142, RZ, 0x7610, R142 ;  /* 0x00007610ff8e7816 */ /* 0x000fc6000000008e */
[----:B------:R-:W4:Y:S01]  /*247b0*/  LDL R134, [R1+0x13f8] ;  /* 0x0013f80001867983 */ /* 0x000f220000100800 */
[----:B0-----:R-:W-:-:S03]  /*247c0*/  @P0 IMAD.MOV.U32 R7, RZ, RZ, R122 ;  /* 0x000000ffff070224 */ /* 0x001fc600078e007a */
[----:B------:R-:W4:Y:S01]  /*247d0*/  LDL R122, [R1+0x13fc] ;  /* 0x0013fc00017a7983 */ /* 0x000f220000100800 */
[----:B---3--:R-:W-:-:S03]  /*247e0*/  @P0 IMAD.MOV.U32 R6, RZ, RZ, R35 ;  /* 0x000000ffff060224 */ /* 0x008fc600078e0023 */
[----:B------:R-:W3:Y:S04]  /*247f0*/  LDL R35, [R1+0x13f4] ;  /* 0x0013f40001237983 */ /* 0x000ee80000100800 */
[----:B------:R0:W3:Y:S02]  /*24800*/  @P0 LDG.E.U8 R142, desc[UR56][R6.64] ;  /* 0x00000038068e0981 */ /* 0x0000e4000c1e1100 */
[----:B0-----:R-:W-:Y:S02]  /*24810*/  LOP3.LUT R7, R37, 0xffff, RZ, 0xc0, !PT ;  /* 0x0000ffff25077812 */ /* 0x001fe400078ec0ff */
[----:B------:R-:W3:Y:S01]  /*24820*/  LDL R37, [R1+0x13f0] ;  /* 0x0013f00001257983 */ /* 0x000ee20000100800 */
[----:B------:R-:W-:Y:S02]  /*24830*/  LOP3.LUT R6, R144, 0xffff, RZ, 0xc0, !PT ;  /* 0x0000ffff90067812 */ /* 0x000fe400078ec0ff */
[----:B------:R-:W-:Y:S01]  /*24840*/  PRMT R126, RZ, 0x7610, R126 ;  /* 0x00007610ff7e7816 */ /* 0x000fe2000000007e */
[----:B------:R-:W3:Y:S01]  /*24850*/  LDL.LU R144, [R1+0x600] ;  /* 0x0006000001907983 */ /* 0x000ee20000300800 */
[----:B------:R-:W-:Y:S01]  /*24860*/  PRMT R123, R7, 0x3340, R6 ;  /* 0x00003340077b7816 */ /* 0x000fe20000000006 */
[----:B--2---:R-:W-:-:S02]  /*24870*/  @P0 IMAD.MOV.U32 R7, RZ, RZ, R138 ;  /* 0x000000ffff070224 */ /* 0x004fc400078e008a */
[----:B----4-:R-:W-:-:S05]  /*24880*/  @P0 IMAD.MOV.U32 R6, RZ, RZ, R133 ;  /* 0x000000ffff060224 */ /* 0x010fca00078e0085 */
[----:B------:R0:W2:Y:S02]  /*24890*/  @P0 LDG.E.U8 R126, desc[UR56][R6.64] ;  /* 0x00000038067e0981 */ /* 0x0000a4000c1e1100 */
[----:B0-----:R-:W-:Y:S02]  /*248a0*/  LOP3.LUT R6, R26, 0xffff, RZ, 0xc0, !PT ;  /* 0x0000ffff1a067812 */ /* 0x001fe400078ec0ff */
[----:B------:R-:W4:Y:S01]  /*248b0*/  LDL R26, [R1+0x13e8] ;  /* 0x0013e800011a7983 */ /* 0x000f220000100800 */
[----:B------:R-:W-:-:S03]  /*248c0*/  LOP3.LUT R7, R25, 0xffff, RZ, 0xc0, !PT ;  /* 0x0000ffff19077812 */ /* 0x000fc600078ec0ff */
[----:B------:R-:W2:Y:S01]  /*248d0*/  LDL R25, [R1+0x13ec] ;  /* 0x0013ec0001197983 */ /* 0x000ea20000100800 */
[----:B------:R-:W-:Y:S02]  /*248e0*/  ISETP.GT.AND P0, PT, R2, 0x7e, PT ;  /* 0x0000007e0200780c */ /* 0x000fe40003f04270 */
[----:B------:R-:W-:Y:S02]  /*248f0*/  PRMT R133, R7, 0x3340, R6 ;  /* 0x0000334007857816 */ /* 0x000fe40000000006 */
[----:B------:R-:W-:-:S09]  /*24900*/  PRMT R141, RZ, 0x7610, R141 ;  /* 0x00007610ff8d7816 */ /* 0x000fd2000000008d */
[----:B------:R-:W-:Y:S02]  /*24910*/  @P0 IMAD.MOV.U32 R7, RZ, RZ, R134 ;  /* 0x000000ffff070224 */ /* 0x000fe400078e0086 */
[----:B------:R-:W-:-:S05]  /*24920*/  @P0 IMAD.MOV.U32 R6, RZ, RZ, R122 ;  /* 0x000000ffff060224 */ /* 0x000fca00078e007a */
[----:B------:R0:W2:Y:S01]  /*24930*/  @P0 LDG.E.U8 R141, desc[UR56][R6.64] ;  /* 0x00000038068d0981 */ /* 0x0000a2000c1e1100 */
[----:B------:R-:W-:Y:S02]  /*24940*/  PRMT R125, RZ, 0x7610, R125 ;  /* 0x00007610ff7d7816 */ /* 0x000fe4000000007d */
[----:B0-----:R-:W-:Y:S02]  /*24950*/  LOP3.LUT R7, R38, 0xffff, RZ, 0xc0, !PT ;  /* 0x0000ffff26077812 */ /* 0x001fe400078ec0ff */
[----:B------:R-:W-:Y:S02]  /*24960*/  LOP3.LUT R6, R43, 0xffff, RZ, 0xc0, !PT ;  /* 0x0000ffff2b067812 */ /* 0x000fe400078ec0ff */
[----:B------:R-:W2:Y:S02]  /*24970*/  LDL.LU R43, [R1+0x13e0] ;  /* 0x0013e000012b7983 */ /* 0x000ea40000300800 */
[----:B------:R-:W-:Y:S01]  /*24980*/  PRMT R38, R7, 0x3340, R6 ;  /* 0x0000334007267816 */ /* 0x000fe20000000006 */
[----:B---3--:R-:W-:-:S02]  /*24990*/  @P0 IMAD.MOV.U32 R6, RZ, RZ, R35 ;  /* 0x000000ffff060224 */ /* 0x008fc400078e0023 */
[----:B------:R-:W-:-:S05]  /*249a0*/  @P0 IMAD.MOV.U32 R7, RZ, RZ, R37 ;  /* 0x000000ffff070224 */ /* 0x000fca00078e0025 */
[----:B------:R0:W3:Y:S01]  /*249b0*/  @P0 LDG.E.U8 R125, desc[UR56][R6.64] ;  /* 0x00000038067d0981 */ /* 0x0000e2000c1e1100 */
[----:B------:R-:W-:Y:S02]  /*249c0*/  ISETP.GT.AND P0, PT, R2, 0x7f, PT ;  /* 0x0000007f0200780c */ /* 0x000fe40003f04270 */
[----:B0-----:R-:W-:Y:S02]  /*249d0*/  LOP3.LUT R7, R46, 0xffff, RZ, 0xc0, !PT ;  /* 0x0000ffff2e077812 */ /* 0x001fe400078ec0ff */
[----:B------:R-:W-:-:S04]  /*249e0*/  LOP3.LUT R6, R47, 0xffff, RZ, 0xc0, !PT ;  /* 0x0000ffff2f067812 */ /* 0x000fc800078ec0ff */
[----:B------:R-:W-:Y:S02]  /*249f0*/  PRMT R122, R7, 0x3340, R6 ;  /* 0x00003340077a7816 */ /* 0x000fe40000000006 */
[----:B------:R-:W-:-:S03]  /*24a00*/  PRMT R140, RZ, 0x7610, R140 ;  /* 0x00007610ff8c7816 */ /* 0x000fc6000000008c */
[----:B----4-:R-:W-:Y:S02]  /*24a10*/  @P0 IMAD.MOV.U32 R7, RZ, RZ, R26 ;  /* 0x000000ffff070224 */ /* 0x010fe400078e001a */
[----:B------:R-:W4:Y:S01]  /*24a20*/  LDL R26, [R1+0x13e4] ;  /* 0x0013e400011a7983 */ /* 0x000f220000100800 */
[----:B--2---:R-:W-:-:S03]  /*24a30*/  @P0 IMAD.MOV.U32 R6, RZ, RZ, R25 ;  /* 0x000000ffff060224 */ /* 0x004fc600078e0019 */
[----:B------:R-:W2:Y:S04]  /*24a40*/  LDL.LU R35, [R1+0x6ac] ;  /* 0x0006ac0001237983 */ /* 0x000ea80000300800 */
[----:B------:R0:W3:Y:S04]  /*24a50*/  @P0 LDG.E.U8 R140, desc[UR56][R6.64] ;  /* 0x00000038068c0981 */ /* 0x0000e8000c1e1100 */
[----:B------:R-:W2:Y:S04]  /*24a60*/  LDL.LU R46, [R1+0x6a8] ;  /* 0x0006a800012e7983 */ /* 0x000ea80000300800 */
[----:B------:R-:W3:Y:S01]  /*24a70*/  LDL.LU R47, [R1+0x6a4] ;  /* 0x0006a400012f7983 */ /* 0x000ee20000300800 */
[----:B0-----:R-:W-:-:S03]  /*24a80*/  LOP3.LUT R7, R144, 0xffff, RZ, 0xc0, !PT ;  /* 0x0000ffff90077812 */ /* 0x001fc600078ec0ff */
[----:B------:R-:W3:Y:S04]  /*24a90*/  LDL.LU R144, [R1+0x6a0] ;  /* 0x0006a00001907983 */ /* 0x000ee80000300800 */
[----:B------:R-:W2:Y:S01]  /*24aa0*/  LDL R25, [R1+0x18b8] ;  /* 0x0018b80001197983 */ /* 0x000ea20000100800 */
[----:B------:R-:W-:Y:S02]  /*24ab0*/  LOP3.LUT R9, R9, 0xffff, RZ, 0xc0, !PT ;  /* 0x0000ffff09097812 */ /* 0x000fe400078ec0ff */
[----:B------:R-:W-:Y:S02]  /*24ac0*/  LOP3.LUT R8, R8, 0xffff, RZ, 0xc0, !PT ;  /* 0x0000ffff08087812 */ /* 0x000fe400078ec0ff */
[----:B------:R-:W-:Y:S02]  /*24ad0*/  LOP3.LUT R6, R249, 0xffff, RZ, 0xc0, !PT ;  /* 0x0000fffff9067812 */ /* 0x000fe400078ec0ff */
[----:B------:R-:W-:-:S02]  /*24ae0*/  PRMT R37, R9, 0x3340, R8 ;  /* 0x0000334009257816 */ /* 0x000fc40000000008 */
[----:B------:R-:W-:Y:S02]  /*24af0*/  PRMT R249, R7, 0x3340, R6 ;  /* 0x0000334007f97816 */ /* 0x000fe40000000006 */
[----:B------:R-:W-:Y:S02]  /*24b00*/  LOP3.LUT R9, R243, 0xffff, RZ, 0xc0, !PT ;  /* 0x0000fffff3097812 */ /* 0x000fe400078ec0ff */
[----:B------:R-:W-:Y:S02]  /*24b10*/  LOP3.LUT R8, R237, 0xffff, RZ, 0xc0, !PT ;  /* 0x0000ffffed087812 */ /* 0x000fe400078ec0ff */
[----:B------:R-:W-:Y:S02]  /*24b20*/  LOP3.LUT R7, R11, 0xffff, RZ, 0xc0, !PT ;  /* 0x0000ffff0b077812 */ /* 0x000fe400078ec0ff */
[----:B------:R-:W-:Y:S02]  /*24b30*/  LOP3.LUT R6, R10, 0xffff, RZ, 0xc0, !PT ;  /* 0x0000ffff0a067812 */ /* 0x000fe400078ec0ff */
[----:B------:R-:W-:-:S02]  /*24b40*/  PRMT R11, R9, 0x3340, R8 ;  /* 0x00003340090b7816 */ /* 0x000fc40000000008 */
[----:B------:R-:W-:Y:S01]  /*24b50*/  PRMT R6, R7, 0x3340, R6 ;  /* 0x0000334007067816 */ /* 0x000fe20000000006 */
[----:B------:R-:W-:Y:S01]  /*24b60*/  @P0 IMAD.MOV.U32 R7, RZ, RZ, R43 ;  /* 0x000000ffff070224 */ /* 0x000fe200078e002b */
[----:B------:R-:W-:Y:S02]  /*24b70*/  PRMT R124, RZ, 0x7610, R124 ;  /* 0x00007610ff7c7816 */ /* 0x000fe4000000007c */
[----:B------:R-:W-:Y:S02]  /*24b80*/  PRMT R11, R11, 0x5410, R6 ;  /* 0x000054100b0b7816 */ /* 0x000fe40000000006 */
[----:B------:R-:W-:Y:S02]  /*24b90*/  PRMT R10, R37, 0x5410, R249 ;  /* 0x00005410250a7816 */ /* 0x000fe400000000f9 */
[----:B------:R-:W3:Y:S01]  /*24ba0*/  LDL.LU R249, [R1+0x698] ;  /* 0x0006980001f97983 */ /* 0x000ee20000300800 */
[----:B------:R-:W-:-:S03]  /*24bb0*/  PRMT R8, R123, 0x5410, R133 ;  /* 0x000054107b087816 */ /* 0x000fc60000000085 */
[----:B------:R-:W3:Y:S01]  /*24bc0*/  LDL.LU R237, [R1+0x694] ;  /* 0x0006940001ed7983 */ /* 0x000ee20000300800 */
[----:B------:R-:W-:-:S03]  /*24bd0*/  PRMT R9, R38, 0x5410, R122 ;  /* 0x0000541026097816 */ /* 0x000fc6000000007a */
[----:B------:R-:W3:Y:S04]  /*24be0*/  LDL.LU R243, [R1+0x690] ;  /* 0x0006900001f37983 */ /* 0x000ee80000300800 */
[----:B------:R-:W3:Y:S04]  /*24bf0*/  LDL.LU R134, [R1+0x68c] ;  /* 0x00068c0001867983 */ /* 0x000ee80000300800 */
[----:B------:R-:W3:Y:S04]  /*24c00*/  LDL.LU R133, [R1+0x680] ;  /* 0x0006800001857983 */ /* 0x000ee80000300800 */
[----:B------:R-:W3:Y:S04]  /*24c10*/  LDL.LU R123, [R1+0x670] ;  /* 0x00067000017b7983 */ /* 0x000ee80000300800 */
[----:B------:R-:W3:Y:S04]  /*24c20*/  LDL.LU R122, [R1+0x65c] ;  /* 0x00065c00017a7983 */ /* 0x000ee80000300800 */
[----:B------:R-:W3:Y:S04]  /*24c30*/  LDL.LU R138, [R1+0x648] ;  /* 0x00064800018a7983 */ /* 0x000ee80000300800 */
[----:B------:R-:W3:Y:S04]  /*24c40*/  LDL.LU R139, [R1+0x63c] ;  /* 0x00063c00018b7983 */ /* 0x000ee80000300800 */
[----:B------:R-:W3:Y:S04]  /*24c50*/  LDL.LU R37, [R1+0x630] ;  /* 0x0006300001257983 */ /* 0x000ee80000300800 */
[----:B------:R-:W3:Y:S01]  /*24c60*/  LDL.LU R38, [R1+0x618] ;  /* 0x0006180001267983 */ /* 0x000ee20000300800 */
[----:B----4-:R-:W-:-:S05]  /*24c70*/  @P0 IMAD.MOV.U32 R6, RZ, RZ, R26 ;  /* 0x000000ffff060224 */ /* 0x010fca00078e001a */
[----:B------:R3:W4:Y:S01]  /*24c80*/  @P0 LDG.E.U8 R124, desc[UR56][R6.64] ;  /* 0x00000038067c0981 */ /* 0x000722000c1e1100 */
[----:B------:R-:W-:Y:S06]  /*24c90*/  BAR.SYNC.DEFER_BLOCKING 0x0 ;  /* 0x0000000000007b1d */ /* 0x000fec0000010000 */
[----:B--2---:R0:W-:Y:S04]  /*24ca0*/  STS.128 [R25+UR58], R8 ;  /* 0x0000000819007988 */ /* 0x0041e80008000c3a */
[----:B0-----:R-:W2:Y:S01]  /*24cb0*/  LDL.LU R11, [R1+0x69c] ;  /* 0x00069c00010b7983 */ /* 0x001ea20000300800 */
[----:B------:R-:W-:-:S02]  /*24cc0*/  LOP3.LUT R8, R46, 0xffff, RZ, 0xc0, !PT ;  /* 0x0000ffff2e087812 */ /* 0x000fc400078ec0ff */
[----:B---3--:R-:W-:Y:S01]  /*24cd0*/  LOP3.LUT R7, R47, 0xffff, RZ, 0xc0, !PT ;  /* 0x0000ffff2f077812 */ /* 0x008fe200078ec0ff */
[----:B------:R-:W3:Y:S01]  /*24ce0*/  LDL.LU R46, [R1+0x62c] ;  /* 0x00062c00012e7983 */ /* 0x000ee20000300800 */
[----:B------:R-:W-:-:S03]  /*24cf0*/  LOP3.LUT R6, R144, 0xffff, RZ, 0xc0, !PT ;  /* 0x0000ffff90067812 */ /* 0x000fc600078ec0ff */
[----:B------:R-:W4:Y:S04]  /*24d00*/  LDL.LU R47, [R1+0x614] ;  /* 0x00061400012f7983 */ /* 0x000f280000300800 */
[----:B------:R-:W3:Y:S01]  /*24d10*/  LDL.LU R144, [R1+0x60c] ;  /* 0x00060c0001907983 */ /* 0x000ee20000300800 */
[----:B------:R-:W-:Y:S02]  /*24d20*/  LOP3.LUT R9, R35, 0xffff, RZ, 0xc0, !PT ;  /* 0x0000ffff23097812 */ /* 0x000fe400078ec0ff */
[----:B------:R-:W-:Y:S02]  /*24d30*/  PRMT R35, R7, 0x3340, R6 ;  /* 0x0000334007237816 */ /* 0x000fe40000000006 */
[----:B------:R-:W-:Y:S02]  /*24d40*/  PRMT R26, R9, 0x3340, R8 ;  /* 0x00003340091a7816 */ /* 0x000fe40000000008 */
[----:B------:R-:W-:-:S02]  /*24d50*/  LOP3.LUT R8, R249, 0xffff, RZ, 0xc0, !PT ;  /* 0x0000fffff9087812 */ /* 0x000fc400078ec0ff */
[----:B------:R-:W-:Y:S02]  /*24d60*/  LOP3.LUT R7, R237, 0xffff, RZ, 0xc0, !PT ;  /* 0x0000ffffed077812 */ /* 0x000fe400078ec0ff */
[----:B------:R-:W-:-:S04]  /*24d70*/  LOP3.LUT R6, R243, 0xffff, RZ, 0xc0, !PT ;  /* 0x0000fffff3067812 */ /* 0x000fc800078ec0ff */
[----:B------:R-:W-:Y:S02]  /*24d80*/  PRMT R243, R7, 0x3340, R6 ;  /* 0x0000334007f37816 */ /* 0x000fe40000000006 */
[----:B------:R-:W-:Y:S02]  /*24d90*/  LOP3.LUT R7, R123, 0xffff, RZ, 0xc0, !PT ;  /* 0x0000ffff7b077812 */ /* 0x000fe400078ec0ff */
[----:B------:R-:W-:-:S04]  /*24da0*/  LOP3.LUT R6, R122, 0xffff, RZ, 0xc0, !PT ;  /* 0x0000ffff7a067812 */ /* 0x000fc800078ec0ff */
[----:B------:R-:W-:Y:S02]  /*24db0*/  PRMT R10, R7, 0x3340, R6 ;  /* 0x00003340070a7816 */ /* 0x000fe40000000006 */
[----:B------:R-:W-:Y:S02]  /*24dc0*/  LOP3.LUT R7, R37, 0xffff, RZ, 0xc0, !PT ;  /* 0x0000ffff25077812 */ /* 0x000fe400078ec0ff */
[----:B------:R-:W-:-:S04]  /*24dd0*/  LOP3.LUT R6, R38, 0xffff, RZ, 0xc0, !PT ;  /* 0x0000ffff26067812 */ /* 0x000fc800078ec0ff */
[----:B------:R-:W-:Y:S02]  /*24de0*/  PRMT R6, R7, 0x3340, R6 ;  /* 0x0000334007067816 */ /* 0x000fe40000000006 */
[----:B--2---:R-:W-:-:S04]  /*24df0*/  LOP3.LUT R9, R11, 0xffff, RZ, 0xc0, !PT ;  /* 0x0000ffff0b097812 */ /* 0x004fc800078ec0ff */
[----:B------:R-:W-:Y:S02]  /*24e00*/  PRMT R249, R9, 0x3340, R8 ;  /* 0x0000334009f97816 */ /* 0x000fe40000000008 */
[----:B------:R-:W-:Y:S02]  /*24e10*/  LOP3.LUT R9, R134, 0xffff, RZ, 0xc0, !PT ;  /* 0x0000ffff86097812 */ /* 0x000fe400078ec0ff */
[----:B------:R-:W-:-:S04]  /*24e20*/  LOP3.LUT R8, R133, 0xffff, RZ, 0xc0, !PT ;  /* 0x0000ffff85087812 */ /* 0x000fc800078ec0ff */
[----:B------:R-:W-:Y:S02]  /*24e30*/  PRMT R237, R9, 0x3340, R8 ;  /* 0x0000334009ed7816 */ /* 0x000fe40000000008 */
[----:B------:R-:W-:Y:S02]  /*24e40*/  LOP3.LUT R9, R138, 0xffff, RZ, 0xc0, !PT ;  /* 0x0000ffff8a097812 */ /* 0x000fe400078ec0ff */
[----:B------:R-:W-:Y:S01]  /*24e50*/  LOP3.LUT R8, R139, 0xffff, RZ, 0xc0, !PT ;  /* 0x0000ffff8b087812 */ /* 0x000fe200078ec0ff */
[----:B------:R-:W2:Y:S03]  /*24e60*/  LDL.LU R138, [R1+0x688] ;  /* 0x00068800018a7983 */ /* 0x000ea60000300800 */
[----:B------:R-:W-:Y:S01]  /*24e70*/  PRMT R11, R9, 0x3340, R8 ;  /* 0x00003340090b7816 */ /* 0x000fe20000000008 */
[----:B------:R-:W2:Y:S01]  /*24e80*/  LDL.LU R139, [R1+0x67c] ;  /* 0x00067c00018b7983 */ /* 0x000ea20000300800 */
[----:B------:R-:W-:-:S02]  /*24e90*/  PRMT R8, R26, 0x5410, R35 ;  /* 0x000054101a087816 */ /* 0x000fc40000000023 */
[----:B------:R-:W-:Y:S02]  /*24ea0*/  PRMT R9, R249, 0x5410, R243 ;  /* 0x00005410f9097816 */ /* 0x000fe400000000f3 */
[----:B------:R-:W-:Y:S02]  /*24eb0*/  PRMT R10, R237, 0x5410, R10 ;  /* 0x00005410ed0a7816 */ /* 0x000fe4000000000a */
[----:B------:R-:W-:-:S05]  /*24ec0*/  PRMT R11, R11, 0x5410, R6 ;  /* 0x000054100b0b7816 */ /* 0x000fca0000000006 */
[----:B------:R0:W-:Y:S01]  /*24ed0*/  STS.128 [R25+UR58+0x4000], R8 ;  /* 0x0040000819007988 */ /* 0x0001e20008000c3a */
[----:B---3--:R-:W-:-:S03]  /*24ee0*/  LOP3.LUT R7, R144, 0xffff, RZ, 0xc0, !PT ;  /* 0x0000ffff90077812 */ /* 0x008fc600078ec0ff */
[----:B0-----:R-:W3:Y:S01]  /*24ef0*/  LDL.LU R25, [R1+0x66c] ;  /* 0x00066c0001197983 */ /* 0x001ee20000300800 */
[----:B------:R-:W-:-:S03]  /*24f00*/  LOP3.LUT R9, R46, 0xffff, RZ, 0xc0, !PT ;  /* 0x0000ffff2e097812 */ /* 0x000fc600078ec0ff */
[----:B------:R-:W2:Y:S01]  /*24f10*/  LDL.LU R35, [R1+0x658] ;  /* 0x0006580001237983 */ /* 0x000ea20000300800 */
[----:B----4-:R-:W-:-:S03]  /*24f20*/  LOP3.LUT R8, R47, 0xffff, RZ, 0xc0, !PT ;  /* 0x0000ffff2f087812 */ /* 0x010fc600078ec0ff */
[----:B------:R-:W4:Y:S04]  /*24f30*/  LDL.LU R37, [R1+0x644] ;  /* 0x0006440001257983 */ /* 0x000f280000300800 */
[----:B------:R-:W4:Y:S04]  /*24f40*/  LDL.LU R38, [R1+0x638] ;  /* 0x0006380001267983 */ /* 0x000f280000300800 */
[----:B------:R-:W4:Y:S04]  /*24f50*/  LDL.LU R46, [R1+0x628] ;  /* 0x00062800012e7983 */ /* 0x000f280000300800 */
[----:B------:R-:W4:Y:S04]  /*24f60*/  LDL.LU R47, [R1+0x610] ;  /* 0x00061000012f7983 */ /* 0x000f280000300800 */
[----:B------:R-:W4:Y:S04]  /*24f70*/  LDL.LU R144, [R1+0x608] ;  /* 0x0006080001907983 */ /* 0x000f280000300800 */
[----:B------:R-:W2:Y:S01]  /*24f80*/  LDL R26, [R1+0x18d8] ;  /* 0x0018d800011a7983 */ /* 0x000ea20000100800 */
[----:B------:R-:W-:-:S02]  /*24f90*/  LOP3.LUT R6, R252, 0xffff, RZ, 0xc0, !PT ;  /* 0x0000fffffc067812 */ /* 0x000fc400078ec0ff */
[----:B------:R-:W-:Y:S02]  /*24fa0*/  PRMT R243, R9, 0x3340, R8 ;  /* 0x0000334009f37816 */ /* 0x000fe40000000008 */
[----:B------:R-:W-:Y:S02]  /*24fb0*/  PRMT R237, R7, 0x3340, R6 ;  /* 0x0000334007ed7816 */ /* 0x000fe40000000006 */
[----:B------:R-:W-:Y:S02]  /*24fc0*/  LOP3.LUT R9, R248, 0xffff, RZ, 0xc0, !PT ;  /* 0x0000fffff8097812 */ /* 0x000fe400078ec0ff */
[----:B------:R-:W-:Y:S02]  /*24fd0*/  LOP3.LUT R8, R242, 0xffff, RZ, 0xc0, !PT ;  /* 0x0000fffff2087812 */ /* 0x000fe400078ec0ff */
[----:B------:R-:W-:Y:S02]  /*24fe0*/  LOP3.LUT R7, R236, 0xffff, RZ, 0xc0, !PT ;  /* 0x0000ffffec077812 */ /* 0x000fe400078ec0ff */
        /* <DEDUP_REMOVED lines=15> */
[----:B------:R-:W-:Y:S02]  /*250e0*/  PRMT R8, R243, 0x5410, R237 ;  /* 0x00005410f3087816 */ /* 0x000fe400000000ed */
[----:B------:R-:W-:Y:S02]  /*250f0*/  PRMT R9, R236, 0x5410, R230 ;  /* 0x00005410ec097816 */ /* 0x000fe400000000e6 */
[----:B------:R-:W-:Y:S02]  /*25100*/  PRMT R10, R208, 0x5410, R10 ;  /* 0x00005410d00a7816 */ /* 0x000fe4000000000a */
[----:B------:R-:W-:-:S02]  /*25110*/  PRMT R11, R11, 0x5410, R6 ;  /* 0x000054100b0b7816 */ /* 0x000fc40000000006 */
[----:B---3--:R-:W-:Y:S02]  /*25120*/  LOP3.LUT R7, R25, 0xffff, RZ, 0xc0, !PT ;  /* 0x0000ffff19077812 */ /* 0x008fe400078ec0ff */
[----:B------:R-:W3:Y:S04]  /*25130*/  LDL R25, [R1+0x18d4] ;  /* 0x0018d40001197983 */ /* 0x000ee80000100800 */
[----:B--2---:R0:W-:Y:S02]  /*25140*/  STS.128 [R26+UR58], R8 ;  /* 0x000000081a007988 */ /* 0x0041e40008000c3a */
[----:B0-----:R-:W-:Y:S02]  /*25150*/  LOP3.LUT R9, R138, 0xffff, RZ, 0xc0, !PT ;  /* 0x0000ffff8a097812 */ /* 0x001fe400078ec0ff */
[----:B------:R-:W-:-:S04]  /*25160*/  LOP3.LUT R8, R139, 0xffff, RZ, 0xc0, !PT ;  /* 0x0000ffff8b087812 */ /* 0x000fc800078ec0ff */
[----:B------:R-:W-:Y:S02]  /*25170*/  PRMT R208, R9, 0x3340, R8 ;  /* 0x0000334009d07816 */ /* 0x000fe40000000008 */
[----:B----4-:R-:W-:Y:S02]  /*25180*/  LOP3.LUT R9, R37, 0xffff, RZ, 0xc0, !PT ;  /* 0x0000ffff25097812 */ /* 0x010fe400078ec0ff */
[----:B------:R-:W-:-:S04]  /*25190*/  LOP3.LUT R8, R38, 0xffff, RZ, 0xc0, !PT ;  /* 0x0000ffff26087812 */ /* 0x000fc800078ec0ff */
[----:B------:R-:W-:Y:S02]  /*251a0*/  PRMT R198, R9, 0x3340, R8 ;  /* 0x0000334009c67816 */ /* 0x000fe40000000008 */
[----:B------:R-:W-:Y:S02]  /*251b0*/  LOP3.LUT R9, R144, 0xffff, RZ, 0xc0, !PT ;  /* 0x0000ffff90097812 */ /* 0x000fe400078ec0ff */
[----:B------:R-:W2:Y:S01]  /*251c0*/  LDL.LU R144, [R1+0x604] ;  /* 0x0006040001907983 */ /* 0x000ea20000300800 */
[----:B------:R-:W-:Y:S02]  /*251d0*/  LOP3.LUT R6, R35, 0xffff, RZ, 0xc0, !PT ;  /* 0x0000ffff23067812 */ /* 0x000fe400078ec0ff */
[----:B------:R-:W-:Y:S01]  /*251e0*/  LOP3.LUT R8, R251, 0xffff, RZ, 0xc0, !PT ;  /* 0x0000fffffb087812 */ /* 0x000fe200078ec0ff */
[----:B------:R-:W4:Y:S01]  /*251f0*/  LDL R139, [R1+0x13dc] ;  /* 0x0013dc00018b7983 */ /* 0x000f220000100800 */
[----:B------:R-:W-:Y:S02]  /*25200*/  PRMT R203, R7, 0x3340, R6 ;  /* 0x0000334007cb7816 */ /* 0x000fe40000000006 */
[----:B------:R-:W-:Y:S01]  /*25210*/  LOP3.LUT R7, R46, 0xffff, RZ, 0xc0, !PT ;  /* 0x0000ffff2e077812 */ /* 0x000fe200078ec0ff */
[----:B------:R-:W4:Y:S01]  /*25220*/  LDL R138, [R1+0x13ac] ;  /* 0x0013ac00018a7983 */ /* 0x000f220000100800 */
[----:B------:R-:W-:-:S02]  /*25230*/  LOP3.LUT R6, R47, 0xffff, RZ, 0xc0, !PT ;  /* 0x0000ffff2f067812 */ /* 0x000fc400078ec0ff */
[----:B------:R-:W-:Y:S01]  /*25240*/  PRMT R188, R9, 0x3340, R8 ;  /* 0x0000334009bc7816 */ /* 0x000fe20000000008 */
[----:B------:R-:W4:Y:S01]  /*25250*/  LDL R134, [R1+0x13b0] ;  /* 0x0013b00001867983 */ /* 0x000f220000100800 */
[----:B------:R-:W-:Y:S02]  /*25260*/  PRMT R193, R7, 0x3340, R6 ;  /* 0x0000334007c17816 */ /* 0x000fe40000000006 */
[----:B------:R-:W-:Y:S01]  /*25270*/  LOP3.LUT R7, R247, 0xffff, RZ, 0xc0, !PT ;  /* 0x0000fffff7077812 */ /* 0x000fe200078ec0ff */
[----:B------:R-:W4:Y:S01]  /*25280*/  LDL R133, [R1+0x136c] ;  /* 0x00136c0001857983 */ /* 0x000f220000100800 */
[----:B------:R-:W-:Y:S02]  /*25290*/  LOP3.LUT R6, R241, 0xffff, RZ, 0xc0, !PT ;  /* 0x0000fffff1067812 */ /* 0x000fe400078ec0ff */
[----:B------:R-:W-:Y:S01]  /*252a0*/  LOP3.LUT R9, R235, 0xffff, RZ, 0xc0, !PT ;  /* 0x0000ffffeb097812 */ /* 0x000fe200078ec0ff */
[----:B------:R-:W4:Y:S01]  /*252b0*/  LDL R122, [R1+0x1370] ;  /* 0x00137000017a7983 */ /* 0x000f220000100800 */
[----:B------:R-:W-:-:S02]  /*252c0*/  PRMT R10, R7, 0x3340, R6 ;  /* 0x00003340070a7816 */ /* 0x000fc40000000006 */
[----:B------:R-:W-:Y:S01]  /*252d0*/  LOP3.LUT R8, R229, 0xffff, RZ, 0xc0, !PT ;  /* 0x0000ffffe5087812 */ /* 0x000fe200078ec0ff */
[----:B------:R-:W4:Y:S01]  /*252e0*/  LDL R46, [R1+0x132c] ;  /* 0x00132c00012e7983 */ /* 0x000f220000100800 */
[----:B------:R-:W-:Y:S02]  /*252f0*/  LOP3.LUT R7, R224, 0xffff, RZ, 0xc0, !PT ;  /* 0x0000ffffe0077812 */ /* 0x000fe400078ec0ff */
[----:B------:R-:W-:Y:S01]  /*25300*/  LOP3.LUT R6, R218, 0xffff, RZ, 0xc0, !PT ;  /* 0x0000ffffda067812 */ /* 0x000fe200078ec0ff */
[----:B------:R-:W4:Y:S01]  /*25310*/  LDL R38, [R1+0x1330] ;  /* 0x0013300001267983 */ /* 0x000f220000100800 */
[----:B------:R-:W-:Y:S02]  /*25320*/  PRMT R11, R9, 0x3340, R8 ;  /* 0x00003340090b7816 */ /* 0x000fe40000000008 */
[----:B------:R-:W-:Y:S01]  /*25330*/  PRMT R6, R7, 0x3340, R6 ;  /* 0x0000334007067816 */ /* 0x000fe20000000006 */
[----:B------:R-:W4:Y:S01]  /*25340*/  LDL R37, [R1+0x12ec] ;  /* 0x0012ec0001257983 */ /* 0x000f220000100800 */
[----:B------:R-:W-:-:S02]  /*25350*/  PRMT R8, R208, 0x5410, R203 ;  /* 0x00005410d0087816 */ /* 0x000fc400000000cb */
[----:B------:R-:W-:Y:S01]  /*25360*/  PRMT R9, R198, 0x5410, R193 ;  /* 0x00005410c6097816 */ /* 0x000fe200000000c1 */
[----:B------:R-:W4:Y:S01]  /*25370*/  LDL R35, [R1+0x12f0] ;  /* 0x0012f00001237983 */ /* 0x000f220000100800 */
[----:B------:R-:W-:Y:S02]  /*25380*/  PRMT R10, R188, 0x5410, R10 ;  /* 0x00005410bc0a7816 */ /* 0x000fe4000000000a */
[----:B------:R-:W-:Y:S01]  /*25390*/  PRMT R11, R11, 0x5410, R6 ;  /* 0x000054100b0b7816 */ /* 0x000fe20000000006 */
[----:B------:R-:W4:Y:S01]  /*253a0*/  LDL R123, [R1+0x18d0] ;  /* 0x0018d000017b7983 */ /* 0x000f220000100800 */
[----:B------:R-:W-:Y:S02]  /*253b0*/  LOP3.LUT R7, R212, 0xffff, RZ, 0xc0, !PT ;  /* 0x0000ffffd4077812 */ /* 0x000fe400078ec0ff */
[----:B------:R-:W-:Y:S01]  /*253c0*/  LOP3.LUT R6, R207, 0xffff, RZ, 0xc0, !PT ;  /* 0x0000ffffcf067812 */ /* 0x000fe200078ec0ff */
[----:B------:R0:W-:Y:S03]  /*253d0*/  STS.128 [R26+UR58+0x4000], R8 ;  /* 0x004000081a007988 */ /* 0x0001e60008000c3a */
[----:B------:R-:W-:-:S02]  /*253e0*/  PRMT R193, R7, 0x3340, R6 ;  /* 0x0000334007c17816 */ /* 0x000fc40000000006 */
[----:B------:R-:W-:Y:S02]  /*253f0*/  LOP3.LUT R7, R192, 0xffff, RZ, 0xc0, !PT ;  /* 0x0000ffffc0077812 */ /* 0x000fe400078ec0ff */
[----:B------:R-:W-:Y:S02]  /*25400*/  LOP3.LUT R6, R187, 0xffff, RZ, 0xc0, !PT ;  /* 0x0000ffffbb067812 */ /* 0x000fe400078ec0ff */
[----:B0-----:R-:W-:Y:S01]  /*25410*/  LOP3.LUT R9, R223, 0xffff, RZ, 0xc0, !PT ;  /* 0x0000ffffdf097812 */ /* 0x001fe200078ec0ff */
[----:B------:R-:W4:Y:S01]  /*25420*/  LDL R26, [R1+0x12ac] ;  /* 0x0012ac00011a7983 */ /* 0x000f220000100800 */
[----:B------:R-:W-:-:S04]  /*25430*/  LOP3.LUT R8, R217, 0xffff, RZ, 0xc0, !PT ;  /* 0x0000ffffd9087812 */ /* 0x000fc800078ec0ff */
[----:B------:R-:W-:Y:S02]  /*25440*/  PRMT R198, R9, 0x3340, R8 ;  /* 0x0000334009c67816 */ /* 0x000fe40000000008 */
[----:B------:R-:W-:Y:S02]  /*25450*/  LOP3.LUT R9, R202, 0xffff, RZ, 0xc0, !PT ;  /* 0x0000ffffca097812 */ /* 0x000fe400078ec0ff */
[----:B------:R-:W-:Y:S02]  /*25460*/  LOP3.LUT R8, R197, 0xffff, RZ, 0xc0, !PT ;  /* 0x0000ffffc5087812 */ /* 0x000fe400078ec0ff */
[----:B------:R-:W-:Y:S02]  /*25470*/  PRMT R187, R7, 0x3340, R6 ;  /* 0x0000334007bb7816 */ /* 0x000fe40000000006 */
[----:B------:R-:W-:Y:S02]  /*25480*/  PRMT R188, R9, 0x3340, R8 ;  /* 0x0000334009bc7816 */ /* 0x000fe40000000008 */
[----:B------:R-:W-:-:S02]  /*25490*/  LOP3.LUT R9, R184, 0xffff, RZ, 0xc0, !PT ;  /* 0x0000ffffb8097812 */ /* 0x000fc400078ec0ff */
[----:B------:R-:W-:Y:S02]  /*254a0*/  LOP3.LUT R8, R179, 0xffff, RZ, 0xc0, !PT ;  /* 0x0000ffffb3087812 */ /* 0x000fe400078ec0ff */
        /* <DEDUP_REMOVED lines=10> */
[----:B------:R-:W-:-:S02]  /*25550*/  PRMT R8, R198, 0x5410, R193 ;  /* 0x00005410c6087816 */ /* 0x000fc400000000c1 */
[----:B------:R-:W-:Y:S02]  /*25560*/  PRMT R9, R188, 0x5410, R187 ;  /* 0x00005410bc097816 */ /* 0x000fe400000000bb */
[----:B------:R-:W-:Y:S02]  /*25570*/  PRMT R10, R170, 0x5410, R10 ;  /* 0x00005410aa0a7816 */ /* 0x000fe4000000000a */
[----:B------:R-:W-:Y:S02]  /*25580*/  PRMT R11, R11, 0x5410, R6 ;  /* 0x000054100b0b7816 */ /* 0x000fe40000000006 */
[----:B------:R-:W-:Y:S02]  /*25590*/  LOP3.LUT R7, R246, 0xffff, RZ, 0xc0, !PT ;  /* 0x0000fffff6077812 */ /* 0x000fe400078ec0ff */
[----:B------:R-:W-:-:S04]  /*255a0*/  LOP3.LUT R6, R240, 0xffff, RZ, 0xc0, !PT ;  /* 0x0000fffff0067812 */ /* 0x000fc800078ec0ff */
[----:B------:R-:W-:Y:S02]  /*255b0*/  PRMT R166, R7, 0x3340, R6 ;  /* 0x0000334007a67816 */ /* 0x000fe40000000006 */
[----:B------:R-:W-:Y:S02]  /*255c0*/  LOP3.LUT R7, R222, 0xffff, RZ, 0xc0, !PT ;  /* 0x0000ffffde077812 */ /* 0x000fe400078ec0ff */
[----:B------:R-:W-:-:S04]  /*255d0*/  LOP3.LUT R6, R216, 0xffff, RZ, 0xc0, !PT ;  /* 0x0000ffffd8067812 */ /* 0x000fc800078ec0ff */
[----:B------:R-:W-:Y:S02]  /*255e0*/  PRMT R158, R7, 0x3340, R6 ;  /* 0x00003340079e7816 */ /* 0x000fe40000000006 */
[----:B------:R-:W-:Y:S02]  /*255f0*/  LOP3.LUT R7, R201, 0xffff, RZ, 0xc0, !PT ;  /* 0x0000ffffc9077812 */ /* 0x000fe400078ec0ff */
[----:B------:R-:W-:Y:S01]  /*25600*/  LOP3.LUT R6, R196, 0xffff, RZ, 0xc0, !PT ;  /* 0x0000ffffc4067812 */ /* 0x000fe200078ec0ff */
[----:B---3--:R0:W-:Y:S02]  /*25610*/  STS.128 [R25+UR58], R8 ;  /* 0x0000000819007988 */ /* 0x0081e40008000c3a */
[----:B0-----:R-:W-:Y:S02]  /*25620*/  LOP3.LUT R8, R250, 0xffff, RZ, 0xc0, !PT ;  /* 0x0000fffffa087812 */ /* 0x001fe400078ec0ff */
[----:B------:R-:W-:Y:S02]  /*25630*/  PRMT R10, R7, 0x3340, R6 ;  /* 0x00003340070a7816 */ /* 0x000fe40000000006 */
[----:B------:R-:W-:-:S02]  /*25640*/  LOP3.LUT R7, R183, 0xffff, RZ, 0xc0, !PT ;  /* 0x0000ffffb7077812 */ /* 0x000fc400078ec0ff */
[----:B------:R-:W-:-:S04]  /*25650*/  LOP3.LUT R6, R178, 0xffff, RZ, 0xc0, !PT ;  /* 0x0000ffffb2067812 */ /* 0x000fc800078ec0ff */
[----:B------:R-:W-:Y:S02]  /*25660*/  PRMT R6, R7, 0x3340, R6 ;  /* 0x0000334007067816 */ /* 0x000fe40000000006 */
[----:B--2---:R-:W-:Y:S02]  /*25670*/  LOP3.LUT R9, R144, 0xffff, RZ, 0xc0, !PT ;  /* 0x0000ffff90097812 */ /* 0x004fe400078ec0ff */
[----:B------:R-:W0:Y:S02]  /*25680*/  S2R R144, SR_TID.X ;  /* 0x0000000000907919 */ /* 0x000e240000002100 */
        /* <DEDUP_REMOVED lines=10> */
[----:B------:R-:W-:Y:S02]  /*25730*/  PRMT R8, R170, 0x5410, R166 ;  /* 0x00005410aa087816 */ /* 0x000fe400000000a6 */
[----:B------:R-:W-:Y:S02]  /*25740*/  PRMT R9, R162, 0x5410, R158 ;  /* 0x00005410a2097816 */ /* 0x000fe4000000009e */
[----:B------:R-:W-:Y:S02]  /*25750*/  PRMT R10, R155, 0x5410, R10 ;  /* 0x000054109b0a7816 */ /* 0x000fe4000000000a */
[----:B------:R-:W-:Y:S02]  /*25760*/  PRMT R11, R11, 0x5410, R6 ;  /* 0x000054100b0b7816 */ /* 0x000fe40000000006 */
[----:B0-----:R-:W-:-:S02]  /*25770*/  LOP3.LUT R47, R144, 0x7f, RZ, 0xc0, !PT ;  /* 0x0000007f902f7812 */ /* 0x001fc400078ec0ff */
[----:B------:R-:W-:Y:S01]  /*25780*/  LOP3.LUT R7, R177, 0xffff, RZ, 0xc0, !PT ;  /* 0x0000ffffb1077812 */ /* 0x000fe200078ec0ff */
[----:B------:R0:W-:Y:S01]  /*25790*/  STS.128 [R25+UR58+0x4000], R8 ;  /* 0x0040000819007988 */ /* 0x0001e20008000c3a */
[----:B------:R-:W-:Y:S02]  /*257a0*/  ISETP.GE.AND P0, PT, R47, R2, PT ;  /* 0x000000022f00720c */ /* 0x000fe40003f06270 */
[----:B------:R-:W-:Y:S02]  /*257b0*/  LOP3.LUT R6, R173, 0xffff, RZ, 0xc0, !PT ;  /* 0x0000ffffad067812 */ /* 0x000fe400078ec0ff */
[----:B------:R-:W-:-:S04]  /*257c0*/  LOP3.LUT R2, R169, 0xffff, RZ, 0xc0, !PT ;  /* 0x0000ffffa9027812 */ /* 0x000fc800078ec0ff */
[----:B------:R-:W-:Y:S02]  /*257d0*/  PRMT R155, R6, 0x3340, R2 ;  /* 0x00003340069b7816 */ /* 0x000fe40000000002 */
[----:B0-----:R-:W-:Y:S01]  /*257e0*/  LOP3.LUT R8, R182, 0xffff, RZ, 0xc0, !PT ;  /* 0x0000ffffb6087812 */ /* 0x001fe200078ec0ff */
[----:B------:R-:W2:Y:S03]  /*257f0*/  LDL R25, [R1+0x12b0] ;  /* 0x0012b00001197983 */ /* 0x000ea60000100800 */
[----:B------:R-:W-:Y:S02]  /*25800*/  PRMT R158, R8, 0x3340, R7 ;  /* 0x00003340089e7816 */ /* 0x000fe40000000007 */
[----:B------:R-:W-:Y:S02]  /*25810*/  LOP3.LUT R8, R165, 0xffff, RZ, 0xc0, !PT ;  /* 0x0000ffffa5087812 */ /* 0x000fe400078ec0ff */
[----:B------:R-:W-:-:S02]  /*25820*/  LOP3.LUT R7, R161, 0xffff, RZ, 0xc0, !PT ;  /* 0x0000ffffa1077812 */ /* 0x000fc400078ec0ff */
[----:B------:R-:W-:Y:S02]  /*25830*/  LOP3.LUT R2, R154, 0xffff, RZ, 0xc0, !PT ;  /* 0x0000ffff9a027812 */ /* 0x000fe400078ec0ff */
[----:B------:R-:W-:Y:S02]  /*25840*/  PRMT R154, R8, 0x3340, R7 ;  /* 0x00003340089a7816 */ /* 0x000fe40000000007 */
[----:B------:R-:W-:Y:S02]  /*25850*/  LOP3.LUT R8, R152, 0xffff, RZ, 0xc0, !PT ;  /* 0x0000ffff98087812 */ /* 0x000fe400078ec0ff */
[----:B------:R-:W-:-:S04]  /*25860*/  LOP3.LUT R7, R22, 0xffff, RZ, 0xc0, !PT ;  /* 0x0000ffff16077812 */ /* 0x000fc800078ec0ff */
[----:B------:R-:W-:Y:S02]  /*25870*/  PRMT R11, R8, 0x3340, R7 ;  /* 0x00003340080b7816 */ /* 0x000fe40000000007 */
[----:B------:R-:W-:Y:S02]  /*25880*/  LOP3.LUT R7, R17, 0xffff, RZ, 0xc0, !PT ;  /* 0x0000ffff11077812 */ /* 0x000fe400078ec0ff */
[----:B------:R-:W3:Y:S01]  /*25890*/  LDL R17, [R1+0x13d8] ;  /* 0x0013d80001117983 */ /* 0x000ee20000100800 */
[----:B------:R-:W-:-:S04]  /*258a0*/  LOP3.LUT R6, R157, 0xffff, RZ, 0xc0, !PT ;  /* 0x0000ffff9d067812 */ /* 0x000fc800078ec0ff */
[----:B------:R-:W-:Y:S02]  /*258b0*/  PRMT R9, R6, 0x3340, R2 ;  /* 0x0000334006097816 */ /* 0x000fe40000000002 */
[----:B------:R-:W-:Y:S02]  /*258c0*/  LOP3.LUT R6, R20, 0xffff, RZ, 0xc0, !PT ;  /* 0x0000ffff14067812 */ /* 0x000fe400078ec0ff */
[----:B------:R-:W-:Y:S02]  /*258d0*/  LOP3.LUT R2, R19, 0xffff, RZ, 0xc0, !PT ;  /* 0x0000ffff13027812 */ /* 0x000fe400078ec0ff */
[----:B------:R-:W-:Y:S02]  /*258e0*/  LOP3.LUT R8, R18, 0xffff, RZ, 0xc0, !PT ;  /* 0x0000ffff12087812 */ /* 0x000fe400078ec0ff */
[----:B------:R-:W-:Y:S02]  /*258f0*/  PRMT R10, R6, 0x3340, R2 ;  /* 0x00003340060a7816 */ /* 0x000fe40000000002 */
[----:B------:R-:W-:-:S02]  /*25900*/  LOP3.LUT R6, R16, 0xffff, RZ, 0xc0, !PT ;  /* 0x0000ffff10067812 */ /* 0x000fc400078ec0ff */
[----:B------:R-:W-:Y:S02]  /*25910*/  LOP3.LUT R2, R15, 0xffff, RZ, 0xc0, !PT ;  /* 0x0000ffff0f027812 */ /* 0x000fe400078ec0ff */
[----:B------:R-:W-:Y:S02]  /*25920*/  PRMT R7, R8, 0x3340, R7 ;  /* 0x0000334008077816 */ /* 0x000fe40000000007 */
[----:B------:R-:W-:Y:S02]  /*25930*/  PRMT R2, R6, 0x3340, R2 ;  /* 0x0000334006027816 */ /* 0x000fe40000000002 */
[----:B------:R-:W-:Y:S01]  /*25940*/  PRMT R10, R11, 0x5410, R10 ;  /* 0x000054100b0a7816 */ /* 0x000fe2000000000a */
[----:B----4-:R-:W-:Y:S01]  /*25950*/  @!P0 IMAD.MOV.U32 R6, RZ, RZ, R139 ;  /* 0x000000ffff068224 */ /* 0x010fe200078e008b */
[----:B------:R-:W-:Y:S02]  /*25960*/  PRMT R11, R7, 0x5410, R2 ;  /* 0x00005410070b7816 */ /* 0x000fe40000000002 */
[----:B------:R-:W-:-:S02]  /*25970*/  PRMT R119, RZ, 0x7610, R119 ;  /* 0x00007610ff777816 */ /* 0x000fc40000000077 */
[----:B------:R-:W-:Y:S02]  /*25980*/  PRMT R118, RZ, 0x7610, R118 ;  /* 0x00007610ff767816 */ /* 0x000fe40000000076 */
[----:B------:R-:W-:Y:S02]  /*25990*/  PRMT R117, RZ, 0x7610, R117 ;  /* 0x00007610ff757816 */ /* 0x000fe40000000075 */
[----:B------:R-:W-:Y:S02]  /*259a0*/  PRMT R116, RZ, 0x7610, R116 ;  /* 0x00007610ff747816 */ /* 0x000fe40000000074 */
[----:B------:R-:W-:Y:S01]  /*259b0*/  PRMT R115, RZ, 0x7610, R115 ;  /* 0x00007610ff737816 */ /* 0x000fe20000000073 */
[----:B---3--:R-:W-:-:S05]  /*259c0*/  @!P0 IMAD.MOV.U32 R7, RZ, RZ, R17 ;  /* 0x000000ffff078224 */ /* 0x008fca00078e0011 */
[----:B------:R0:W3:Y:S02]  /*259d0*/  @!P0 LDG.E.U8 R119, desc[UR56][R6.64] ;  /* 0x0000003806778981 */ /* 0x0000e4000c1e1100 */
[----:B0-----:R-:W-:Y:S02]  /*259e0*/  @!P0 IMAD.MOV.U32 R6, RZ, RZ, R134 ;  /* 0x000000ffff068224 */ /* 0x001fe400078e0086 */
[----:B------:R-:W-:-:S05]  /*259f0*/  @!P0 IMAD.MOV.U32 R7, RZ, RZ, R138 ;  /* 0x000000ffff078224 */ /* 0x000fca00078e008a */
[----:B------:R0:W4:Y:S02]  /*25a00*/  @!P0 LDG.E.U8 R118, desc[UR56][R6.64] ;  /* 0x0000003806768981 */ /* 0x000124000c1e1100 */
[----:B0-----:R-:W-:Y:S02]  /*25a10*/  @!P0 IMAD.MOV.U32 R6, RZ, RZ, R122 ;  /* 0x000000ffff068224 */ /* 0x001fe400078e007a */
[----:B------:R-:W-:Y:S01]  /*25a20*/  @!P0 IMAD.MOV.U32 R7, RZ, RZ, R133 ;  /* 0x000000ffff078224 */ /* 0x000fe200078e0085 */
[----:B------:R-:W-:Y:S01]  /*25a30*/  PRMT R114, RZ, 0x7610, R114 ;  /* 0x00007610ff727816 */ /* 0x000fe20000000072 */
[----:B------:R-:W3:Y:S04]  /*25a40*/  LDL R122, [R1+0x122c] ;  /* 0x00122c00017a7983 */ /* 0x000ee80000100800 */
[----:B------:R0:W4:Y:S01]  /*25a50*/  @!P0 LDG.E.U8 R117, desc[UR56][R6.64] ;  /* 0x0000003806758981 */ /* 0x000122000c1e1100 */
[----:B------:R-:W-:-:S02]  /*25a60*/  PRMT R8, R158, 0x5410, R155 ;  /* 0x000054109e087816 */ /* 0x000fc4000000009b */
[----:B------:R-:W-:Y:S01]  /*25a70*/  PRMT R9, R154, 0x5410, R9 ;  /* 0x000054109a097816 */ /* 0x000fe20000000009 */
[----:B------:R-:W4:Y:S01]  /*25a80*/  LDL R133, [R1+0xb40] ;  /* 0x000b400001857983 */ /* 0x000f220000100800 */
[----:B0-----:R-:W-:Y:S02]  /*25a90*/  @!P0 IMAD.MOV.U32 R6, RZ, RZ, R38 ;  /* 0x000000ffff068224 */ /* 0x001fe400078e0026 */
[----:B------:R-:W-:Y:S01]  /*25aa0*/  @!P0 IMAD.MOV.U32 R7, RZ, RZ, R46 ;  /* 0x000000ffff078224 */ /* 0x000fe200078e002e */
[----:B------:R0:W-:Y:S04]  /*25ab0*/  STS.128 [R123+UR58], R8 ;  /* 0x000000087b007988 */ /* 0x0001e80008000c3a */
[----:B------:R1:W4:Y:S01]  /*25ac0*/  @!P0 LDG.E.U8 R116, desc[UR56][R6.64] ;  /* 0x0000003806748981 */ /* 0x000322000c1e1100 */
[----:B------:R-:W-:-:S03]  /*25ad0*/  LOP3.LUT R2, R215, 0xffff, RZ, 0xc0, !PT ;  /* 0x0000ffffd7027812 */ /* 0x000fc600078ec0ff */
[----:B------:R-:W3:Y:S04]  /*25ae0*/  LDL R46, [R1+0x1230] ;  /* 0x00123000012e7983 */ /* 0x000ee80000100800 */
[----:B------:R-:W4:Y:S01]  /*25af0*/  LDL R38, [R1+0x11ec] ;  /* 0x0011ec0001267983 */ /* 0x000f220000100800 */
[----:B-1----:R-:W-:Y:S02]  /*25b00*/  @!P0 IMAD.MOV.U32 R6, RZ, RZ, R35 ;  /* 0x000000ffff068224 */ /* 0x002fe400078e0023 */
[----:B------:R-:W-:Y:S01]  /*25b10*/  @!P0 IMAD.MOV.U32 R7, RZ, RZ, R37 ;  /* 0x000000ffff078224 */ /* 0x000fe200078e0025 */
[----:B0-----:R-:W-:Y:S01]  /*25b20*/  LOP3.LUT R8, R233, 0xffff, RZ, 0xc0, !PT ;  /* 0x0000ffffe9087812 */ /* 0x001fe200078ec0ff */
[----:B------:R-:W4:Y:S04]  /*25b30*/  LDL R37, [R1+0x11f0] ;  /* 0x0011f00001257983 */ /* 0x000f280000100800 */
[----:B------:R2:W4:Y:S04]  /*25b40*/  @!P0 LDG.E.U8 R115, desc[UR56][R6.64] ;  /* 0x0000003806738981 */ /* 0x000528000c1e1100 */
[----:B------:R-:W4:Y:S01]  /*25b50*/  LDL R35, [R1+0x11ac] ;  /* 0x0011ac0001237983 */ /* 0x000f220000100800 */
[----:B--2---:R-:W-:-:S02]  /*25b60*/  @!P0 IMAD.MOV.U32 R6, RZ, RZ, R25 ;  /* 0x000000ffff068224 */ /* 0x004fc400078e0019 */
[----:B------:R-:W-:Y:S01]  /*25b70*/  @!P0 IMAD.MOV.U32 R7, RZ, RZ, R26 ;  /* 0x000000ffff078224 */ /* 0x000fe200078e001a */
[----:B------:R-:W2:Y:S04]  /*25b80*/  LDL R25, [R1+0x1270] ;  /* 0x0012700001197983 */ /* 0x000ea80000100800 */
[----:B------:R-:W3:Y:S04]  /*25b90*/  LDL R26, [R1+0x126c] ;  /* 0x00126c00011a7983 */ /* 0x000ee80000100800 */
[----:B------:R0:W4:Y:S02]  /*25ba0*/  @!P0 LDG.E.U8 R114, desc[UR56][R6.64] ;  /* 0x0000003806728981 */ /* 0x000124000c1e1100 */
[----:B0-----:R-:W-:-:S02]  /*25bb0*/  LOP3.LUT R7, R227, 0xffff, RZ, 0xc0, !PT ;  /* 0x0000ffffe3077812 */ /* 0x001fc400078ec0ff */
[----:B------:R-:W-:Y:S02]  /*25bc0*/  LOP3.LUT R6, R221, 0xffff, RZ, 0xc0, !PT ;  /* 0x0000ffffdd067812 */ /* 0x000fe400078ec0ff */
[----:B------:R-:W-:Y:S02]  /*25bd0*/  PRMT R17, R8, 0x3340, R7 ;  /* 0x0000334008117816 */ /* 0x000fe40000000007 */
[----:B------:R-:W-:Y:S02]  /*25be0*/  PRMT R16, R6, 0x3340, R2 ;  /* 0x0000334006107816 */ /* 0x000fe40000000002 */
[----:B------:R-:W-:Y:S02]  /*25bf0*/  LOP3.LUT R8, R210, 0xffff, RZ, 0xc0, !PT ;  /* 0x0000ffffd2087812 */ /* 0x000fe400078ec0ff */
[----:B------:R-:W-:Y:S02]  /*25c00*/  LOP3.LUT R7, R205, 0xffff, RZ, 0xc0, !PT ;  /* 0x0000ffffcd077812 */ /* 0x000fe400078ec0ff */
[----:B------:R-:W-:-:S02]  /*25c10*/  LOP3.LUT R6, R200, 0xffff, RZ, 0xc0, !PT ;  /* 0x0000ffffc8067812 */ /* 0x000fc400078ec0ff */
        /* <DEDUP_REMOVED lines=14> */
[----:B------:R-:W-:Y:S01]  /*25d00*/  PRMT R7, R8, 0x3340, R7 ;  /* 0x0000334008077816 */ /* 0x000fe20000000007 */
[----:B------:R-:W4:Y:S01]  /*25d10*/  LDL R15, [R1+0x11b0] ;  /* 0x0011b000010f7983 */ /* 0x000f220000100800 */
[----:B------:R-:W-:Y:S02]  /*25d20*/  PRMT R2, R6, 0x3340, R2 ;  /* 0x0000334006027816 */ /* 0x000fe40000000002 */
[----:B------:R-:W-:Y:S02]  /*25d30*/  PRMT R10, R11, 0x5410, R10 ;  /* 0x000054100b0a7816 */ /* 0x000fe4000000000a */
[----:B------:R-:W-:-:S02]  /*25d40*/  PRMT R11, R7, 0x5410, R2 ;  /* 0x00005410070b7816 */ /* 0x000fc40000000002 */
[----:B------:R-:W-:Y:S01]  /*25d50*/  PRMT R8, R17, 0x5410, R16 ;  /* 0x0000541011087816 */ /* 0x000fe20000000010 */
[----:B------:R-:W4:Y:S04]  /*25d60*/  LDL R2, [R1+0x10f0] ;  /* 0x0010f00001027983 */ /* 0x000f280000100800 */
[----:B------:R-:W4:Y:S04]  /*25d70*/  LDL R17, [R1+0x112c] ;  /* 0x00112c0001117983 */ /* 0x000f280000100800 */
[----:B------:R-:W4:Y:S04]  /*25d80*/  LDL R16, [R1+0x1130] ;  /* 0x0011300001107983 */ /* 0x000f280000100800 */
[----:B------:R0:W-:Y:S04]  /*25d90*/  STS.128 [R123+UR58+0x4000], R8 ;  /* 0x004000087b007988 */ /* 0x0001e80008000c3a */
[----:B0-----:R-:W4:Y:S01]  /*25da0*/  LDL R8, [R1+0x10ec] ;  /* 0x0010ec0001087983 */ /* 0x001f220000100800 */
[----:B------:R-:W-:-:S02]  /*25db0*/  PRMT R113, RZ, 0x7610, R113 ;  /* 0x00007610ff717816 */ /* 0x000fc40000000071 */
[----:B------:R-:W-:Y:S01]  /*25dc0*/  PRMT R112, RZ, 0x7610, R112 ;  /* 0x00007610ff707816 */ /* 0x000fe20000000070 */
[----:B------:R-:W4:Y:S01]  /*25dd0*/  LDL R11, [R1+0x10b0] ;  /* 0x0010b000010b7983 */ /* 0x000f220000100800 */
[----:B------:R-:W-:Y:S02]  /*25de0*/  PRMT R111, RZ, 0x7610, R111 ;  /* 0x00007610ff6f7816 */ /* 0x000fe4000000006f */
[----:B------:R-:W-:Y:S01]  /*25df0*/  PRMT R110, RZ, 0x7610, R110 ;  /* 0x00007610ff6e7816 */ /* 0x000fe2000000006e */
[----:B------:R-:W4:Y:S01]  /*25e00*/  LDL R10, [R1+0x106c] ;  /* 0x00106c00010a7983 */ /* 0x000f220000100800 */
[----:B------:R-:W-:Y:S02]  /*25e10*/  PRMT R109, RZ, 0x7610, R109 ;  /* 0x00007610ff6d7816 */ /* 0x000fe4000000006d */
[----:B------:R-:W-:Y:S01]  /*25e20*/  PRMT R108, RZ, 0x7610, R108 ;  /* 0x00007610ff6c7816 */ /* 0x000fe2000000006c */
[----:B------:R-:W4:Y:S01]  /*25e30*/  LDL R9, [R1+0x1070] ;  /* 0x0010700001097983 */ /* 0x000f220000100800 */
[----:B------:R-:W-:-:S02]  /*25e40*/  PRMT R107, RZ, 0x7610, R107 ;  /* 0x00007610ff6b7816 */ /* 0x000fc4000000006b */
[----:B------:R-:W-:Y:S01]  /*25e50*/  PRMT R106, RZ, 0x7610, R106 ;  /* 0x00007610ff6a7816 */ /* 0x000fe2000000006a */
[----:B------:R-:W4:Y:S01]  /*25e60*/  LDL R123, [R1+0x18cc] ;  /* 0x0018cc00017b7983 */ /* 0x000f220000100800 */
[----:B--2---:R-:W-:-:S03]  /*25e70*/  @!P0 IMAD.MOV.U32 R6, RZ, RZ, R25 ;  /* 0x000000ffff068224 */ /* 0x004fc600078e0019 */
[----:B------:R-:W2:Y:S01]  /*25e80*/  LDL R25, [R1+0x1170] ;  /* 0x0011700001197983 */ /* 0x000ea20000100800 */
[----:B---3--:R-:W-:-:S03]  /*25e90*/  @!P0 IMAD.MOV.U32 R7, RZ, RZ, R26 ;  /* 0x000000ffff078224 */ /* 0x008fc600078e001a */
[----:B------:R-:W3:Y:S04]  /*25ea0*/  LDL R26, [R1+0x116c] ;  /* 0x00116c00011a7983 */ /* 0x000ee80000100800 */
[----:B------:R0:W3:Y:S02]  /*25eb0*/  @!P0 LDG.E.U8 R113, desc[UR56][R6.64] ;  /* 0x0000003806718981 */ /* 0x0000e4000c1e1100 */
[----:B0-----:R-:W-:Y:S02]  /*25ec0*/  @!P0 IMAD.MOV.U32 R6, RZ, RZ, R46 ;  /* 0x000000ffff068224 */ /* 0x001fe400078e002e */
[----:B------:R-:W-:Y:S01]  /*25ed0*/  @!P0 IMAD.MOV.U32 R7, RZ, RZ, R122 ;  /* 0x000000ffff078224 */ /* 0x000fe200078e007a */
[----:B------:R-:W-:Y:S01]  /*25ee0*/  PRMT R105, RZ, 0x7610, R105 ;  /* 0x00007610ff697816 */ /* 0x000fe20000000069 */
[----:B------:R-:W3:Y:S04]  /*25ef0*/  LDL R122, [R1+0xb00] ;  /* 0x000b0000017a7983 */ /* 0x000ee80000100800 */
[----:B------:R4:W3:Y:S02]  /*25f00*/  @!P0 LDG.E.U8 R112, desc[UR56][R6.64] ;  /* 0x0000003806708981 */ /* 0x0008e4000c1e1100 */
[----:B----4-:R-:W-:-:S02]  /*25f10*/  @!P0 IMAD.MOV.U32 R6, RZ, RZ, R37 ;  /* 0x000000ffff068224 */ /* 0x010fc400078e0025 */
[----:B------:R-:W-:Y:S01]  /*25f20*/  @!P0 IMAD.MOV.U32 R7, RZ, RZ, R38 ;  /* 0x000000ffff078224 */ /* 0x000fe200078e0026 */
[----:B------:R-:W4:Y:S04]  /*25f30*/  LDL R37, [R1+0xfec] ;  /* 0x000fec0001257983 */ /* 0x000f280000100800 */
[----:B------:R0:W4:Y:S01]  /*25f40*/  @!P0 LDG.E.U8 R111, desc[UR56][R6.64] ;  /* 0x00000038066f8981 */ /* 0x000122000c1e1100 */
[----:B------:R-:W-:Y:S02]  /*25f50*/  PRMT R104, RZ, 0x7610, R104 ;  /* 0x00007610ff687816 */ /* 0x000fe40000000068 */
[----:B------:R-:W-:Y:S01]  /*25f60*/  PRMT R103, RZ, 0x7610, R103 ;  /* 0x00007610ff677816 */ /* 0x000fe20000000067 */
[----:B------:R-:W4:Y:S01]  /*25f70*/  LDL R38, [R1+0xb04] ;  /* 0x000b040001267983 */ /* 0x000f220000100800 */
[----:B0-----:R-:W-:-:S03]  /*25f80*/  @!P0 IMAD.MOV.U32 R7, RZ, RZ, R35 ;  /* 0x000000ffff078224 */ /* 0x001fc600078e0023 */
[----:B------:R-:W4:Y:S01]  /*25f90*/  LDL R35, [R1+0xff0] ;  /* 0x000ff00001237983 */ /* 0x000f220000100800 */
[----:B------:R-:W-:-:S03]  /*25fa0*/  @!P0 IMAD.MOV.U32 R6, RZ, RZ, R15 ;  /* 0x000000ffff068224 */ /* 0x000fc600078e000f */
[----:B------:R-:W4:Y:S04]  /*25fb0*/  LDL R15, [R1+0x10ac] ;  /* 0x0010ac00010f7983 */ /* 0x000f280000100800 */
[----:B------:R2:W4:Y:S02]  /*25fc0*/  @!P0 LDG.E.U8 R110, desc[UR56][R6.64] ;  /* 0x00000038066e8981 */ /* 0x000524000c1e1100 */
[----:B--2---:R-:W-:Y:S02]  /*25fd0*/  @!P0 IMAD.MOV.U32 R6, RZ, RZ, R25 ;  /* 0x000000ffff068224 */ /* 0x004fe400078e0019 */
[----:B------:R-:W2:Y:S01]  /*25fe0*/  LDL R25, [R1+0xc84] ;  /* 0x000c840001197983 */ /* 0x000ea20000100800 */
[----:B---3--:R-:W-:-:S03]  /*25ff0*/  @!P0 IMAD.MOV.U32 R7, RZ, RZ, R26 ;  /* 0x000000ffff078224 */ /* 0x008fc600078e001a */
[----:B------:R-:W3:Y:S04]  /*26000*/  LDL R26, [R1+0xc80] ;  /* 0x000c8000011a7983 */ /* 0x000ee80000100800 */
[----:B------:R0:W3:Y:S02]  /*26010*/  @!P0 LDG.E.U8 R109, desc[UR56][R6.64] ;  /* 0x00000038066d8981 */ /* 0x0000e4000c1e1100 */
[----:B0-----:R-:W-:Y:S02]  /*26020*/  @!P0 IMAD.MOV.U32 R6, RZ, RZ, R16 ;  /* 0x000000ffff068224 */ /* 0x001fe400078e0010 */
[----:B------:R-:W-:Y:S01]  /*26030*/  @!P0 IMAD.MOV.U32 R7, RZ, RZ, R17 ;  /* 0x000000ffff078224 */ /* 0x000fe200078e0011 */
[----:B------:R-:W3:Y:S04]  /*26040*/  LDL R16, [R1+0xc44] ;  /* 0x000c440001107983 */ /* 0x000ee80000100800 */
[----:B------:R0:W3:Y:S04]  /*26050*/  @!P0 LDG.E.U8 R108, desc[UR56][R6.64] ;  /* 0x00000038066c8981 */ /* 0x0000e8000c1e1100 */
[----:B------:R-:W3:Y:S01]  /*26060*/  LDL R17, [R1+0xc40] ;  /* 0x000c400001117983 */ /* 0x000ee20000100800 */
[----:B0-----:R-:W-:-:S02]  /*26070*/  @!P0 IMAD.MOV.U32 R6, RZ, RZ, R2 ;  /* 0x000000ffff068224 */ /* 0x001fc400078e0002 */
[----:B------:R-:W-:Y:S01]  /*26080*/  @!P0 IMAD.MOV.U32 R7, RZ, RZ, R8 ;  /* 0x000000ffff078224 */ /* 0x000fe200078e0008 */
[----:B------:R-:W2:Y:S04]  /*26090*/  LDL R2, [R1+0x1030] ;  /* 0x0010300001027983 */ /* 0x000ea80000100800 */
[----:B------:R-:W3:Y:S04]  /*260a0*/  LDL R8, [R1+0x102c] ;  /* 0x00102c0001087983 */ /* 0x000ee80000100800 */
[----:B------:R0:W3:Y:S02]  /*260b0*/  @!P0 LDG.E.U8 R107, desc[UR56][R6.64] ;  /* 0x00000038066b8981 */ /* 0x0000e4000c1e1100 */
[----:B0-----:R-:W-:-:S02]  /*260c0*/  @!P0 IMAD.MOV.U32 R6, RZ, RZ, R11 ;  /* 0x000000ffff068224 */ /* 0x001fc400078e000b */
[----:B------:R-:W3:Y:S01]  /*260d0*/  LDL R11, [R1+0xc04] ;  /* 0x000c0400010b7983 */ /* 0x000ee20000100800 */
[----:B----4-:R-:W-:-:S03]  /*260e0*/  @!P0 IMAD.MOV.U32 R7, RZ, RZ, R15 ;  /* 0x000000ffff078224 */ /* 0x010fc600078e000f */
[----:B------:R-:W4:Y:S04]  /*260f0*/  LDL R15, [R1+0xc00] ;  /* 0x000c0000010f7983 */ /* 0x000f280000100800 */
[----:B------:R0:W4:Y:S02]  /*26100*/  @!P0 LDG.E.U8 R106, desc[UR56][R6.64] ;  /* 0x00000038066a8981 */ /* 0x000124000c1e1100 */
[----:B0-----:R-:W-:Y:S02]  /*26110*/  @!P0 IMAD.MOV.U32 R6, RZ, RZ, R9 ;  /* 0x000000ffff068224 */ /* 0x001fe400078e0009 */
[----:B------:R-:W-:Y:S01]  /*26120*/  @!P0 IMAD.MOV.U32 R7, RZ, RZ, R10 ;  /* 0x000000ffff078224 */ /* 0x000fe200078e000a */
[----:B------:R-:W4:Y:S04]  /*26130*/  LDL R9, [R1+0xbc4] ;  /* 0x000bc40001097983 */ /* 0x000f280000100800 */
[----:B------:R-:W4:Y:S04]  /*26140*/  LDL R10, [R1+0xbc0] ;  /* 0x000bc000010a7983 */ /* 0x000f280000100800 */
[----:B------:R2:W4:Y:S02]  /*26150*/  @!P0 LDG.E.U8 R105, desc[UR56][R6.64] ;  /* 0x0000003806698981 */ /* 0x000524000c1e1100 */
[----:B--2---:R-:W-:-:S02]  /*26160*/  @!P0 IMAD.MOV.U32 R6, RZ, RZ, R2 ;  /* 0x000000ffff068224 */ /* 0x004fc400078e0002 */
[----:B------:R-:W2:Y:S01]  /*26170*/  LDL R2, [R1+0xb84] ;  /* 0x000b840001027983 */ /* 0x000ea20000100800 */
[----:B---3--:R-:W-:-:S03]  /*26180*/  @!P0 IMAD.MOV.U32 R7, RZ, RZ, R8 ;  /* 0x000000ffff078224 */ /* 0x008fc600078e0008 */
[----:B------:R-:W3:Y:S04]  /*26190*/  LDL R8, [R1+0xb80] ;  /* 0x000b800001087983 */ /* 0x000ee80000100800 */
[----:B------:R0:W3:Y:S01]  /*261a0*/  @!P0 LDG.E.U8 R104, desc[UR56][R6.64] ;  /* 0x0000003806688981 */ /* 0x0000e2000c1e1100 */
[----:B------:R-:W-:Y:S01]  /*261b0*/  PRMT R102, RZ, 0x7610, R102 ;  /* 0x00007610ff667816 */ /* 0x000fe20000000066 */
[----:B0-----:R-:W-:Y:S02]  /*261c0*/  @!P0 IMAD.MOV.U32 R6, RZ, RZ, R35 ;  /* 0x000000ffff068224 */ /* 0x001fe400078e0023 */
[----:B------:R-:W-:Y:S01]  /*261d0*/  @!P0 IMAD.MOV.U32 R7, RZ, RZ, R37 ;  /* 0x000000ffff078224 */ /* 0x000fe200078e0025 */
[----:B------:R-:W-:Y:S01]  /*261e0*/  PRMT R101, RZ, 0x7610, R101 ;  /* 0x00007610ff657816 */ /* 0x000fe20000000065 */
[----:B------:R-:W3:Y:S04]  /*261f0*/  LDL R37, [R1+0xac0] ;  /* 0x000ac00001257983 */ /* 0x000ee80000100800 */
[----:B------:R0:W3:Y:S01]  /*26200*/  @!P0 LDG.E.U8 R103, desc[UR56][R6.64] ;  /* 0x0000003806678981 */ /* 0x0000e2000c1e1100 */
[----:B------:R-:W-:-:S03]  /*26210*/  PRMT R100, RZ, 0x7610, R100 ;  /* 0x00007610ff647816 */ /* 0x000fc60000000064 */
[----:B------:R-:W3:Y:S01]  /*26220*/  LDL R35, [R1+0xa80] ;  /* 0x000a800001237983 */ /* 0x000ee20000100800 */
[----:B0-----:R-:W-:Y:S02]  /*26230*/  @!P0 IMAD.MOV.U32 R6, RZ, RZ, R25 ;  /* 0x000000ffff068224 */ /* 0x001fe400078e0019 */
[----:B------:R-:W-:Y:S01]  /*26240*/  @!P0 IMAD.MOV.U32 R7, RZ, RZ, R26 ;  /* 0x000000ffff078224 */ /* 0x000fe200078e001a */
[----:B------:R-:W3:Y:S04]  /*26250*/  LDL R25, [R1+0xac4] ;  /* 0x000ac40001197983 */ /* 0x000ee80000100800 */
[----:B------:R0:W3:Y:S04]  /*26260*/  @!P0 LDG.E.U8 R102, desc[UR56][R6.64] ;  /* 0x0000003806668981 */ /* 0x0000e8000c1e1100 */
[----:B------:R-:W3:Y:S01]  /*26270*/  LDL R26, [R1+0xa84] ;  /* 0x000a8400011a7983 */ /* 0x000ee20000100800 */
[----:B------:R-:W-:-:S03]  /*26280*/  PRMT R99, RZ, 0x7610, R99 ;  /* 0x00007610ff637816 */ /* 0x000fc60000000063 */
[----:B------:R-:W3:Y:S01]  /*26290*/  LDL.LU R46, [R1+0xb44] ;  /* 0x000b4400012e7983 */ /* 0x000ee20000300800 */
[----:B0-----:R-:W-:Y:S02]  /*262a0*/  @!P0 IMAD.MOV.U32 R6, RZ, RZ, R16 ;  /* 0x000000ffff068224 */ /* 0x001fe400078e0010 */
[----:B------:R-:W-:-:S05]  /*262b0*/  @!P0 IMAD.MOV.U32 R7, RZ, RZ, R17 ;  /* 0x000000ffff078224 */ /* 0x000fca00078e0011 */
[----:B------:R0:W3:Y:S02]  /*262c0*/  @!P0 LDG.E.U8 R101, desc[UR56][R6.64] ;  /* 0x0000003806658981 */ /* 0x0000e4000c1e1100 */
[----:B0-----:R-:W-:Y:S02]  /*262d0*/  @!P0 IMAD.MOV.U32 R6, RZ, RZ, R11 ;  /* 0x000000ffff068224 */ /* 0x001fe400078e000b */
[----:B----4-:R-:W-:-:S05]  /*262e0*/  @!P0 IMAD.MOV.U32 R7, RZ, RZ, R15 ;  /* 0x000000ffff078224 */ /* 0x010fca00078e000f */
[----:B------:R0:W4:Y:S01]  /*262f0*/  @!P0 LDG.E.U8 R100, desc[UR56][R6.64] ;  /* 0x0000003806648981 */ /* 0x000122000c1e1100 */
[----:B------:R-:W-:Y:S01]  /*26300*/  PRMT R98, RZ, 0x7610, R98 ;  /* 0x00007610ff627816 */ /* 0x000fe20000000062 */
[----:B0-----:R-:W-:Y:S02]  /*26310*/  @!P0 IMAD.MOV.U32 R6, RZ, RZ, R9 ;  /* 0x000000ffff068224 */ /* 0x001fe400078e0009 */
[----:B------:R-:W-:-:S05]  /*26320*/  @!P0 IMAD.MOV.U32 R7, RZ, RZ, R10 ;  /* 0x000000ffff078224 */ /* 0x000fca00078e000a */
[----:B------:R2:W4:Y:S02]  /*26330*/  @!P0 LDG.E.U8 R99, desc[UR56][R6.64] ;  /* 0x0000003806638981 */ /* 0x000524000c1e1100 */
[----:B--2---:R-:W-:Y:S02]  /*26340*/  @!P0 IMAD.MOV.U32 R6, RZ, RZ, R2 ;  /* 0x000000ffff068224 */ /* 0x004fe400078e0002 */
[----:B---3--:R-:W-:Y:S01]  /*26350*/  @!P0 IMAD.MOV.U32 R7, RZ, RZ, R8 ;  /* 0x000000ffff078224 */ /* 0x008fe200078e0008 */
[----:B------:R-:W-:Y:S02]  /*26360*/  LOP3.LUT R8, R214, 0xffff, RZ, 0xc0, !PT ;  /* 0x0000ffffd6087812 */ /* 0x000fe400078ec0ff */
[----:B------:R-:W-:Y:S02]  /*26370*/  LOP3.LUT R2, R199, 0xffff, RZ, 0xc0, !PT ;  /* 0x0000ffffc7027812 */ /* 0x000fe400078ec0ff */
[----:B------:R0:W2:Y:S02]  /*26380*/  @!P0 LDG.E.U8 R98, desc[UR56][R6.64] ;  /* 0x0000003806628981 */ /* 0x0000a4000c1e1100 */
        /* <DEDUP_REMOVED lines=22> */
[----:B------:R-:W-:Y:S02]  /*264f0*/  PRMT R10, R11, 0x5410, R10 ;  /* 0x000054100b0a7816 */ /* 0x000fe4000000000a */
[----:B------:R-:W-:Y:S02]  /*26500*/  PRMT R8, R17, 0x5410, R16 ;  /* 0x0000541011087816 */ /* 0x000fe40000000010 */
[----:B------:R-:W-:-:S02]  /*26510*/  PRMT R9, R15, 0x5410, R9 ;  /* 0x000054100f097816 */ /* 0x000fc40000000009 */
[----:B------:R-:W-:Y:S02]  /*26520*/  PRMT R11, R7, 0x5410, R2 ;  /* 0x00005410070b7816 */ /* 0x000fe40000000002 */
[----:B------:R-:W3:Y:S04]  /*26530*/  LDL R2, [R1+0xa44] ;  /* 0x000a440001027983 */ /* 0x000ee80000100800 */
[----:B------:R0:W-:Y:S04]  /*26540*/  STS.128 [R123+UR58], R8 ;  /* 0x000000087b007988 */ /* 0x0001e80008000c3a */
[----:B0-----:R-:W4:Y:S01]  /*26550*/  LDL R8, [R1+0xa40] ;  /* 0x000a400001087983 */ /* 0x001f220000100800 */
[----:B------:R-:W-:Y:S01]  /*26560*/  PRMT R97, RZ, 0x7610, R97 ;  /* 0x00007610ff617816 */ /* 0x000fe20000000061 */
[----:B------:R-:W-:-:S02]  /*26570*/  @!P0 IMAD.MOV.U32 R6, RZ, RZ, R46 ;  /* 0x000000ffff068224 */ /* 0x000fc400078e002e */
[----:B------:R-:W-:Y:S01]  /*26580*/  @!P0 IMAD.MOV.U32 R7, RZ, RZ, R133 ;  /* 0x000000ffff078224 */ /* 0x000fe200078e0085 */
[----:B------:R-:W-:-:S04]  /*26590*/  PRMT R96, RZ, 0x7610, R96 ;  /* 0x00007610ff607816 */ /* 0x000fc80000000060 */
[----:B------:R0:W2:Y:S02]  /*265a0*/  @!P0 LDG.E.U8 R97, desc[UR56][R6.64] ;  /* 0x0000003806618981 */ /* 0x0000a4000c1e1100 */
[----:B0-----:R-:W-:Y:S02]  /*265b0*/  @!P0 IMAD.MOV.U32 R6, RZ, RZ, R38 ;  /* 0x000000ffff068224 */ /* 0x001fe400078e0026 */
[----:B------:R-:W-:-:S05]  /*265c0*/  @!P0 IMAD.MOV.U32 R7, RZ, RZ, R122 ;  /* 0x000000ffff078224 */ /* 0x000fca00078e007a */
[----:B------:R0:W2:Y:S02]  /*265d0*/  @!P0 LDG.E.U8 R96, desc[UR56][R6.64] ;  /* 0x0000003806608981 */ /* 0x0000a4000c1e1100 */
[----:B0-----:R-:W-:Y:S02]  /*265e0*/  @!P0 IMAD.MOV.U32 R6, RZ, RZ, R25 ;  /* 0x000000ffff068224 */ /* 0x001fe400078e0019 */
[----:B------:R-:W2:Y:S04]  /*265f0*/  LDL.LU R25, [R1+0x940] ;  /* 0x0009400001197983 */ /* 0x000ea80000300800 */
[----:B------:R-:W2:Y:S04]  /*26600*/  LDL R17, [R1+0xa00] ;  /* 0x000a000001117983 */ /* 0x000ea80000100800 */
[----:B------:R-:W2:Y:S04]  /*26610*/  LDL R16, [R1+0xa04] ;  /* 0x000a040001107983 */ /* 0x000ea80000100800 */
[----:B------:R-:W2:Y:S04]  /*26620*/  LDL R15, [R1+0x9c0] ;  /* 0x0009c000010f7983 */ /* 0x000ea80000100800 */
[----:B------:R-:W2:Y:S04]  /*26630*/  LDL R11, [R1+0x9c4] ;  /* 0x0009c400010b7983 */ /* 0x000ea80000100800 */
[----:B------:R-:W2:Y:S04]  /*26640*/  LDL R10, [R1+0x980] ;  /* 0x00098000010a7983 */ /* 0x000ea80000100800 */
[----:B------:R-:W2:Y:S01]  /*26650*/  LDL R9, [R1+0x984] ;  /* 0x0009840001097983 */ /* 0x000ea20000100800 */
[----:B------:R-:W-:Y:S01]  /*26660*/  PRMT R95, RZ, 0x7610, R95 ;  /* 0x00007610ff5f7816 */ /* 0x000fe2000000005f */
[----:B------:R-:W-:-:S02]  /*26670*/  @!P0 IMAD.MOV.U32 R7, RZ, RZ, R37 ;  /* 0x000000ffff078224 */ /* 0x000fc400078e0025 */
[----:B------:R-:W2:Y:S01]  /*26680*/  LDL.LU R38, [R1+0x944] ;  /* 0x0009440001267983 */ /* 0x000ea20000300800 */
[----:B------:R-:W-:-:S03]  /*26690*/  PRMT R94, RZ, 0x7610, R94 ;  /* 0x00007610ff5e7816 */ /* 0x000fc6000000005e */
[----:B------:R0:W2:Y:S04]  /*266a0*/  @!P0 LDG.E.U8 R95, desc[UR56][R6.64] ;  /* 0x00000038065f8981 */ /* 0x0000a8000c1e1100 */
[----:B------:R-:W2:Y:S01]  /*266b0*/  LDL.LU R37, [R1+0x900] ;  /* 0x0009000001257983 */ /* 0x000ea20000300800 */
[----:B0-----:R-:W-:Y:S02]  /*266c0*/  @!P0 IMAD.MOV.U32 R6, RZ, RZ, R26 ;  /* 0x000000ffff068224 */ /* 0x001fe400078e001a */
[----:B------:R-:W-:Y:S02]  /*266d0*/  @!P0 IMAD.MOV.U32 R7, RZ, RZ, R35 ;  /* 0x000000ffff078224 */ /* 0x000fe400078e0023 */
[----:B------:R-:W2:Y:S04]  /*266e0*/  LDL.LU R35, [R1+0x904] ;  /* 0x0009040001237983 */ /* 0x000ea80000300800 */
[----:B------:R3:W2:Y:S01]  /*266f0*/  @!P0 LDG.E.U8 R94, desc[UR56][R6.64] ;  /* 0x00000038065e8981 */ /* 0x0006a2000c1e1100 */
[----:B------:R-:W-:-:S02]  /*26700*/  PRMT R93, RZ, 0x7610, R93 ;  /* 0x00007610ff5d7816 */ /* 0x000fc4000000005d */
[----:B------:R-:W-:Y:S01]  /*26710*/  PRMT R92, RZ, 0x7610, R92 ;  /* 0x00007610ff5c7816 */ /* 0x000fe2000000005c */
[----:B------:R-:W2:Y:S01]  /*26720*/  LDL R26, [R1+0x13a8] ;  /* 0x0013a800011a7983 */ /* 0x000ea20000100800 */
[----:B------:R-:W-:Y:S02]  /*26730*/  PRMT R91, RZ, 0x7610, R91 ;  /* 0x00007610ff5b7816 */ /* 0x000fe4000000005b */
[----:B------:R-:W-:Y:S01]  /*26740*/  PRMT R90, RZ, 0x7610, R90 ;  /* 0x00007610ff5a7816 */ /* 0x000fe2000000005a */
[----:B------:R-:W2:Y:S01]  /*26750*/  LDL R139, [R1+0x1364] ;  /* 0x00136400018b7983 */ /* 0x000ea20000100800 */
[----:B------:R-:W-:Y:S02]  /*26760*/  PRMT R89, RZ, 0x7610, R89 ;  /* 0x00007610ff597816 */ /* 0x000fe40000000059 */
[----:B------:R-:W-:Y:S01]  /*26770*/  PRMT R88, RZ, 0x7610, R88 ;  /* 0x00007610ff587816 */ /* 0x000fe20000000058 */
[----:B------:R-:W2:Y:S01]  /*26780*/  LDL R138, [R1+0x1368] ;  /* 0x00136800018a7983 */ /* 0x000ea20000100800 */
[----:B---3--:R-:W-:-:S03]  /*26790*/  @!P0 IMAD.MOV.U32 R6, RZ, RZ, R2 ;  /* 0x000000ffff068224 */ /* 0x008fc600078e0002 */
[----:B------:R-:W3:Y:S01]  /*267a0*/  LDL R2, [R1+0xfbc] ;  /* 0x000fbc0001027983 */ /* 0x000ee20000100800 */
[----:B----4-:R-:W-:-:S03]  /*267b0*/  @!P0 IMAD.MOV.U32 R7, RZ, RZ, R8 ;  /* 0x000000ffff078224 */ /* 0x010fc600078e0008 */
[----:B------:R-:W4:Y:S04]  /*267c0*/  LDL R8, [R1+0xc98] ;  /* 0x000c980001087983 */ /* 0x000f280000100800 */
[----:B------:R2:W4:Y:S01]  /*267d0*/  @!P0 LDG.E.U8 R93, desc[UR56][R6.64] ;  /* 0x00000038065d8981 */ /* 0x000522000c1e1100 */
[----:B------:R-:W-:Y:S01]  /*267e0*/  PRMT R87, RZ, 0x7610, R87 ;  /* 0x00007610ff577816 */ /* 0x000fe20000000057 */
[----:B--2---:R-:W-:Y:S02]  /*267f0*/  @!P0 IMAD.MOV.U32 R7, RZ, RZ, R17 ;  /* 0x000000ffff078224 */ /* 0x004fe400078e0011 */
[----:B------:R-:W-:-:S05]  /*26800*/  @!P0 IMAD.MOV.U32 R6, RZ, RZ, R16 ;  /* 0x000000ffff068224 */ /* 0x000fca00078e0010 */
[----:B------:R0:W2:Y:S02]  /*26810*/  @!P0 LDG.E.U8 R92, desc[UR56][R6.64] ;  /* 0x00000038065c8981 */ /* 0x0000a4000c1e1100 */
[----:B0-----:R-:W-:Y:S02]  /*26820*/  @!P0 IMAD.MOV.U32 R6, RZ, RZ, R11 ;  /* 0x000000ffff068224 */ /* 0x001fe400078e000b */
[----:B------:R-:W-:Y:S01]  /*26830*/  @!P0 IMAD.MOV.U32 R7, RZ, RZ, R15 ;  /* 0x000000ffff078224 */ /* 0x000fe200078e000f */
[----:B------:R-:W2:Y:S04]  /*26840*/  LDL.LU R11, [R1+0x720] ;  /* 0x00072000010b7983 */ /* 0x000ea80000300800 */
[----:B------:R0:W2:Y:S02]  /*26850*/  @!P0 LDG.E.U8 R91, desc[UR56][R6.64] ;  /* 0x00000038065b8981 */ /* 0x0000a4000c1e1100 */
[----:B0-----:R-:W-:-:S02]  /*26860*/  @!P0 IMAD.MOV.U32 R6, RZ, RZ, R9 ;  /* 0x000000ffff068224 */ /* 0x001fc400078e0009 */
[----:B------:R-:W-:-:S05]  /*26870*/  @!P0 IMAD.MOV.U32 R7, RZ, RZ, R10 ;  /* 0x000000ffff078224 */ /* 0x000fca00078e000a */
[----:B------:R0:W2:Y:S02]  /*26880*/  @!P0 LDG.E.U8 R90, desc[UR56][R6.64] ;  /* 0x00000038065a8981 */ /* 0x0000a4000c1e1100 */
[----:B0-----:R-:W-:Y:S02]  /*26890*/  @!P0 IMAD.MOV.U32 R6, RZ, RZ, R38 ;  /* 0x000000ffff068224 */ /* 0x001fe400078e0026 */
[----:B------:R-:W-:-:S05]  /*268a0*/  @!P0 IMAD.MOV.U32 R7, RZ, RZ, R25 ;  /* 0x000000ffff078224 */ /* 0x000fca00078e0019 */
[----:B------:R0:W2:Y:S02]  /*268b0*/  @!P0 LDG.E.U8 R89, desc[UR56][R6.64] ;  /* 0x0000003806598981 */ /* 0x0000a4000c1e1100 */
[----:B0-----:R-:W-:Y:S02]  /*268c0*/  @!P0 IMAD.MOV.U32 R6, RZ, RZ, R35 ;  /* 0x000000ffff068224 */ /* 0x001fe400078e0023 */
[----:B------:R-:W-:-:S05]  /*268d0*/  @!P0 IMAD.MOV.U32 R7, RZ, RZ, R37 ;  /* 0x000000ffff078224 */ /* 0x000fca00078e0025 */
[----:B------:R3:W2:Y:S02]  /*268e0*/  @!P0 LDG.E.U8 R88, desc[UR56][R6.64] ;  /* 0x0000003806588981 */ /* 0x0006a4000c1e1100 */
[----:B---3--:R-:W-:Y:S02]  /*268f0*/  @!P0 IMAD.MOV.U32 R6, RZ, RZ, R2 ;  /* 0x000000ffff068224 */ /* 0x008fe400078e0002 */
[----:B------:R-:W3:Y:S04]  /*26900*/  LDL.LU R2, [R1+0x710] ;  /* 0x0007100001027983 */ /* 0x000ee80000300800 */
[----:B------:R-:W3:Y:S04]  /*26910*/  LDL.LU R17, [R1+0x6fc] ;  /* 0x0006fc0001117983 */ /* 0x000ee80000300800 */
[----:B------:R-:W3:Y:S04]  /*26920*/  LDL.LU R16, [R1+0x6ec] ;  /* 0x0006ec0001107983 */ /* 0x000ee80000300800 */
[----:B------:R-:W3:Y:S04]  /*26930*/  LDL.LU R15, [R1+0x6e4] ;  /* 0x0006e400010f7983 */ /* 0x000ee80000300800 */
[----:B------:R-:W3:Y:S01]  /*26940*/  LDL.LU R134, [R1+0x6dc] ;  /* 0x0006dc0001867983 */ /* 0x000ee20000300800 */
[----:B----4-:R-:W-:-:S03]  /*26950*/  @!P0 IMAD.MOV.U32 R7, RZ, RZ, R8 ;  /* 0x000000ffff078224 */ /* 0x010fc600078e0008 */
[----:B------:R-:W4:Y:S04]  /*26960*/  LDL.LU R133, [R1+0x684] ;  /* 0x0006840001857983 */ /* 0x000f280000300800 */
[----:B------:R-:W4:Y:S04]  /*26970*/  LDL.LU R122, [R1+0x678] ;  /* 0x00067800017a7983 */ /* 0x000f280000300800 */
[----:B------:R0:W4:Y:S01]  /*26980*/  @!P0 LDG.E.U8 R87, desc[UR56][R6.64] ;  /* 0x0000003806578981 */ /* 0x000122000c1e1100 */
[----:B------:R-:W-:Y:S02]  /*26990*/  PRMT R86, RZ, 0x7610, R86 ;  /* 0x00007610ff567816 */ /* 0x000fe40000000056 */
[----:B------:R-:W-:Y:S01]  /*269a0*/  PRMT R85, RZ, 0x7610, R85 ;  /* 0x00007610ff557816 */ /* 0x000fe20000000055 */
[----:B------:R-:W2:Y:S04]  /*269b0*/  LDL R10, [R1+0x12e8] ;  /* 0x0012e800010a7983 */ /* 0x000ea80000100800 */
[----:B------:R-:W3:Y:S04]  /*269c0*/  LDL R9, [R1+0x12a4] ;  /* 0x0012a40001097983 */ /* 0x000ee80000100800 */
[----:B------:R-:W4:Y:S01]  /*269d0*/  LDL R7, [R1+0x13a4] ;  /* 0x0013a40001077983 */ /* 0x000f220000100800 */
[----:B0-----:R-:W-:-:S03]  /*269e0*/  @!P0 IMAD.MOV.U32 R6, RZ, RZ, R26 ;  /* 0x000000ffff068224 */ /* 0x001fc600078e001a */
[----:B------:R-:W3:Y:S04]  /*269f0*/  LDL R8, [R1+0x12a8] ;  /* 0x0012a80001087983 */ /* 0x000ee80000100800 */
[----:B------:R-:W3:Y:S04]  /*26a00*/  LDL.LU R26, [R1+0x668] ;  /* 0x00066800011a7983 */ /* 0x000ee80000300800 */
[----:B----4-:R0:W4:Y:S02]  /*26a10*/  @!P0 LDG.E.U8 R86, desc[UR56][R6.64] ;  /* 0x0000003806568981 */ /* 0x010124000c1e1100 */
[----:B0-----:R-:W-:-:S02]  /*26a20*/  @!P0 IMAD.MOV.U32 R6, RZ, RZ, R138 ;  /* 0x000000ffff068224 */ /* 0x001fc400078e008a */
[----:B------:R-:W-:Y:S01]  /*26a30*/  @!P0 IMAD.MOV.U32 R7, RZ, RZ, R139 ;  /* 0x000000ffff078224 */ /* 0x000fe200078e008b */
[----:B------:R-:W4:Y:S04]  /*26a40*/  LDL.LU R138, [R1+0x654] ;  /* 0x00065400018a7983 */ /* 0x000f280000300800 */
[----:B------:R-:W4:Y:S04]  /*26a50*/  LDL.LU R139, [R1+0x624] ;  /* 0x00062400018b7983 */ /* 0x000f280000300800 */
[----:B------:R0:W4:Y:S04]  /*26a60*/  @!P0 LDG.E.U8 R85, desc[UR56][R6.64] ;  /* 0x0000003806558981 */ /* 0x000128000c1e1100 */
[----:B------:R-:W0:Y:S04]  /*26a70*/  LDL R6, [R1+0x1324] ;  /* 0x0013240001067983 */ /* 0x000e280000100800 */
[----:B------:R-:W0:Y:S01]  /*26a80*/  LDL R7, [R1+0x1328] ;  /* 0x0013280001077983 */ /* 0x000e220000100800 */
[----:B------:R-:W-:-:S02]  /*26a90*/  PRMT R84, RZ, 0x7610, R84 ;  /* 0x00007610ff547816 */ /* 0x000fc40000000054 */
[----:B0-----:R-:W-:-:S04]  /*26aa0*/  @!P0 LOP3.LUT R7, R7, R6, RZ, 0x3c, !PT ;  /* 0x0000000607078212 */ /* 0x001fc800078e3cff */
[----:B------:R-:W-:-:S04]  /*26ab0*/  @!P0 LOP3.LUT R6, R7, R6, RZ, 0x3c, !PT ;  /* 0x0000000607068212 */ /* 0x000fc800078e3cff */
[----:B------:R-:W-:-:S05]  /*26ac0*/  @!P0 LOP3.LUT R7, R7, R6, RZ, 0x3c, !PT ;  /* 0x0000000607078212 */ /* 0x000fca00078e3cff */
[----:B------:R2:W4:Y:S04]  /*26ad0*/  @!P0 LDG.E.U8 R84, desc[UR56][R6.64] ;  /* 0x0000003806548981 */ /* 0x000528000c1e1100 */
[----:B------:R-:W3:Y:S01]  /*26ae0*/  LDL R7, [R1+0x12e4] ;  /* 0x0012e40001077983 */ /* 0x000ee20000100800 */
[----:B------:R-:W-:Y:S01]  /*26af0*/  PRMT R83, RZ, 0x7610, R83 ;  /* 0x00007610ff537816 */ /* 0x000fe20000000053 */
[----:B--2---:R-:W-:Y:S01]  /*26b00*/  @!P0 IMAD.MOV.U32 R6, RZ, RZ, R10 ;  /* 0x000000ffff068224 */ /* 0x004fe200078e000a */
[----:B------:R-:W-:-:S04]  /*26b10*/  PRMT R82, RZ, 0x7610, R82 ;  /* 0x00007610ff527816 */ /* 0x000fc80000000052 */
[----:B---3--:R0:W2:Y:S02]  /*26b20*/  @!P0 LDG.E.U8 R83, desc[UR56][R6.64] ;  /* 0x0000003806538981 */ /* 0x0080a4000c1e1100 */
[----:B0-----:R-:W-:Y:S02]  /*26b30*/  @!P0 IMAD.MOV.U32 R6, RZ, RZ, R8 ;  /* 0x000000ffff068224 */ /* 0x001fe400078e0008 */
[----:B------:R-:W-:Y:S01]  /*26b40*/  @!P0 IMAD.MOV.U32 R7, RZ, RZ, R9 ;  /* 0x000000ffff078224 */ /* 0x000fe200078e0009 */
[----:B------:R-:W-:-:S04]  /*26b50*/  LOP3.LUT R8, R11, 0xffff, RZ, 0xc0, !PT ;  /* 0x0000ffff0b087812 */ /* 0x000fc800078ec0ff */
[----:B------:R0:W3:Y:S02]  /*26b60*/  @!P0 LDG.E.U8 R82, desc[UR56][R6.64] ;  /* 0x0000003806528981 */ /* 0x0000e4000c1e1100 */
[----:B0-----:R-:W-:Y:S02]  /*26b70*/  LOP3.LUT R7, R2, 0xffff, RZ, 0xc0, !PT ;  /* 0x0000ffff02077812 */ /* 0x001fe400078ec0ff */
[----:B------:R-:W-:Y:S02]  /*26b80*/  LOP3.LUT R6, R17, 0xffff, RZ, 0xc0, !PT ;  /* 0x0000ffff11067812 */ /* 0x000fe400078ec0ff */
[----:B------:R-:W-:Y:S02]  /*26b90*/  LOP3.LUT R2, R16, 0xffff, RZ, 0xc0, !PT ;  /* 0x0000ffff10027812 */ /* 0x000fe400078ec0ff */
[----:B------:R-:W-:Y:S02]  /*26ba0*/  PRMT R17, R8, 0x3340, R7 ;  /* 0x0000334008117816 */ /* 0x000fe40000000007 */
[----:B------:R-:W-:-:S02]  /*26bb0*/  LOP3.LUT R8, R15, 0xffff, RZ, 0xc0, !PT ;  /* 0x0000ffff0f087812 */ /* 0x000fc400078ec0ff */
[----:B------:R-:W-:Y:S02]  /*26bc0*/  LOP3.LUT R7, R134, 0xffff, RZ, 0xc0, !PT ;  /* 0x0000ffff86077812 */ /* 0x000fe400078ec0ff */
[----:B------:R-:W-:Y:S01]  /*26bd0*/  PRMT R16, R6, 0x3340, R2 ;  /* 0x0000334006107816 */ /* 0x000fe20000000002 */
[----:B------:R-:W2:Y:S01]  /*26be0*/  LDL R134, [R1+0x1264] ;  /* 0x0012640001867983 */ /* 0x000ea20000100800 */
[----:B------:R-:W-:Y:S02]  /*26bf0*/  LOP3.LUT R6, R133, 0xffff, RZ, 0xc0, !PT ;  /* 0x0000ffff85067812 */ /* 0x000fe400078ec0ff */
[----:B------:R-:W-:Y:S01]  /*26c00*/  PRMT R15, R8, 0x3340, R7 ;  /* 0x00003340080f7816 */ /* 0x000fe20000000007 */
[----:B------:R-:W3:Y:S01]  /*26c10*/  LDL R133, [R1+0x1268] ;  /* 0x0012680001857983 */ /* 0x000ee20000100800 */
[----:B------:R-:W-:Y:S02]  /*26c20*/  LOP3.LUT R8, R26, 0xffff, RZ, 0xc0, !PT ;  /* 0x0000ffff1a087812 */ /* 0x000fe400078ec0ff */
[----:B----4-:R-:W-:Y:S01]  /*26c30*/  LOP3.LUT R7, R138, 0xffff, RZ, 0xc0, !PT ;  /* 0x0000ffff8a077812 */ /* 0x010fe200078ec0ff */
[----:B------:R-:W4:Y:S01]  /*26c40*/  LDL R26, [R1+0x1228] ;  /* 0x00122800011a7983 */ /* 0x000f220000100800 */
[----:B------:R-:W-:-:S02]  /*26c50*/  LOP3.LUT R2, R122, 0xffff, RZ, 0xc0, !PT ;  /* 0x0000ffff7a027812 */ /* 0x000fc400078ec0ff */
[----:B------:R-:W-:Y:S01]  /*26c60*/  PRMT R11, R8, 0x3340, R7 ;  /* 0x00003340080b7816 */ /* 0x000fe20000000007 */
[----:B------:R-:W4:Y:S01]  /*26c70*/  LDL R122, [R1+0x1224] ;  /* 0x00122400017a7983 */ /* 0x000f220000100800 */
[----:B------:R-:W-:Y:S02]  /*26c80*/  LOP3.LUT R8, R239, 0xffff, RZ, 0xc0, !PT ;  /* 0x0000ffffef087812 */ /* 0x000fe400078ec0ff */
[----:B------:R-:W-:Y:S02]  /*26c90*/  LOP3.LUT R7, R232, 0xffff, RZ, 0xc0, !PT ;  /* 0x0000ffffe8077812 */ /* 0x000fe400078ec0ff */
[----:B------:R-:W-:Y:S02]  /*26ca0*/  PRMT R9, R6, 0x3340, R2 ;  /* 0x0000334006097816 */ /* 0x000fe40000000002 */
[----:B------:R-:W-:Y:S02]  /*26cb0*/  PRMT R7, R8, 0x3340, R7 ;  /* 0x0000334008077816 */ /* 0x000fe40000000007 */
[----:B------:R-:W-:-:S02]  /*26cc0*/  LOP3.LUT R6, R139, 0xffff, RZ, 0xc0, !PT ;  /* 0x0000ffff8b067812 */ /* 0x000fc400078ec0ff */
[----:B------:R-:W-:Y:S02]  /*26cd0*/  LOP3.LUT R2, R245, 0xffff, RZ, 0xc0, !PT ;  /* 0x0000fffff5027812 */ /* 0x000fe400078ec0ff */
[----:B------:R-:W-:Y:S02]  /*26ce0*/  PRMT R8, R17, 0x5410, R16 ;  /* 0x0000541011087816 */ /* 0x000fe40000000010 */
[----:B------:R-:W4:Y:S01]  /*26cf0*/  LDL R16, [R1+0x11e4] ;  /* 0x0011e40001107983 */ /* 0x000f220000100800 */
[----:B------:R-:W-:Y:S02]  /*26d00*/  PRMT R10, R6, 0x3340, R2 ;  /* 0x00003340060a7816 */ /* 0x000fe40000000002 */
[----:B------:R-:W-:Y:S01]  /*26d10*/  LOP3.LUT R6, R226, 0xffff, RZ, 0xc0, !PT ;  /* 0x0000ffffe2067812 */ /* 0x000fe200078ec0ff */
[----:B------:R-:W4:Y:S01]  /*26d20*/  LDL R17, [R1+0x10e4] ;  /* 0x0010e40001117983 */ /* 0x000f220000100800 */
[----:B------:R-:W-:Y:S02]  /*26d30*/  LOP3.LUT R2, R220, 0xffff, RZ, 0xc0, !PT ;  /* 0x0000ffffdc027812 */ /* 0x000fe400078ec0ff */
[----:B------:R-:W-:-:S02]  /*26d40*/  PRMT R9, R15, 0x5410, R9 ;  /* 0x000054100f097816 */ /* 0x000fc40000000009 */
[----:B------:R-:W4:Y:S01]  /*26d50*/  LDL R15, [R1+0x11e8] ;  /* 0x0011e800010f7983 */ /* 0x000f220000100800 */
[----:B------:R-:W-:Y:S02]  /*26d60*/  PRMT R2, R6, 0x3340, R2 ;  /* 0x0000334006027816 */ /* 0x000fe40000000002 */
[----:B------:R-:W-:Y:S02]  /*26d70*/  PRMT R10, R11, 0x5410, R10 ;  /* 0x000054100b0a7816 */ /* 0x000fe4000000000a */
[----:B------:R-:W-:Y:S02]  /*26d80*/  PRMT R11, R7, 0x5410, R2 ;  /* 0x00005410070b7816 */ /* 0x000fe40000000002 */
[----:B------:R-:W4:Y:S04]  /*26d90*/  LDL R2, [R1+0x11a8] ;  /* 0x0011a80001027983 */ /* 0x000f280000100800 */
[----:B------:R0:W-:Y:S04]  /*26da0*/  STS.128 [R123+UR58+0x4000], R8 ;  /* 0x004000087b007988 */ /* 0x0001e80008000c3a */
[----:B0-----:R-:W4:Y:S01]  /*26db0*/  LDL R8, [R1+0x11a4] ;  /* 0x0011a40001087983 */ /* 0x001f220000100800 */
[----:B------:R-:W-:-:S03]  /*26dc0*/  PRMT R81, RZ, 0x7610, R81 ;  /* 0x00007610ff517816 */ /* 0x000fc60000000051 */
[----:B------:R-:W4:Y:S01]  /*26dd0*/  LDL R123, [R1+0x1168] ;  /* 0x00116800017b7983 */ /* 0x000f220000100800 */
[----:B------:R-:W-:-:S03]  /*26de0*/  PRMT R80, RZ, 0x7610, R80 ;  /* 0x00007610ff507816 */ /* 0x000fc60000000050 */
[----:B------:R-:W4:Y:S01]  /*26df0*/  LDL R11, [R1+0x10a8] ;  /* 0x0010a800010b7983 */ /* 0x000f220000100800 */
[----:B------:R-:W-:-:S03]  /*26e00*/  PRMT R79, RZ, 0x7610, R79 ;  /* 0x00007610ff4f7816 */ /* 0x000fc6000000004f */
[----:B------:R-:W4:Y:S04]  /*26e10*/  LDL R10, [R1+0x1064] ;  /* 0x00106400010a7983 */ /* 0x000f280000100800 */
[----:B------:R-:W4:Y:S01]  /*26e20*/  LDL R9, [R1+0x1068] ;  /* 0x0010680001097983 */ /* 0x000f220000100800 */
[----:B--2---:R-:W-:Y:S02]  /*26e30*/  @!P0 IMAD.MOV.U32 R7, RZ, RZ, R134 ;  /* 0x000000ffff078224 */ /* 0x004fe400078e0086 */
[----:B---3--:R-:W-:Y:S02]  /*26e40*/  @!P0 IMAD.MOV.U32 R6, RZ, RZ, R133 ;  /* 0x000000ffff068224 */ /* 0x008fe400078e0085 */
[----:B------:R-:W2:Y:S04]  /*26e50*/  LDL R133, [R1+0x1164] ;  /* 0x0011640001857983 */ /* 0x000ea80000100800 */
[----:B------:R4:W3:Y:S02]  /*26e60*/  @!P0 LDG.E.U8 R81, desc[UR56][R6.64] ;  /* 0x0000003806518981 */ /* 0x0008e4000c1e1100 */
[----:B----4-:R-:W-:-:S02]  /*26e70*/  @!P0 IMAD.MOV.U32 R6, RZ, RZ, R26 ;  /* 0x000000ffff068224 */ /* 0x010fc400078e001a */
[----:B------:R-:W-:Y:S01]  /*26e80*/  @!P0 IMAD.MOV.U32 R7, RZ, RZ, R122 ;  /* 0x000000ffff078224 */ /* 0x000fe200078e007a */
[----:B------:R-:W4:Y:S04]  /*26e90*/  LDL R26, [R1+0x1128] ;  /* 0x00112800011a7983 */ /* 0x000f280000100800 */
[----:B------:R-:W3:Y:S04]  /*26ea0*/  LDL R122, [R1+0x1124] ;  /* 0x00112400017a7983 */ /* 0x000ee80000100800 */
[----:B------:R0:W3:Y:S02]  /*26eb0*/  @!P0 LDG.E.U8 R80, desc[UR56][R6.64] ;  /* 0x0000003806508981 */ /* 0x0000e4000c1e1100 */
[----:B0-----:R-:W-:-:S02]  /*26ec0*/  @!P0 IMAD.MOV.U32 R7, RZ, RZ, R16 ;  /* 0x000000ffff078224 */ /* 0x001fc400078e0010 */
[----:B------:R-:W3:Y:S01]  /*26ed0*/  LDL R16, [R1+0x10e8] ;  /* 0x0010e80001107983 */ /* 0x000ee20000100800 */
[----:B------:R-:W-:-:S03]  /*26ee0*/  @!P0 IMAD.MOV.U32 R6, RZ, RZ, R15 ;  /* 0x000000ffff068224 */ /* 0x000fc600078e000f */
[----:B------:R-:W3:Y:S04]  /*26ef0*/  LDL R15, [R1+0x10a4] ;  /* 0x0010a400010f7983 */ /* 0x000ee80000100800 */
[----:B------:R0:W3:Y:S02]  /*26f00*/  @!P0 LDG.E.U8 R79, desc[UR56][R6.64] ;  /* 0x00000038064f8981 */ /* 0x0000e4000c1e1100 */
[----:B0-----:R-:W-:Y:S02]  /*26f10*/  @!P0 IMAD.MOV.U32 R6, RZ, RZ, R2 ;  /* 0x000000ffff068224 */ /* 0x001fe400078e0002 */
[----:B------:R-:W-:Y:S01]  /*26f20*/  @!P0 IMAD.MOV.U32 R7, RZ, RZ, R8 ;  /* 0x000000ffff078224 */ /* 0x000fe200078e0008 */
[----:B------:R-:W3:Y:S04]  /*26f30*/  LDL R2, [R1+0x1028] ;  /* 0x0010280001027983 */ /* 0x000ee80000100800 */
[----:B------:R-:W3:Y:S01]  /*26f40*/  LDL R8, [R1+0x1024] ;  /* 0x0010240001087983 */ /* 0x000ee20000100800 */
[----:B------:R-:W-:-:S02]  /*26f50*/  PRMT R78, RZ, 0x7610, R78 ;  /* 0x00007610ff4e7816 */ /* 0x000fc4000000004e */
[----:B------:R-:W-:-:S04]  /*26f60*/  PRMT R77, RZ, 0x7610, R77 ;  /* 0x00007610ff4d7816 */ /* 0x000fc8000000004d */
[----:B------:R0:W3:Y:S01]  /*26f70*/  @!P0 LDG.E.U8 R78, desc[UR56][R6.64] ;  /* 0x00000038064e8981 */ /* 0x0000e2000c1e1100 */
[----:B------:R-:W-:Y:S01]  /*26f80*/  PRMT R76, RZ, 0x7610, R76 ;  /* 0x00007610ff4c7816 */ /* 0x000fe2000000004c */
[----:B0-----:R-:W-:Y:S01]  /*26f90*/  @!P0 IMAD.MOV.U32 R6, RZ, RZ, R123 ;  /* 0x000000ffff068224 */ /* 0x001fe200078e007b */
[----:B------:R-:W-:Y:S02]  /*26fa0*/  PRMT R75, RZ, 0x7610, R75 ;  /* 0x00007610ff4b7816 */ /* 0x000fe4000000004b */
[----:B------:R-:W-:Y:S02]  /*26fb0*/  PRMT R74, RZ, 0x7610, R74 ;  /* 0x00007610ff4a7816 */ /* 0x000fe4000000004a */
[----:B------:R-:W-:Y:S02]  /*26fc0*/  PRMT R73, RZ, 0x7610, R73 ;  /* 0x00007610ff497816 */ /* 0x000fe40000000049 */
[----:B------:R-:W-:Y:S01]  /*26fd0*/  PRMT R72, RZ, 0x7610, R72 ;  /* 0x00007610ff487816 */ /* 0x000fe20000000048 */
[----:B--2---:R-:W-:-:S05]  /*26fe0*/  @!P0 IMAD.MOV.U32 R7, RZ, RZ, R133 ;  /* 0x000000ffff078224 */ /* 0x004fca00078e0085 */
[----:B------:R4:W2:Y:S02]  /*26ff0*/  @!P0 LDG.E.U8 R77, desc[UR56][R6.64] ;  /* 0x00000038064d8981 */ /* 0x0008a4000c1e1100 */
[----:B----4-:R-:W-:Y:S02]  /*27000*/  @!P0 IMAD.MOV.U32 R6, RZ, RZ, R26 ;  /* 0x000000ffff068224 */ /* 0x010fe400078e001a */
[----:B---3--:R-:W-:-:S05]  /*27010*/  @!P0 IMAD.MOV.U32 R7, RZ, RZ, R122 ;  /* 0x000000ffff078224 */ /* 0x008fca00078e007a */
[----:B------:R0:W3:Y:S02]  /*27020*/  @!P0 LDG.E.U8 R76, desc[UR56][R6.64] ;  /* 0x00000038064c8981 */ /* 0x0000e4000c1e1100 */
[----:B0-----:R-:W-:Y:S02]  /*27030*/  @!P0 IMAD.MOV.U32 R7, RZ, RZ, R17 ;  /* 0x000000ffff078224 */ /* 0x001fe400078e0011 */
[----:B------:R-:W-:Y:S02]  /*27040*/  @!P0 IMAD.MOV.U32 R6, RZ, RZ, R16 ;  /* 0x000000ffff068224 */ /* 0x000fe400078e0010 */
[----:B------:R-:W4:Y:S04]  /*27050*/  LDL.LU R16, [R1+0x730] ;  /* 0x0007300001107983 */ /* 0x000f280000300800 */
[----:B------:R0:W3:Y:S04]  /*27060*/  @!P0 LDG.E.U8 R75, desc[UR56][R6.64] ;  /* 0x00000038064b8981 */ /* 0x0000e8000c1e1100 */
[----:B------:R-:W2:Y:S04]  /*27070*/  LDL.LU R134, [R1+0x724] ;  /* 0x0007240001867983 */ /* 0x000ea80000300800 */
[----:B------:R-:W3:Y:S01]  /*27080*/  LDL.LU R133, [R1+0x714] ;  /* 0x0007140001857983 */ /* 0x000ee20000300800 */
[----:B0-----:R-:W-:-:S02]  /*27090*/  @!P0 IMAD.MOV.U32 R6, RZ, RZ, R11 ;  /* 0x000000ffff068224 */ /* 0x001fc400078e000b */
[----:B------:R-:W-:Y:S01]  /*270a0*/  @!P0 IMAD.MOV.U32 R7, RZ, RZ, R15 ;  /* 0x000000ffff078224 */ /* 0x000fe200078e000f */
[----:B------:R-:W4:Y:S04]  /*270b0*/  LDL.LU R123, [R1+0x704] ;  /* 0x00070400017b7983 */ /* 0x000f280000300800 */
[----:B------:R0:W2:Y:S04]  /*270c0*/  @!P0 LDG.E.U8 R74, desc[UR56][R6.64] ;  /* 0x00000038064a8981 */ /* 0x0000a8000c1e1100 */
[----:B------:R-:W2:Y:S04]  /*270d0*/  LDL.LU R122, [R1+0x6f4] ;  /* 0x0006f400017a7983 */ /* 0x000ea80000300800 */
[----:B------:R-:W3:Y:S01]  /*270e0*/  LDL R17, [R1+0xc3c] ;  /* 0x000c3c0001117983 */ /* 0x000ee20000100800 */
[----:B0-----:R-:W-:-:S02]  /*270f0*/  @!P0 IMAD.MOV.U32 R6, RZ, RZ, R9 ;  /* 0x000000ffff068224 */ /* 0x001fc400078e0009 */
[----:B------:R-:W-:Y:S01]  /*27100*/  @!P0 IMAD.MOV.U32 R7, RZ, RZ, R10 ;  /* 0x000000ffff078224 */ /* 0x000fe200078e000a */
[----:B------:R-:W4:Y:S04]  /*27110*/  LDL R15, [R1+0xbf8] ;  /* 0x000bf800010f7983 */ /* 0x000f280000100800 */
[----:B------:R0:W2:Y:S04]  /*27120*/  @!P0 LDG.E.U8 R73, desc[UR56][R6.64] ;  /* 0x0000003806498981 */ /* 0x0000a8000c1e1100 */
[----:B------:R-:W4:Y:S04]  /*27130*/  LDL R11, [R1+0xbfc] ;  /* 0x000bfc00010b7983 */ /* 0x000f280000100800 */
[----:B------:R-:W2:Y:S01]  /*27140*/  LDL R10, [R1+0xbb8] ;  /* 0x000bb800010a7983 */ /* 0x000ea20000100800 */
[----:B0-----:R-:W-:-:S02]  /*27150*/  @!P0 IMAD.MOV.U32 R6, RZ, RZ, R2 ;  /* 0x000000ffff068224 */ /* 0x001fc400078e0002 */
[----:B------:R-:W-:Y:S01]  /*27160*/  @!P0 IMAD.MOV.U32 R7, RZ, RZ, R8 ;  /* 0x000000ffff078224 */ /* 0x000fe200078e0008 */
[----:B------:R-:W2:Y:S04]  /*27170*/  LDL R9, [R1+0xbbc] ;  /* 0x000bbc0001097983 */ /* 0x000ea80000100800 */
[----:B------:R-:W2:Y:S04]  /*27180*/  LDL R8, [R1+0xb78] ;  /* 0x000b780001087983 */ /* 0x000ea80000100800 */
[----:B------:R-:W2:Y:S04]  /*27190*/  LDL R2, [R1+0xb7c] ;  /* 0x000b7c0001027983 */ /* 0x000ea80000100800 */
[----:B------:R-:W2:Y:S04]  /*271a0*/  LDL.LU R138, [R1+0x6e8] ;  /* 0x0006e800018a7983 */ /* 0x000ea80000300800 */
[----:B------:R-:W2:Y:S04]  /*271b0*/  LDL.LU R139, [R1+0x6e0] ;  /* 0x0006e000018b7983 */ /* 0x000ea80000300800 */
[----:B------:R-:W2:Y:S04]  /*271c0*/  LDL.LU R26, [R1+0x6d8] ;  /* 0x0006d800011a7983 */ /* 0x000ea80000300800 */
[----:B------:R0:W2:Y:S04]  /*271d0*/  @!P0 LDG.E.U8 R72, desc[UR56][R6.64] ;  /* 0x0000003806488981 */ /* 0x0000a8000c1e1100 */
[----:B------:R-:W0:Y:S04]  /*271e0*/  LDL R6, [R1+0xfe4] ;  /* 0x000fe40001067983 */ /* 0x000e280000100800 */
[----:B------:R-:W0:Y:S01]  /*271f0*/  LDL R7, [R1+0xfe8] ;  /* 0x000fe80001077983 */ /* 0x000e220000100800 */
[----:B------:R-:W-:-:S02]  /*27200*/  PRMT R71, RZ, 0x7610, R71 ;  /* 0x00007610ff477816 */ /* 0x000fc40000000047 */
[----:B0-----:R-:W-:-:S04]  /*27210*/  @!P0 LOP3.LUT R7, R7, R6, RZ, 0x3c, !PT ;  /* 0x0000000607078212 */ /* 0x001fc800078e3cff */
[----:B------:R-:W-:-:S04]  /*27220*/  @!P0 LOP3.LUT R6, R7, R6, RZ, 0x3c, !PT ;  /* 0x0000000607068212 */ /* 0x000fc800078e3cff */
[----:B------:R-:W-:-:S05]  /*27230*/  @!P0 LOP3.LUT R7, R7, R6, RZ, 0x3c, !PT ;  /* 0x0000000607078212 */ /* 0x000fca00078e3cff */
[----:B------:R0:W2:Y:S04]  /*27240*/  @!P0 LDG.E.U8 R71, desc[UR56][R6.64] ;  /* 0x0000003806478981 */ /* 0x0000a8000c1e1100 */
[----:B------:R-:W0:Y:S04]  /*27250*/  LDL R6, [R1+0xc78] ;  /* 0x000c780001067983 */ /* 0x000e280000100800 */
[----:B------:R-:W0:Y:S01]  /*27260*/  LDL R7, [R1+0xc7c] ;  /* 0x000c7c0001077983 */ /* 0x000e220000100800 */
[----:B------:R-:W-:Y:S02]  /*27270*/  PRMT R70, RZ, 0x7610, R70 ;  /* 0x00007610ff467816 */ /* 0x000fe40000000046 */
[----:B0-----:R-:W-:-:S04]  /*27280*/  @!P0 LOP3.LUT R7, R7, R6, RZ, 0x3c, !PT ;  /* 0x0000000607078212 */ /* 0x001fc800078e3cff */
[----:B------:R-:W-:-:S04]  /*27290*/  @!P0 LOP3.LUT R6, R7, R6, RZ, 0x3c, !PT ;  /* 0x0000000607068212 */ /* 0x000fc800078e3cff */
[----:B------:R-:W-:-:S05]  /*272a0*/  @!P0 LOP3.LUT R7, R7, R6, RZ, 0x3c, !PT ;  /* 0x0000000607078212 */ /* 0x000fca00078e3cff */
[----:B------:R3:W2:Y:S04]  /*272b0*/  @!P0 LDG.E.U8 R70, desc[UR56][R6.64] ;  /* 0x0000003806468981 */ /* 0x0006a8000c1e1100 */
[----:B------:R-:W4:Y:S01]  /*272c0*/  LDL R7, [R1+0xc38] ;  /* 0x000c380001077983 */ /* 0x000f220000100800 */
[----:B------:R-:W-:Y:S01]  /*272d0*/  PRMT R69, RZ, 0x7610, R69 ;  /* 0x00007610ff457816 */ /* 0x000fe20000000045 */
[----:B---3--:R-:W-:Y:S01]  /*272e0*/  @!P0 IMAD.MOV.U32 R6, RZ, RZ, R17 ;  /* 0x000000ffff068224 */ /* 0x008fe200078e0011 */
[----:B------:R-:W-:Y:S02]  /*272f0*/  PRMT R68, RZ, 0x7610, R68 ;  /* 0x00007610ff447816 */ /* 0x000fe40000000044 */
[----:B------:R-:W-:Y:S02]  /*27300*/  PRMT R67, RZ, 0x7610, R67 ;  /* 0x00007610ff437816 */ /* 0x000fe40000000043 */
[----:B------:R-:W-:Y:S01]  /*27310*/  PRMT R66, RZ, 0x7610, R66 ;  /* 0x00007610ff427816 */ /* 0x000fe20000000042 */
[----:B----4-:R0:W3:Y:S02]  /*27320*/  @!P0 LDG.E.U8 R69, desc[UR56][R6.64] ;  /* 0x0000003806458981 */ /* 0x0100e4000c1e1100 */
[----:B0-----:R-:W-:-:S02]  /*27330*/  @!P0 IMAD.MOV.U32 R6, RZ, RZ, R11 ;  /* 0x000000ffff068224 */ /* 0x001fc400078e000b */
[----:B------:R-:W-:-:S05]  /*27340*/  @!P0 IMAD.MOV.U32 R7, RZ, RZ, R15 ;  /* 0x000000ffff078224 */ /* 0x000fca00078e000f */
[----:B------:R2:W4:Y:S02]  /*27350*/  @!P0 LDG.E.U8 R68, desc[UR56][R6.64] ;  /* 0x0000003806448981 */ /* 0x000524000c1e1100 */
[----:B--2---:R-:W-:Y:S02]  /*27360*/  @!P0 IMAD.MOV.U32 R6, RZ, RZ, R9 ;  /* 0x000000ffff068224 */ /* 0x004fe400078e0009 */
[----:B------:R-:W-:-:S05]  /*27370*/  @!P0 IMAD.MOV.U32 R7, RZ, RZ, R10 ;  /* 0x000000ffff078224 */ /* 0x000fca00078e000a */
[----:B------:R0:W2:Y:S02]  /*27380*/  @!P0 LDG.E.U8 R67, desc[UR56][R6.64] ;  /* 0x0000003806438981 */ /* 0x0000a4000c1e1100 */
[----:B0-----:R-:W-:Y:S02]  /*27390*/  @!P0 IMAD.MOV.U32 R6, RZ, RZ, R2 ;  /* 0x000000ffff068224 */ /* 0x001fe400078e0002 */
[----:B------:R-:W-:Y:S01]  /*273a0*/  @!P0 IMAD.MOV.U32 R7, RZ, RZ, R8 ;  /* 0x000000ffff078224 */ /* 0x000fe200078e0008 */
        /* <DEDUP_REMOVED lines=8> */
[----:B------:R-:W-:Y:S01]  /*27430*/  LOP3.LUT R8, R122, 0xffff, RZ, 0xc0, !PT ;  /* 0x0000ffff7a087812 */ /* 0x000fe200078ec0ff */
[----:B------:R-:W3:Y:S01]  /*27440*/  LDL R26, [R1+0xb3c] ;  /* 0x000b3c00011a7983 */ /* 0x000ee20000100800 */
[----:B------:R-:W-:-:S04]  /*27450*/  LOP3.LUT R7, R138, 0xffff, RZ, 0xc0, !PT ;  /* 0x0000ffff8a077812 */ /* 0x000fc800078ec0ff */
[----:B------:R-:W-:Y:S02]  /*27460*/  PRMT R15, R8, 0x3340, R7 ;  /* 0x00003340080f7816 */ /* 0x000fe40000000007 */
[----:B------:R-:W-:Y:S02]  /*27470*/  LOP3.LUT R8, R33, 0xffff, RZ, 0xc0, !PT ;  /* 0x0000ffff21087812 */ /* 0x000fe400078ec0ff */
[----:B------:R-:W4:Y:S01]  /*27480*/  LDL R33, [R1+0xb38] ;  /* 0x000b380001217983 */ /* 0x000f220000100800 */
[----:B------:R-:W-:Y:S02]  /*27490*/  LOP3.LUT R6, R139, 0xffff, RZ, 0xc0, !PT ;  /* 0x0000ffff8b067812 */ /* 0x000fe400078ec0ff */
[----:B------:R-:W-:Y:S02]  /*274a0*/  LOP3.LUT R7, R64, 0xffff, RZ, 0xc0, !PT ;  /* 0x0000ffff40077812 */ /* 0x000fe400078ec0ff */
[----:B------:R-:W-:Y:S01]  /*274b0*/  PRMT R9, R6, 0x3340, R2 ;  /* 0x0000334006097816 */ /* 0x000fe20000000002 */
[----:B------:R-:W2:Y:S01]  /*274c0*/  LDL.LU R64, [R1+0x1e98] ;  /* 0x001e980001407983 */ /* 0x000ea20000300800 */
[----:B------:R-:W-:-:S03]  /*274d0*/  LOP3.LUT R6, R65, 0xffff, RZ, 0xc0, !PT ;  /* 0x0000ffff41067812 */ /* 0x000fc600078ec0ff */
[----:B------:R-:W2:Y:S04]  /*274e0*/  LDL.LU R65, [R1+0x1e94] ;  /* 0x001e940001417983 */ /* 0x000ea80000300800 */
[----:B------:R-:W2:Y:S01]  /*274f0*/  LDL R139, [R1+0x18c8] ;  /* 0x0018c800018b7983 */ /* 0x000ea20000100800 */
[----:B------:R-:W-:Y:S02]  /*27500*/  PRMT R11, R8, 0x3340, R7 ;  /* 0x00003340080b7816 */ /* 0x000fe40000000007 */
[----:B------:R-:W-:Y:S01]  /*27510*/  LOP3.LUT R8, R30, 0xffff, RZ, 0xc0, !PT ;  /* 0x0000ffff1e087812 */ /* 0x000fe200078ec0ff */
[----:B------:R-:W2:Y:S04]  /*27520*/  LDL R122, [R1+0xaf8] ;  /* 0x000af800017a7983 */ /* 0x000ea80000100800 */
[----:B------:R-:W2:Y:S01]  /*27530*/  LDL R30, [R1+0xafc] ;  /* 0x000afc00011e7983 */ /* 0x000ea20000100800 */
[----:B------:R-:W-:-:S02]  /*27540*/  LOP3.LUT R2, R39, 0xffff, RZ, 0xc0, !PT ;  /* 0x0000ffff27027812 */ /* 0x000fc400078ec0ff */
[----:B------:R-:W-:Y:S01]  /*27550*/  LOP3.LUT R7, R244, 0xffff, RZ, 0xc0, !PT ;  /* 0x0000fffff4077812 */ /* 0x000fe200078ec0ff */
[----:B------:R-:W2:Y:S01]  /*27560*/  LDL R39, [R1+0xab8] ;  /* 0x000ab80001277983 */ /* 0x000ea20000100800 */
[----:B------:R-:W-:Y:S02]  /*27570*/  PRMT R10, R6, 0x3340, R2 ;  /* 0x00003340060a7816 */ /* 0x000fe40000000002 */
[----:B------:R-:W-:Y:S02]  /*27580*/  LOP3.LUT R6, R238, 0xffff, RZ, 0xc0, !PT ;  /* 0x0000ffffee067812 */ /* 0x000fe400078ec0ff */
[----:B------:R-:W-:Y:S02]  /*27590*/  LOP3.LUT R2, R231, 0xffff, RZ, 0xc0, !PT ;  /* 0x0000ffffe7027812 */ /* 0x000fe400078ec0ff */
[----:B------:R-:W-:Y:S02]  /*275a0*/  PRMT R7, R8, 0x3340, R7 ;  /* 0x0000334008077816 */ /* 0x000fe40000000007 */
[----:B------:R-:W-:-:S02]  /*275b0*/  PRMT R2, R6, 0x3340, R2 ;  /* 0x0000334006027816 */ /* 0x000fc40000000002 */
[----:B------:R-:W-:Y:S02]  /*275c0*/  PRMT R10, R11, 0x5410, R10 ;  /* 0x000054100b0a7816 */ /* 0x000fe4000000000a */
[----:B------:R-:W-:Y:S02]  /*275d0*/  PRMT R11, R7, 0x5410, R2 ;  /* 0x00005410070b7816 */ /* 0x000fe40000000002 */
[----:B------:R-:W2:Y:S01]  /*275e0*/  LDL R2, [R1+0xa7c] ;  /* 0x000a7c0001027983 */ /* 0x000ea20000100800 */
[----:B------:R-:W-:Y:S02]  /*275f0*/  PRMT R8, R17, 0x5410, R16 ;  /* 0x0000541011087816 */ /* 0x000fe40000000010 */
[----:B------:R-:W-:Y:S01]  /*27600*/  PRMT R9, R15, 0x5410, R9 ;  /* 0x000054100f097816 */ /* 0x000fe20000000009 */
[----:B------:R-:W2:Y:S04]  /*27610*/  LDL R17, [R1+0xa38] ;  /* 0x000a380001117983 */ /* 0x000ea80000100800 */
[----:B------:R-:W2:Y:S04]  /*27620*/  LDL R16, [R1+0xa3c] ;  /* 0x000a3c0001107983 */ /* 0x000ea80000100800 */
[----:B------:R-:W2:Y:S01]  /*27630*/  LDL R15, [R1+0x9f8] ;  /* 0x0009f800010f7983 */ /* 0x000ea20000100800 */
[----:B---3--:R-:W-:-:S03]  /*27640*/  @!P0 IMAD.MOV.U32 R6, RZ, RZ, R26 ;  /* 0x000000ffff068224 */ /* 0x008fc600078e001a */
[----:B------:R-:W3:Y:S01]  /*27650*/  LDL R26, [R1+0xabc] ;  /* 0x000abc00011a7983 */ /* 0x000ee20000100800 */
[----:B----4-:R-:W-:-:S03]  /*27660*/  @!P0 IMAD.MOV.U32 R7, RZ, RZ, R33 ;  /* 0x000000ffff078224 */ /* 0x010fc600078e0021 */
[----:B------:R-:W4:Y:S01]  /*27670*/  LDL R33, [R1+0xa78] ;  /* 0x000a780001217983 */ /* 0x000f220000100800 */
[----:B--2---:R-:W-:-:S03]  /*27680*/  PRMT R65, RZ, 0x7610, R65 ;  /* 0x00007610ff417816 */ /* 0x004fc60000000041 */
[----:B------:R0:W-:Y:S04]  /*27690*/  STS.128 [R139+UR58], R8 ;  /* 0x000000088b007988 */ /* 0x0001e80008000c3a */
[----:B------:R1:W2:Y:S04]  /*276a0*/  @!P0 LDG.E.U8 R65, desc[UR56][R6.64] ;  /* 0x0000003806418981 */ /* 0x0002a8000c1e1100 */
[----:B0-----:R-:W2:Y:S04]  /*276b0*/  LDL R11, [R1+0x9fc] ;  /* 0x0009fc00010b7983 */ /* 0x001ea80000100800 */
[----:B------:R-:W2:Y:S04]  /*276c0*/  LDL R10, [R1+0x9b8] ;  /* 0x0009b800010a7983 */ /* 0x000ea80000100800 */
[----:B------:R-:W2:Y:S01]  /*276d0*/  LDL R9, [R1+0x9bc] ;  /* 0x0009bc0001097983 */ /* 0x000ea20000100800 */
[----:B-1----:R-:W-:-:S03]  /*276e0*/  @!P0 IMAD.MOV.U32 R6, RZ, RZ, R30 ;  /* 0x000000ffff068224 */ /* 0x002fc600078e001e */
[----:B------:R-:W2:Y:S04]  /*276f0*/  LDL.LU R30, [R1+0x978] ;  /* 0x00097800011e7983 */ /* 0x000ea80000300800 */
[----:B------:R-:W2:Y:S01]  /*27700*/  LDL R8, [R1+0x97c] ;  /* 0x00097c0001087983 */ /* 0x000ea20000100800 */
[----:B------:R-:W-:Y:S01]  /*27710*/  PRMT R64, RZ, 0x7610, R64 ;  /* 0x00007610ff407816 */ /* 0x000fe20000000040 */
[----:B------:R-:W-:Y:S01]  /*27720*/  @!P0 IMAD.MOV.U32 R7, RZ, RZ, R122 ;  /* 0x000000ffff078224 */ /* 0x000fe200078e007a */
[----:B------:R-:W-:-:S04]  /*27730*/  PRMT R63, RZ, 0x7610, R63 ;  /* 0x00007610ff3f7816 */ /* 0x000fc8000000003f */
[----:B------:R0:W2:Y:S01]  /*27740*/  @!P0 LDG.E.U8 R64, desc[UR56][R6.64] ;  /* 0x0000003806408981 */ /* 0x0000a2000c1e1100 */
[----:B------:R-:W-:Y:S01]  /*27750*/  PRMT R62, RZ, 0x7610, R62 ;  /* 0x00007610ff3e7816 */ /* 0x000fe2000000003e */
[----:B0-----:R-:W-:Y:S01]  /*27760*/  @!P0 IMAD.MOV.U32 R7, RZ, RZ, R39 ;  /* 0x000000ffff078224 */ /* 0x001fe200078e0027 */
[----:B------:R-:W-:Y:S02]  /*27770*/  PRMT R61, RZ, 0x7610, R61 ;  /* 0x00007610ff3d7816 */ /* 0x000fe4000000003d */
[----:B------:R-:W-:Y:S02]  /*27780*/  PRMT R60, RZ, 0x7610, R60 ;  /* 0x00007610ff3c7816 */ /* 0x000fe4000000003c */
[----:B------:R-:W-:Y:S01]  /*27790*/  PRMT R59, RZ, 0x7610, R59 ;  /* 0x00007610ff3b7816 */ /* 0x000fe2000000003b */
[----:B---3--:R-:W-:Y:S02]  /*277a0*/  @!P0 IMAD.MOV.U32 R6, RZ, RZ, R26 ;  /* 0x000000ffff068224 */ /* 0x008fe400078e001a */
[----:B------:R-:W3:Y:S04]  /*277b0*/  LDL.LU R26, [R1+0x938] ;  /* 0x00093800011a7983 */ /* 0x000ee80000300800 */
[----:B------:R0:W3:Y:S02]  /*277c0*/  @!P0 LDG.E.U8 R63, desc[UR56][R6.64] ;  /* 0x00000038063f8981 */ /* 0x0000e4000c1e1100 */
[----:B0-----:R-:W-:-:S02]  /*277d0*/  @!P0 IMAD.MOV.U32 R6, RZ, RZ, R2 ;  /* 0x000000ffff068224 */ /* 0x001fc400078e0002 */
[----:B----4-:R-:W-:Y:S01]  /*277e0*/  @!P0 IMAD.MOV.U32 R7, RZ, RZ, R33 ;  /* 0x000000ffff078224 */ /* 0x010fe200078e0021 */
[----:B------:R-:W4:Y:S04]  /*277f0*/  LDL R2, [R1+0x93c] ;  /* 0x00093c0001027983 */ /* 0x000f280000100800 */
[----:B------:R-:W4:Y:S04]  /*27800*/  LDL.LU R39, [R1+0x8f8] ;  /* 0x0008f80001277983 */ /* 0x000f280000300800 */
[----:B------:R-:W4:Y:S04]  /*27810*/  LDL.LU R33, [R1+0x8fc] ;  /* 0x0008fc0001217983 */ /* 0x000f280000300800 */
[----:B------:R0:W4:Y:S02]  /*27820*/  @!P0 LDG.E.U8 R62, desc[UR56][R6.64] ;  /* 0x00000038063e8981 */ /* 0x000124000c1e1100 */
[----:B0-----:R-:W-:-:S02]  /*27830*/  @!P0 IMAD.MOV.U32 R6, RZ, RZ, R16 ;  /* 0x000000ffff068224 */ /* 0x001fc400078e0010 */
[----:B------:R-:W-:-:S05]  /*27840*/  @!P0 IMAD.MOV.U32 R7, RZ, RZ, R17 ;  /* 0x000000ffff078224 */ /* 0x000fca00078e0011 */
[----:B------:R2:W4:Y:S02]  /*27850*/  @!P0 LDG.E.U8 R61, desc[UR56][R6.64] ;  /* 0x00000038063d8981 */ /* 0x000524000c1e1100 */
[----:B--2---:R-:W-:Y:S02]  /*27860*/  @!P0 IMAD.MOV.U32 R6, RZ, RZ, R11 ;  /* 0x000000ffff068224 */ /* 0x004fe400078e000b */
[----:B------:R-:W-:Y:S02]  /*27870*/  @!P0 IMAD.MOV.U32 R7, RZ, RZ, R15 ;  /* 0x000000ffff078224 */ /* 0x000fe400078e000f */
[----:B------:R-:W2:Y:S04]  /*27880*/  LDL R15, [R1+0xfb8] ;  /* 0x000fb800010f7983 */ /* 0x000ea80000100800 */
[----:B------:R0:W2:Y:S02]  /*27890*/  @!P0 LDG.E.U8 R60, desc[UR56][R6.64] ;  /* 0x00000038063c8981 */ /* 0x0000a4000c1e1100 */
[----:B0-----:R-:W-:-:S02]  /*278a0*/  @!P0 IMAD.MOV.U32 R6, RZ, RZ, R9 ;  /* 0x000000ffff068224 */ /* 0x001fc400078e0009 */
[----:B------:R-:W-:Y:S01]  /*278b0*/  @!P0 IMAD.MOV.U32 R7, RZ, RZ, R10 ;  /* 0x000000ffff078224 */ /* 0x000fe200078e000a */
[----:B------:R-:W2:Y:S04]  /*278c0*/  LDL R9, [R1+0x139c] ;  /* 0x00139c0001097983 */ /* 0x000ea80000100800 */
[----:B------:R-:W2:Y:S04]  /*278d0*/  LDL R10, [R1+0x13d4] ;  /* 0x0013d400010a7983 */ /* 0x000ea80000100800 */
[----:B------:R0:W2:Y:S02]  /*278e0*/  @!P0 LDG.E.U8 R59, desc[UR56][R6.64] ;  /* 0x00000038063b8981 */ /* 0x0000a4000c1e1100 */
[----:B0-----:R-:W-:-:S02]  /*278f0*/  @!P0 IMAD.MOV.U32 R6, RZ, RZ, R8 ;  /* 0x000000ffff068224 */ /* 0x001fc400078e0008 */
[----:B------:R-:W2:Y:S01]  /*27900*/  LDL R8, [R1+0x13a0] ;  /* 0x0013a00001087983 */ /* 0x000ea20000100800 */
[----:B------:R-:W-:Y:S01]  /*27910*/  PRMT R58, RZ, 0x7610, R58 ;  /* 0x00007610ff3a7816 */ /* 0x000fe2000000003a */
[----:B------:R-:W-:Y:S01]  /*27920*/  @!P0 IMAD.MOV.U32 R7, RZ, RZ, R30 ;  /* 0x000000ffff078224 */ /* 0x000fe200078e001e */
[----:B------:R-:W-:Y:S02]  /*27930*/  PRMT R57, RZ, 0x7610, R57 ;  /* 0x00007610ff397816 */ /* 0x000fe40000000039 */
[----:B------:R-:W-:Y:S02]  /*27940*/  PRMT R56, RZ, 0x7610, R56 ;  /* 0x00007610ff387816 */ /* 0x000fe40000000038 */
[----:B------:R-:W-:Y:S01]  /*27950*/  PRMT R55, RZ, 0x7610, R55 ;  /* 0x00007610ff377816 */ /* 0x000fe20000000037 */
[----:B------:R-:W2:Y:S04]  /*27960*/  LDL.LU R11, [R1+0x7dc] ;  /* 0x0007dc00010b7983 */ /* 0x000ea80000300800 */
[----:B------:R3:W2:Y:S01]  /*27970*/  @!P0 LDG.E.U8 R58, desc[UR56][R6.64] ;  /* 0x00000038063a8981 */ /* 0x0006a2000c1e1100 */
[----:B------:R-:W-:Y:S01]  /*27980*/  PRMT R54, RZ, 0x7610, R54 ;  /* 0x00007610ff367816 */ /* 0x000fe20000000036 */
[----:B---3--:R-:W-:-:S02]  /*27990*/  @!P0 IMAD.MOV.U32 R7, RZ, RZ, R26 ;  /* 0x000000ffff078224 */ /* 0x008fc400078e001a */
[----:B----4-:R-:W-:Y:S02]  /*279a0*/  @!P0 IMAD.MOV.U32 R6, RZ, RZ, R2 ;  /* 0x000000ffff068224 */ /* 0x010fe400078e0002 */
[----:B------:R-:W3:Y:S04]  /*279b0*/  LDL.LU R2, [R1+0x7d4] ;  /* 0x0007d40001027983 */ /* 0x000ee80000300800 */
[----:B------:R0:W4:Y:S04]  /*279c0*/  @!P0 LDG.E.U8 R57, desc[UR56][R6.64] ;  /* 0x0000003806398981 */ /* 0x000128000c1e1100 */
[----:B------:R-:W4:Y:S04]  /*279d0*/  LDL.LU R17, [R1+0x7c8] ;  /* 0x0007c80001117983 */ /* 0x000f280000300800 */
[----:B------:R-:W4:Y:S01]  /*279e0*/  LDL.LU R16, [R1+0x7b8] ;  /* 0x0007b80001107983 */ /* 0x000f220000300800 */
[----:B0-----:R-:W-:-:S02]  /*279f0*/  @!P0 IMAD.MOV.U32 R6, RZ, RZ, R33 ;  /* 0x000000ffff068224 */ /* 0x001fc400078e0021 */
[----:B------:R-:W-:-:S05]  /*27a00*/  @!P0 IMAD.MOV.U32 R7, RZ, RZ, R39 ;  /* 0x000000ffff078224 */ /* 0x000fca00078e0027 */
[----:B------:R2:W4:Y:S02]  /*27a10*/  @!P0 LDG.E.U8 R56, desc[UR56][R6.64] ;  /* 0x0000003806388981 */ /* 0x000524000c1e1100 */
[----:B--2---:R-:W-:Y:S02]  /*27a20*/  @!P0 IMAD.MOV.U32 R7, RZ, RZ, R15 ;  /* 0x000000ffff078224 */ /* 0x004fe400078e000f */
[----:B------:R-:W-:Y:S02]  /*27a30*/  @!P0 IMAD.MOV.U32 R6, RZ, RZ, R10 ;  /* 0x000000ffff068224 */ /* 0x000fe400078e000a */
[----:B------:R-:W2:Y:S04]  /*27a40*/  LDL R10, [R1+0x12e0] ;  /* 0x0012e000010a7983 */ /* 0x000ea80000100800 */
[----:B------:R-:W4:Y:S04]  /*27a50*/  LDL.LU R15, [R1+0x7ac] ;  /* 0x0007ac00010f7983 */ /* 0x000f280000300800 */
[----:B------:R0:W4:Y:S04]  /*27a60*/  @!P0 LDG.E.U8 R55, desc[UR56][R6.64] ;  /* 0x0000003806378981 */ /* 0x000128000c1e1100 */
[----:B------:R-:W4:Y:S04]  /*27a70*/  LDL.LU R134, [R1+0x79c] ;  /* 0x00079c0001867983 */ /* 0x000f280000300800 */
[----:B------:R-:W4:Y:S04]  /*27a80*/  LDL.LU R133, [R1+0x794] ;  /* 0x0007940001857983 */ /* 0x000f280000300800 */
[----:B------:R-:W4:Y:S01]  /*27a90*/  LDL.LU R123, [R1+0x78c] ;  /* 0x00078c00017b7983 */ /* 0x000f220000300800 */
[----:B0-----:R-:W-:-:S02]  /*27aa0*/  @!P0 IMAD.MOV.U32 R6, RZ, RZ, R8 ;  /* 0x000000ffff068224 */ /* 0x001fc400078e0008 */
[----:B------:R-:W-:Y:S01]  /*27ab0*/  @!P0 IMAD.MOV.U32 R7, RZ, RZ, R9 ;  /* 0x000000ffff078224 */ /* 0x000fe200078e0009 */
[----:B------:R-:W3:Y:S04]  /*27ac0*/  LDL R8, [R1+0x12a0] ;  /* 0x0012a00001087983 */ /* 0x000ee80000100800 */
[----:B------:R-:W4:Y:S04]  /*27ad0*/  LDL R9, [R1+0x129c] ;  /* 0x00129c0001097983 */ /* 0x000f280000100800 */
        /* <DEDUP_REMOVED lines=10> */
[----:B------:R-:W0:Y:S04]  /*27b80*/  LDL R6, [R1+0x131c] ;  /* 0x00131c0001067983 */ /* 0x000e280000100800 */
[----:B------:R-:W0:Y:S01]  /*27b90*/  LDL R7, [R1+0x1320] ;  /* 0x0013200001077983 */ /* 0x000e220000100800 */
[----:B------:R-:W-:Y:S02]  /*27ba0*/  PRMT R52, RZ, 0x7610, R52 ;  /* 0x00007610ff347816 */ /* 0x000fe40000000034 */
        /* <DEDUP_REMOVED lines=10> */
[----:B----4-:R-:W-:Y:S01]  /*27c50*/  @!P0 IMAD.MOV.U32 R7, RZ, RZ, R9 ;  /* 0x000000ffff078224 */ /* 0x010fe200078e0009 */
        /* <DEDUP_REMOVED lines=8> */
[----:B------:R-:W-:Y:S02]  /*27ce0*/  PRMT R16, R6, 0x3340, R2 ;  /* 0x0000334006107816 */ /* 0x000fe40000000002 */
[----:B------:R-:W-:Y:S02]  /*27cf0*/  LOP3.LUT R6, R133, 0xffff, RZ, 0xc0, !PT ;  /* 0x0000ffff85067812 */ /* 0x000fe400078ec0ff */
[----:B------:R-:W-:Y:S02]  /*27d00*/  LOP3.LUT R2, R123, 0xffff, RZ, 0xc0, !PT ;  /* 0x0000ffff7b027812 */ /* 0x000fe400078ec0ff */
[----:B------:R-:W-:Y:S02]  /*27d10*/  PRMT R15, R8, 0x3340, R7 ;  /* 0x00003340080f7816 */ /* 0x000fe40000000007 */
[----:B------:R-:W-:-:S02]  /*27d20*/  LOP3.LUT R8, R122, 0xffff, RZ, 0xc0, !PT ;  /* 0x0000ffff7a087812 */ /* 0x000fc400078ec0ff */
[----:B------:R-:W-:Y:S02]  /*27d30*/  LOP3.LUT R7, R138, 0xffff, RZ, 0xc0, !PT ;  /* 0x0000ffff8a077812 */ /* 0x000fe400078ec0ff */
[----:B------:R-:W-:Y:S02]  /*27d40*/  PRMT R9, R6, 0x3340, R2 ;  /* 0x0000334006097816 */ /* 0x000fe40000000002 */
[----:B------:R-:W-:Y:S02]  /*27d50*/  LOP3.LUT R6, R48, 0xffff, RZ, 0xc0, !PT ;  /* 0x0000ffff30067812 */ /* 0x000fe400078ec0ff */
[----:B------:R-:W-:Y:S01]  /*27d60*/  LOP3.LUT R2, R49, 0xffff, RZ, 0xc0, !PT ;  /* 0x0000ffff31027812 */ /* 0x000fe200078ec0ff */
[----:B------:R-:W4:Y:S01]  /*27d70*/  LDL.LU R48, [R1+0x1e90] ;  /* 0x001e900001307983 */ /* 0x000f220000300800 */
[----:B------:R-:W-:-:S03]  /*27d80*/  PRMT R11, R8, 0x3340, R7 ;  /* 0x00003340080b7816 */ /* 0x000fc60000000007 */
[----:B------:R-:W2:Y:S01]  /*27d90*/  LDL.LU R49, [R1+0x1e8c] ;  /* 0x001e8c0001317983 */ /* 0x000ea20000300800 */
[----:B------:R-:W-:Y:S02]  /*27da0*/  LOP3.LUT R8, R13, 0xffff, RZ, 0xc0, !PT ;  /* 0x0000ffff0d087812 */ /* 0x000fe400078ec0ff */
[----:B------:R-:W-:Y:S01]  /*27db0*/  PRMT R10, R6, 0x3340, R2 ;  /* 0x00003340060a7816 */ /* 0x000fe20000000002 */
[----:B------:R-:W3:Y:S01]  /*27dc0*/  LDL.LU R13, [R1+0x1e88] ;  /* 0x001e8800010d7983 */ /* 0x000ee20000300800 */
[----:B------:R-:W-:-:S03]  /*27dd0*/  LOP3.LUT R7, R12, 0xffff, RZ, 0xc0, !PT ;  /* 0x0000ffff0c077812 */ /* 0x000fc600078ec0ff */
[----:B------:R-:W3:Y:S01]  /*27de0*/  LDL.LU R12, [R1+0x1e84] ;  /* 0x001e8400010c7983 */ /* 0x000ee20000300800 */
[----:B------:R-:W-:-:S03]  /*27df0*/  LOP3.LUT R6, R24, 0xffff, RZ, 0xc0, !PT ;  /* 0x0000ffff18067812 */ /* 0x000fc600078ec0ff */
[----:B------:R-:W3:Y:S04]  /*27e00*/  LDL R122, [R1+0x125c] ;  /* 0x00125c00017a7983 */ /* 0x000ee80000100800 */
[----:B------:R-:W3:Y:S04]  /*27e10*/  LDL R24, [R1+0x1260] ;  /* 0x0012600001187983 */ /* 0x000ee80000100800 */
[----:B------:R-:W3:Y:S04]  /*27e20*/  LDL R138, [R1+0x121c] ;  /* 0x00121c00018a7983 */ /* 0x000ee80000100800 */
[----:B------:R-:W3:Y:S01]  /*27e30*/  LDL R134, [R1+0x1220] ;  /* 0x0012200001867983 */ /* 0x000ee20000100800 */
[----:B------:R-:W-:-:S03]  /*27e40*/  LOP3.LUT R2, R148, 0xffff, RZ, 0xc0, !PT ;  /* 0x0000ffff94027812 */ /* 0x000fc600078ec0ff */
[----:B------:R-:W3:Y:S04]  /*27e50*/  LDL R133, [R1+0x11dc] ;  /* 0x0011dc0001857983 */ /* 0x000ee80000100800 */
[----:B------:R-:W3:Y:S01]  /*27e60*/  LDL R123, [R1+0x11e0] ;  /* 0x0011e000017b7983 */ /* 0x000ee20000100800 */
[----:B------:R-:W-:Y:S02]  /*27e70*/  PRMT R7, R8, 0x3340, R7 ;  /* 0x0000334008077816 */ /* 0x000fe40000000007 */
[----:B------:R-:W-:Y:S02]  /*27e80*/  PRMT R2, R6, 0x3340, R2 ;  /* 0x0000334006027816 */ /* 0x000fe40000000002 */
[----:B------:R-:W-:Y:S02]  /*27e90*/  PRMT R10, R11, 0x5410, R10 ;  /* 0x000054100b0a7816 */ /* 0x000fe4000000000a */
[----:B------:R-:W-:-:S02]  /*27ea0*/  PRMT R11, R7, 0x5410, R2 ;  /* 0x00005410070b7816 */ /* 0x000fc40000000002 */
[----:B------:R-:W3:Y:S01]  /*27eb0*/  LDL R2, [R1+0x11a0] ;  /* 0x0011a00001027983 */ /* 0x000ee20000100800 */
[----:B------:R-:W-:-:S03]  /*27ec0*/  PRMT R9, R15, 0x5410, R9 ;  /* 0x000054100f097816 */ /* 0x000fc60000000009 */
[----:B------:R-:W3:Y:S01]  /*27ed0*/  LDL R15, [R1+0x119c] ;  /* 0x00119c00010f7983 */ /* 0x000ee20000100800 */
[----:B------:R-:W-:-:S03]  /*27ee0*/  PRMT R8, R17, 0x5410, R16 ;  /* 0x0000541011087816 */ /* 0x000fc60000000010 */
[----:B------:R-:W3:Y:S04]  /*27ef0*/  LDL R16, [R1+0x1120] ;  /* 0x0011200001107983 */ /* 0x000ee80000100800 */
[----:B------:R-:W3:Y:S01]  /*27f00*/  LDL R17, [R1+0x111c] ;  /* 0x00111c0001117983 */ /* 0x000ee20000100800 */
[----:B------:R-:W-:-:S03]  /*27f10*/  PRMT R252, RZ, 0x7610, R252 ;  /* 0x00007610fffc7816 */ /* 0x000fc600000000fc */
[----:B------:R0:W-:Y:S04]  /*27f20*/  STS.128 [R139+UR58+0x4000], R8 ;  /* 0x004000088b007988 */ /* 0x0001e80008000c3a */
[----:B0-----:R-:W3:Y:S04]  /*27f30*/  LDL R9, [R1+0x10dc] ;  /* 0x0010dc0001097983 */ /* 0x001ee80000100800 */
[----:B------:R-:W3:Y:S01]  /*27f40*/  LDL R8, [R1+0x10e0] ;  /* 0x0010e00001087983 */ /* 0x000ee20000100800 */
[----:B------:R-:W-:Y:S02]  /*27f50*/  PRMT R251, RZ, 0x7610, R251 ;  /* 0x00007610fffb7816 */ /* 0x000fe400000000fb */
[----:B------:R-:W-:-:S02]  /*27f60*/  PRMT R250, RZ, 0x7610, R250 ;  /* 0x00007610fffa7816 */ /* 0x000fc400000000fa */
[----:B------:R-:W-:Y:S01]  /*27f70*/  PRMT R249, RZ, 0x7610, R249 ;  /* 0x00007610fff97816 */ /* 0x000fe200000000f9 */
[----:B------:R-:W3:Y:S04]  /*27f80*/  LDL R11, [R1+0x105c] ;  /* 0x00105c00010b7983 */ /* 0x000ee80000100800 */
[----:B------:R-:W3:Y:S01]  /*27f90*/  LDL R10, [R1+0x1060] ;  /* 0x00106000010a7983 */ /* 0x000ee20000100800 */
[----:B--2---:R-:W-:Y:S02]  /*27fa0*/  PRMT R49, RZ, 0x7610, R49 ;  /* 0x00007610ff317816 */ /* 0x004fe40000000031 */
[----:B----4-:R-:W-:Y:S01]  /*27fb0*/  PRMT R48, RZ, 0x7610, R48 ;  /* 0x00007610ff307816 */ /* 0x010fe20000000030 */
[----:B---3--:R-:W-:Y:S02]  /*27fc0*/  @!P0 IMAD.MOV.U32 R7, RZ, RZ, R122 ;  /* 0x000000ffff078224 */ /* 0x008fe400078e007a */
[----:B------:R-:W-:Y:S01]  /*27fd0*/  @!P0 IMAD.MOV.U32 R6, RZ, RZ, R24 ;  /* 0x000000ffff068224 */ /* 0x000fe200078e0018 */
[----:B------:R-:W2:Y:S04]  /*27fe0*/  LDL R122, [R1+0x115c] ;  /* 0x00115c00017a7983 */ /* 0x000ea80000100800 */
[----:B------:R-:W3:Y:S04]  /*27ff0*/  LDL R24, [R1+0x1160] ;  /* 0x0011600001187983 */ /* 0x000ee80000100800 */
[----:B------:R0:W4:Y:S02]  /*28000*/  @!P0 LDG.E.U8 R49, desc[UR56][R6.64] ;  /* 0x0000003806318981 */ /* 0x000124000c1e1100 */
[----:B0-----:R-:W-:-:S02]  /*28010*/  @!P0 IMAD.MOV.U32 R6, RZ, RZ, R134 ;  /* 0x000000ffff068224 */ /* 0x001fc400078e0086 */
[----:B------:R-:W-:-:S05]  /*28020*/  @!P0 IMAD.MOV.U32 R7, RZ, RZ, R138 ;  /* 0x000000ffff078224 */ /* 0x000fca00078e008a */
[----:B------:R0:W4:Y:S02]  /*28030*/  @!P0 LDG.E.U8 R48, desc[UR56][R6.64] ;  /* 0x0000003806308981 */ /* 0x000124000c1e1100 */
[----:B0-----:R-:W-:Y:S02]  /*28040*/  @!P0 IMAD.MOV.U32 R6, RZ, RZ, R123 ;  /* 0x000000ffff068224 */ /* 0x001fe400078e007b */
[----:B------:R-:W-:Y:S01]  /*28050*/  @!P0 IMAD.MOV.U32 R7, RZ, RZ, R133 ;  /* 0x000000ffff078224 */ /* 0x000fe200078e0085 */
[----:B------:R-:W-:Y:S01]  /*28060*/  PRMT R248, RZ, 0x7610, R248 ;  /* 0x00007610fff87816 */ /* 0x000fe200000000f8 */
[----:B------:R-:W4:Y:S04]  /*28070*/  LDL R123, [R1+0xfdc] ;  /* 0x000fdc00017b7983 */ /* 0x000f280000100800 */
[----:B------:R0:W4:Y:S02]  /*28080*/  @!P0 LDG.E.U8 R252, desc[UR56][R6.64] ;  /* 0x0000003806fc8981 */ /* 0x000124000c1e1100 */
[----:B0-----:R-:W-:-:S02]  /*28090*/  @!P0 IMAD.MOV.U32 R6, RZ, RZ, R2 ;  /* 0x000000ffff068224 */ /* 0x001fc400078e0002 */
[----:B------:R-:W4:Y:S01]  /*280a0*/  LDL R2, [R1+0x10a0] ;  /* 0x0010a00001027983 */ /* 0x000f220000100800 */
[----:B------:R-:W-:-:S03]  /*280b0*/  @!P0 IMAD.MOV.U32 R7, RZ, RZ, R15 ;  /* 0x000000ffff078224 */ /* 0x000fc600078e000f */
[----:B------:R-:W4:Y:S04]  /*280c0*/  LDL R15, [R1+0x109c] ;  /* 0x00109c00010f7983 */ /* 0x000f280000100800 */
[----:B------:R2:W4:Y:S02]  /*280d0*/  @!P0 LDG.E.U8 R251, desc[UR56][R6.64] ;  /* 0x0000003806fb8981 */ /* 0x000524000c1e1100 */
[----:B--2---:R-:W-:Y:S02]  /*280e0*/  @!P0 IMAD.MOV.U32 R7, RZ, RZ, R122 ;  /* 0x000000ffff078224 */ /* 0x004fe400078e007a */
[----:B---3--:R-:W-:Y:S01]  /*280f0*/  @!P0 IMAD.MOV.U32 R6, RZ, RZ, R24 ;  /* 0x000000ffff068224 */ /* 0x008fe200078e0018 */
[----:B------:R-:W2:Y:S04]  /*28100*/  LDL R122, [R1+0xc70] ;  /* 0x000c7000017a7983 */ /* 0x000ea80000100800 */
[----:B------:R0:W3:Y:S02]  /*28110*/  @!P0 LDG.E.U8 R250, desc[UR56][R6.64] ;  /* 0x0000003806fa8981 */ /* 0x0000e4000c1e1100 */
[----:B0-----:R-:W-:-:S02]  /*28120*/  @!P0 IMAD.MOV.U32 R6, RZ, RZ, R16 ;  /* 0x000000ffff068224 */ /* 0x001fc400078e0010 */
[----:B------:R-:W-:Y:S01]  /*28130*/  @!P0 IMAD.MOV.U32 R7, RZ, RZ, R17 ;  /* 0x000000ffff078224 */ /* 0x000fe200078e0011 */
[----:B------:R-:W-:Y:S01]  /*28140*/  PRMT R247, RZ, 0x7610, R247 ;  /* 0x00007610fff77816 */ /* 0x000fe200000000f7 */
[----:B------:R-:W2:Y:S04]  /*28150*/  LDL R17, [R1+0xc74] ;  /* 0x000c740001117983 */ /* 0x000ea80000100800 */
[----:B------:R0:W3:Y:S04]  /*28160*/  @!P0 LDG.E.U8 R249, desc[UR56][R6.64] ;  /* 0x0000003806f98981 */ /* 0x0000e8000c1e1100 */
[----:B------:R-:W3:Y:S01]  /*28170*/  LDL R16, [R1+0xc30] ;  /* 0x000c300001107983 */ /* 0x000ee20000100800 */
[----:B0-----:R-:W-:-:S02]  /*28180*/  @!P0 IMAD.MOV.U32 R6, RZ, RZ, R8 ;  /* 0x000000ffff068224 */ /* 0x001fc400078e0008 */
[----:B------:R-:W-:Y:S01]  /*28190*/  @!P0 IMAD.MOV.U32 R7, RZ, RZ, R9 ;  /* 0x000000ffff078224 */ /* 0x000fe200078e0009 */
[----:B------:R-:W2:Y:S04]  /*281a0*/  LDL R8, [R1+0x1020] ;  /* 0x0010200001087983 */ /* 0x000ea80000100800 */
[----:B------:R-:W3:Y:S04]  /*281b0*/  LDL R9, [R1+0x101c] ;  /* 0x00101c0001097983 */ /* 0x000ee80000100800 */
[----:B------:R4:W3:Y:S02]  /*281c0*/  @!P0 LDG.E.U8 R248, desc[UR56][R6.64] ;  /* 0x0000003806f88981 */ /* 0x0008e4000c1e1100 */
[----:B----4-:R-:W-:-:S02]  /*281d0*/  @!P0 IMAD.MOV.U32 R6, RZ, RZ, R2 ;  /* 0x000000ffff068224 */ /* 0x010fc400078e0002 */
[----:B------:R-:W4:Y:S01]  /*281e0*/  LDL R2, [R1+0xfe0] ;  /* 0x000fe00001027983 */ /* 0x000f220000100800 */
[----:B------:R-:W-:-:S03]  /*281f0*/  @!P0 IMAD.MOV.U32 R7, RZ, RZ, R15 ;  /* 0x000000ffff078224 */ /* 0x000fc600078e000f */
[----:B------:R-:W4:Y:S01]  /*28200*/  LDL R15, [R1+0xc34] ;  /* 0x000c3400010f7983 */ /* 0x000f220000100800 */
[----:B------:R-:W-:-:S03]  /*28210*/  PRMT R246, RZ, 0x7610, R246 ;  /* 0x00007610fff67816 */ /* 0x000fc600000000f6 */
[----:B------:R0:W4:Y:S01]  /*28220*/  @!P0 LDG.E.U8 R247, desc[UR56][R6.64] ;  /* 0x0000003806f78981 */ /* 0x000122000c1e1100 */
[----:B------:R-:W-:Y:S01]  /*28230*/  PRMT R245, RZ, 0x7610, R245 ;  /* 0x00007610fff57816 */ /* 0x000fe200000000f5 */
[----:B0-----:R-:W-:Y:S02]  /*28240*/  @!P0 IMAD.MOV.U32 R6, RZ, RZ, R10 ;  /* 0x000000ffff068224 */ /* 0x001fe400078e000a */
[----:B------:R-:W-:Y:S01]  /*28250*/  @!P0 IMAD.MOV.U32 R7, RZ, RZ, R11 ;  /* 0x000000ffff078224 */ /* 0x000fe200078e000b */
[----:B------:R-:W4:Y:S04]  /*28260*/  LDL R10, [R1+0xbf4] ;  /* 0x000bf400010a7983 */ /* 0x000f280000100800 */
[----:B------:R-:W4:Y:S04]  /*28270*/  LDL R11, [R1+0xbf0] ;  /* 0x000bf000010b7983 */ /* 0x000f280000100800 */
[----:B------:R2:W4:Y:S02]  /*28280*/  @!P0 LDG.E.U8 R246, desc[UR56][R6.64] ;  /* 0x0000003806f68981 */ /* 0x000524000c1e1100 */
[----:B--2---:R-:W-:-:S02]  /*28290*/  @!P0 IMAD.MOV.U32 R6, RZ, RZ, R8 ;  /* 0x000000ffff068224 */ /* 0x004fc400078e0008 */
[----:B---3--:R-:W-:Y:S01]  /*282a0*/  @!P0 IMAD.MOV.U32 R7, RZ, RZ, R9 ;  /* 0x000000ffff078224 */ /* 0x008fe200078e0009 */
[----:B------:R-:W2:Y:S04]  /*282b0*/  LDL R8, [R1+0xbb4] ;  /* 0x000bb40001087983 */ /* 0x000ea80000100800 */
[----:B------:R-:W3:Y:S04]  /*282c0*/  LDL R9, [R1+0xbb0] ;  /* 0x000bb00001097983 */ /* 0x000ee80000100800 */
[----:B------:R4:W3:Y:S04]  /*282d0*/  @!P0 LDG.E.U8 R245, desc[UR56][R6.64] ;  /* 0x0000003806f58981 */ /* 0x0008e8000c1e1100 */
[----:B------:R-:W3:Y:S01]  /*282e0*/  LDL.LU R24, [R1+0xb70] ;  /* 0x000b700001187983 */ /* 0x000ee20000300800 */
[----:B----4-:R-:W-:-:S03]  /*282f0*/  @!P0 IMAD.MOV.U32 R6, RZ, RZ, R2 ;  /* 0x000000ffff068224 */ /* 0x010fc600078e0002 */
[----:B------:R-:W4:Y:S01]  /*28300*/  LDL R2, [R1+0xb74] ;  /* 0x000b740001027983 */ /* 0x000f220000100800 */
[----:B------:R-:W-:Y:S01]  /*28310*/  PRMT R244, RZ, 0x7610, R244 ;  /* 0x00007610fff47816 */ /* 0x000fe200000000f4 */
[----:B------:R-:W-:Y:S01]  /*28320*/  @!P0 IMAD.MOV.U32 R7, RZ, RZ, R123 ;  /* 0x000000ffff078224 */ /* 0x000fe200078e007b */
[----:B------:R-:W-:-:S04]  /*28330*/  PRMT R243, RZ, 0x7610, R243 ;  /* 0x00007610fff37816 */ /* 0x000fc800000000f3 */
[----:B------:R0:W4:Y:S01]  /*28340*/  @!P0 LDG.E.U8 R244, desc[UR56][R6.64] ;  /* 0x0000003806f48981 */ /* 0x000122000c1e1100 */
[----:B------:R-:W-:Y:S01]  /*28350*/  PRMT R242, RZ, 0x7610, R242 ;  /* 0x00007610fff27816 */ /* 0x000fe200000000f2 */
[----:B0-----:R-:W-:Y:S02]  /*28360*/  @!P0 IMAD.MOV.U32 R6, RZ, RZ, R17 ;  /* 0x000000ffff068224 */ /* 0x001fe400078e0011 */
[----:B------:R-:W-:Y:S01]  /*28370*/  @!P0 IMAD.MOV.U32 R7, RZ, RZ, R122 ;  /* 0x000000ffff078224 */ /* 0x000fe200078e007a */
[----:B------:R-:W-:Y:S02]  /*28380*/  PRMT R241, RZ, 0x7610, R241 ;  /* 0x00007610fff17816 */ /* 0x000fe400000000f1 */
[----:B------:R-:W-:Y:S02]  /*28390*/  PRMT R240, RZ, 0x7610, R240 ;  /* 0x00007610fff07816 */ /* 0x000fe400000000f0 */
[----:B------:R-:W-:Y:S01]  /*283a0*/  PRMT R239, RZ, 0x7610, R239 ;  /* 0x00007610ffef7816 */ /* 0x000fe200000000ef */
[----:B------:R-:W4:Y:S04]  /*283b0*/  LDL R122, [R1+0x18c4] ;  /* 0x0018c400017a7983 */ /* 0x000f280000100800 */
[----:B------:R0:W4:Y:S02]  /*283c0*/  @!P0 LDG.E.U8 R243, desc[UR56][R6.64] ;  /* 0x0000003806f38981 */ /* 0x000124000c1e1100 */
[----:B0-----:R-:W-:-:S02]  /*283d0*/  @!P0 IMAD.MOV.U32 R6, RZ, RZ, R15 ;  /* 0x000000ffff068224 */ /* 0x001fc400078e000f */
[----:B------:R-:W-:-:S05]  /*283e0*/  @!P0 IMAD.MOV.U32 R7, RZ, RZ, R16 ;  /* 0x000000ffff078224 */ /* 0x000fca00078e0010 */
[----:B------:R0:W4:Y:S02]  /*283f0*/  @!P0 LDG.E.U8 R242, desc[UR56][R6.64] ;  /* 0x0000003806f28981 */ /* 0x000124000c1e1100 */
[----:B0-----:R-:W-:Y:S02]  /*28400*/  @!P0 IMAD.MOV.U32 R6, RZ, RZ, R10 ;  /* 0x000000ffff068224 */ /* 0x001fe400078e000a */
[----:B------:R-:W-:-:S05]  /*28410*/  @!P0 IMAD.MOV.U32 R7, RZ, RZ, R11 ;  /* 0x000000ffff078224 */ /* 0x000fca00078e000b */
[----:B------:R2:W4:Y:S02]  /*28420*/  @!P0 LDG.E.U8 R241, desc[UR56][R6.64] ;  /* 0x0000003806f18981 */ /* 0x000524000c1e1100 */
[----:B--2---:R-:W-:Y:S02]  /*28430*/  @!P0 IMAD.MOV.U32 R6, RZ, RZ, R8 ;  /* 0x000000ffff068224 */ /* 0x004fe400078e0008 */
[----:B---3--:R-:W-:-:S05]  /*28440*/  @!P0 IMAD.MOV.U32 R7, RZ, RZ, R9 ;  /* 0x000000ffff078224 */ /* 0x008fca00078e0009 */
[----:B------:R4:W2:Y:S01]  /*28450*/  @!P0 LDG.E.U8 R240, desc[UR56][R6.64] ;  /* 0x0000003806f08981 */ /* 0x0008a2000c1e1100 */
[----:B------:R-:W-:Y:S01]  /*28460*/  LOP3.LUT R8, R147, 0xffff, RZ, 0xc0, !PT ;  /* 0x0000ffff93087812 */ /* 0x000fe200078ec0ff */
[----:B----4-:R-:W-:Y:S02]  /*28470*/  @!P0 IMAD.MOV.U32 R6, RZ, RZ, R2 ;  /* 0x000000ffff068224 */ /* 0x010fe400078e0002 */
[----:B------:R-:W-:-:S05]  /*28480*/  @!P0 IMAD.MOV.U32 R7, RZ, RZ, R24 ;  /* 0x000000ffff078224 */ /* 0x000fca00078e0018 */
[----:B------:R0:W3:Y:S02]  /*28490*/  @!P0 LDG.E.U8 R239, desc[UR56][R6.64] ;  /* 0x0000003806ef8981 */ /* 0x0000e4000c1e1100 */
[----:B0-----:R-:W-:-:S04]  /*284a0*/  LOP3.LUT R7, R146, 0xffff, RZ, 0xc0, !PT ;  /* 0x0000ffff92077812 */ /* 0x001fc800078ec0ff */
[----:B------:R-:W-:Y:S02]  /*284b0*/  PRMT R17, R8, 0x3340, R7 ;  /* 0x0000334008117816 */ /* 0x000fe40000000007 */
[----:B------:R-:W-:Y:S02]  /*284c0*/  LOP3.LUT R8, R31, 0xffff, RZ, 0xc0, !PT ;  /* 0x0000ffff1f087812 */ /* 0x000fe400078ec0ff */
[----:B------:R-:W4:Y:S01]  /*284d0*/  LDL R31, [R1+0xb30] ;  /* 0x000b3000011f7983 */ /* 0x000f220000100800 */
[----:B------:R-:W-:-:S03]  /*284e0*/  LOP3.LUT R7, R29, 0xffff, RZ, 0xc0, !PT ;  /* 0x0000ffff1d077812 */ /* 0x000fc600078ec0ff */
[----:B------:R-:W2:Y:S01]  /*284f0*/  LDL R29, [R1+0xb34] ;  /* 0x000b3400011d7983 */ /* 0x000ea20000100800 */
[----:B------:R-:W-:Y:S02]  /*28500*/  PRMT R15, R8, 0x3340, R7 ;  /* 0x00003340080f7816 */ /* 0x000fe40000000007 */
[----:B------:R-:W-:Y:S02]  /*28510*/  LOP3.LUT R8, R28, 0xffff, RZ, 0xc0, !PT ;  /* 0x0000ffff1c087812 */ /* 0x000fe400078ec0ff */
[----:B------:R-:W-:Y:S01]  /*28520*/  LOP3.LUT R7, R27, 0xffff, RZ, 0xc0, !PT ;  /* 0x0000ffff1b077812 */ /* 0x000fe200078ec0ff */
[----:B------:R-:W3:Y:S04]  /*28530*/  LDL R28, [R1+0xaf0] ;  /* 0x000af000011c7983 */ /* 0x000ee80000100800 */
[----:B------:R-:W3:Y:S01]  /*28540*/  LDL R27, [R1+0xaf4] ;  /* 0x000af400011b7983 */ /* 0x000ee20000100800 */
[----:B------:R-:W-:-:S02]  /*28550*/  LOP3.LUT R6, R45, 0xffff, RZ, 0xc0, !PT ;  /* 0x0000ffff2d067812 */ /* 0x000fc400078ec0ff */
[----:B------:R-:W-:-:S04]  /*28560*/  LOP3.LUT R2, R44, 0xffff, RZ, 0xc0, !PT ;  /* 0x0000ffff2c027812 */ /* 0x000fc800078ec0ff */
[----:B------:R-:W-:Y:S02]  /*28570*/  PRMT R16, R6, 0x3340, R2 ;  /* 0x0000334006107816 */ /* 0x000fe40000000002 */
[----:B------:R-:W-:Y:S02]  /*28580*/  LOP3.LUT R6, R42, 0xffff, RZ, 0xc0, !PT ;  /* 0x0000ffff2a067812 */ /* 0x000fe400078ec0ff */
[----:B------:R-:W-:-:S04]  /*28590*/  LOP3.LUT R2, R41, 0xffff, RZ, 0xc0, !PT ;  /* 0x0000ffff29027812 */ /* 0x000fc800078ec0ff */
[----:B------:R-:W-:Y:S02]  /*285a0*/  PRMT R9, R6, 0x3340, R2 ;  /* 0x0000334006097816 */ /* 0x000fe40000000002 */
[----:B------:R-:W-:Y:S02]  /*285b0*/  LOP3.LUT R6, R40, 0xffff, RZ, 0xc0, !PT ;  /* 0x0000ffff28067812 */ /* 0x000fe400078ec0ff */
[----:B------:R-:W-:Y:S02]  /*285c0*/  LOP3.LUT R2, R36, 0xffff, RZ, 0xc0, !PT ;  /* 0x0000ffff24027812 */ /* 0x000fe400078ec0ff */
[----:B------:R-:W-:Y:S02]  /*285d0*/  PRMT R11, R8, 0x3340, R7 ;  /* 0x00003340080b7816 */ /* 0x000fe40000000007 */
[----:B------:R-:W-:Y:S02]  /*285e0*/  LOP3.LUT R8, R34, 0xffff, RZ, 0xc0, !PT ;  /* 0x0000ffff22087812 */ /* 0x000fe400078ec0ff */
[----:B------:R-:W-:-:S02]  /*285f0*/  LOP3.LUT R7, R32, 0xffff, RZ, 0xc0, !PT ;  /* 0x0000ffff20077812 */ /* 0x000fc400078ec0ff */
[----:B------:R-:W-:Y:S02]  /*28600*/  PRMT R10, R6, 0x3340, R2 ;  /* 0x00003340060a7816 */ /* 0x000fe40000000002 */
[----:B------:R-:W-:Y:S02]  /*28610*/  LOP3.LUT R6, R4, 0xffff, RZ, 0xc0, !PT ;  /* 0x0000ffff04067812 */ /* 0x000fe400078ec0ff */
[----:B------:R-:W-:Y:S01]  /*28620*/  LOP3.LUT R2, R3, 0xffff, RZ, 0xc0, !PT ;  /* 0x0000ffff03027812 */ /* 0x000fe200078ec0ff */
[----:B------:R-:W3:Y:S04]  /*28630*/  LDL.LU R4, [R1+0x9a0] ;  /* 0x0009a00001047983 */ /* 0x000ee80000300800 */
[----:B------:R-:W3:Y:S01]  /*28640*/  LDL.LU R3, [R1+0x974] ;  /* 0x0009740001037983 */ /* 0x000ee20000300800 */
[----:B------:R-:W-:-:S02]  /*28650*/  PRMT R7, R8, 0x3340, R7 ;  /* 0x0000334008077816 */ /* 0x000fc40000000007 */
[----:B------:R-:W-:Y:S01]  /*28660*/  PRMT R2, R6, 0x3340, R2 ;  /* 0x0000334006027816 */ /* 0x000fe20000000002 */
[----:B------:R-:W3:Y:S04]  /*28670*/  LDL R34, [R1+0xab0] ;  /* 0x000ab00001227983 */ /* 0x000ee80000100800 */
[----:B------:R-:W3:Y:S01]  /*28680*/  LDL R32, [R1+0xab4] ;  /* 0x000ab40001207983 */ /* 0x000ee20000100800 */
[----:B------:R-:W-:Y:S02]  /*28690*/  PRMT R10, R11, 0x5410, R10 ;  /* 0x000054100b0a7816 */ /* 0x000fe4000000000a */
[----:B------:R-:W-:Y:S02]  /*286a0*/  PRMT R11, R7, 0x5410, R2 ;  /* 0x00005410070b7816 */ /* 0x000fe40000000002 */
[----:B------:R-:W-:-:S02]  /*286b0*/  PRMT R238, RZ, 0x7610, R238 ;  /* 0x00007610ffee7816 */ /* 0x000fc400000000ee */
[----:B------:R-:W-:Y:S02]  /*286c0*/  PRMT R8, R17, 0x5410, R16 ;  /* 0x0000541011087816 */ /* 0x000fe40000000010 */
[----:B------:R-:W-:-:S05]  /*286d0*/  PRMT R9, R15, 0x5410, R9 ;  /* 0x000054100f097816 */ /* 0x000fca0000000009 */
[----:B------:R0:W-:Y:S04]  /*286e0*/  STS.128 [R122+UR58], R8 ;  /* 0x000000087a007988 */ /* 0x0001e80008000c3a */
[----:B0-----:R-:W3:Y:S04]  /*286f0*/  LDL R11, [R1+0x9f0] ;  /* 0x0009f000010b7983 */ /* 0x001ee80000100800 */
[----:B------:R-:W3:Y:S04]  /*28700*/  LDL R10, [R1+0x9f4] ;  /* 0x0009f400010a7983 */ /* 0x000ee80000100800 */
[----:B------:R-:W3:Y:S04]  /*28710*/  LDL R9, [R1+0x9b0] ;  /* 0x0009b00001097983 */ /* 0x000ee80000100800 */
[----:B------:R-:W3:Y:S01]  /*28720*/  LDL R8, [R1+0x9b4] ;  /* 0x0009b40001087983 */ /* 0x000ee20000100800 */
[----:B----4-:R-:W-:-:S03]  /*28730*/  @!P0 IMAD.MOV.U32 R7, RZ, RZ, R31 ;  /* 0x000000ffff078224 */ /* 0x010fc600078e001f */
[----:B------:R-:W4:Y:S01]  /*28740*/  LDL R31, [R1+0xa70] ;  /* 0x000a7000011f7983 */ /* 0x000f220000100800 */
[----:B--2---:R-:W-:-:S03]  /*28750*/  @!P0 IMAD.MOV.U32 R6, RZ, RZ, R29 ;  /* 0x000000ffff068224 */ /* 0x004fc600078e001d */
[----:B------:R-:W2:Y:S04]  /*28760*/  LDL R29, [R1+0xa74] ;  /* 0x000a7400011d7983 */ /* 0x000ea80000100800 */
[----:B------:R3:W2:Y:S02]  /*28770*/  @!P0 LDG.E.U8 R238, desc[UR56][R6.64] ;  /* 0x0000003806ee8981 */ /* 0x0006a4000c1e1100 */
[----:B---3--:R-:W-:Y:S02]  /*28780*/  @!P0 IMAD.MOV.U32 R6, RZ, RZ, R27 ;  /* 0x000000ffff068224 */ /* 0x008fe400078e001b */
[----:B------:R-:W-:Y:S01]  /*28790*/  @!P0 IMAD.MOV.U32 R7, RZ, RZ, R28 ;  /* 0x000000ffff078224 */ /* 0x000fe200078e001c */
[----:B------:R-:W3:Y:S04]  /*287a0*/  LDL R27, [R1+0xa34] ;  /* 0x000a3400011b7983 */ /* 0x000ee80000100800 */
[----:B------:R-:W3:Y:S01]  /*287b0*/  LDL R28, [R1+0xa30] ;  /* 0x000a3000011c7983 */ /* 0x000ee20000100800 */
[----:B------:R-:W-:Y:S01]  /*287c0*/  PRMT R237, RZ, 0x7610, R237 ;  /* 0x00007610ffed7816 */ /* 0x000fe200000000ed */
[----:B------:R-:W-:-:S02]  /*287d0*/  IMAD.MOV.U32 R148, RZ, RZ, R150 ;  /* 0x000000ffff947224 */ /* 0x000fc400078e0096 */
[----:B------:R-:W-:Y:S02]  /*287e0*/  IMAD.MOV.U32 R150, RZ, RZ, R5 ;  /* 0x000000ffff967224 */ /* 0x000fe400078e0005 */
[----:B------:R-:W3:Y:S01]  /*287f0*/  LDL.LU R5, [R1+0x970] ;  /* 0x0009700001057983 */ /* 0x000ee20000300800 */
[----:B------:R-:W-:-:S03]  /*28800*/  PRMT R236, RZ, 0x7610, R236 ;  /* 0x00007610ffec7816 */ /* 0x000fc600000000ec */
[----:B------:R0:W3:Y:S04]  /*28810*/  @!P0 LDG.E.U8 R237, desc[UR56][R6.64] ;  /* 0x0000003806ed8981 */ /* 0x0000e8000c1e1100 */
[----:B------:R-:W3:Y:S04]  /*28820*/  LDL.LU R42, [R1+0x934] ;  /* 0x00093400012a7983 */ /* 0x000ee80000300800 */
[----:B------:R-:W3:Y:S04]  /*28830*/  LDL.LU R36, [R1+0x930] ;  /* 0x0009300001247983 */ /* 0x000ee80000300800 */
[----:B------:R-:W3:Y:S01]  /*28840*/  LDL.LU R40, [R1+0x8f0] ;  /* 0x0008f00001287983 */ /* 0x000ee20000300800 */
[----:B0-----:R-:W-:-:S02]  /*28850*/  @!P0 IMAD.MOV.U32 R6, RZ, RZ, R32 ;  /* 0x000000ffff068224 */ /* 0x001fc400078e0020 */
[----:B------:R-:W-:-:S05]  /*28860*/  @!P0 IMAD.MOV.U32 R7, RZ, RZ, R34 ;  /* 0x000000ffff078224 */ /* 0x000fca00078e0022 */
[----:B------:R4:W3:Y:S01]  /*28870*/  @!P0 LDG.E.U8 R236, desc[UR56][R6.64] ;  /* 0x0000003806ec8981 */ /* 0x0008e2000c1e1100 */
[----:B------:R-:W-:Y:S02]  /*28880*/  PRMT R235, RZ, 0x7610, R235 ;  /* 0x00007610ffeb7816 */ /* 0x000fe400000000eb */
[----:B------:R-:W-:Y:S02]  /*28890*/  PRMT R234, RZ, 0x7610, R234 ;  /* 0x00007610ffea7816 */ /* 0x000fe400000000ea */
[----:B------:R-:W-:Y:S01]  /*288a0*/  PRMT R233, RZ, 0x7610, R233 ;  /* 0x00007610ffe97816 */ /* 0x000fe200000000e9 */
[----:B----4-:R-:W-:Y:S02]  /*288b0*/  @!P0 IMAD.MOV.U32 R7, RZ, RZ, R31 ;  /* 0x000000ffff078224 */ /* 0x010fe400078e001f */
[----:B------:R-:W4:Y:S04]  /*288c0*/  LDL.LU R31, [R1+0x8f4] ;  /* 0x0008f400011f7983 */ /* 0x000f280000300800 */
[----:B------:R-:W4:Y:S04]  /*288d0*/  LDL R41, [R1+0xfb4] ;  /* 0x000fb40001297983 */ /* 0x000f280000100800 */
[----:B------:R-:W4:Y:S01]  /*288e0*/  LDL R34, [R1+0x13d0] ;  /* 0x0013d00001227983 */ /* 0x000f220000100800 */
[----:B--2---:R-:W-:-:S03]  /*288f0*/  @!P0 IMAD.MOV.U32 R6, RZ, RZ, R29 ;  /* 0x000000ffff068224 */ /* 0x004fc600078e001d */
[----:B------:R-:W2:Y:S04]  /*28900*/  LDL R32, [R1+0x1394] ;  /* 0x0013940001207983 */ /* 0x000ea80000100800 */
[----:B------:R-:W2:Y:S04]  /*28910*/  LDL R29, [R1+0x1398] ;  /* 0x00139800011d7983 */ /* 0x000ea80000100800 */
[----:B------:R3:W2:Y:S02]  /*28920*/  @!P0 LDG.E.U8 R235, desc[UR56][R6.64] ;  /* 0x0000003806eb8981 */ /* 0x0006a4000c1e1100 */
[----:B---3--:R-:W-:-:S02]  /*28930*/  @!P0 IMAD.MOV.U32 R6, RZ, RZ, R27 ;  /* 0x000000ffff068224 */ /* 0x008fc400078e001b */
[----:B------:R-:W-:Y:S01]  /*28940*/  @!P0 IMAD.MOV.U32 R7, RZ, RZ, R28 ;  /* 0x000000ffff078224 */ /* 0x000fe200078e001c */
[----:B------:R-:W3:Y:S04]  /*28950*/  LDL R27, [R1+0x1358] ;  /* 0x00135800011b7983 */ /* 0x000ee80000100800 */
        /* <DEDUP_REMOVED lines=8> */
[----:B------:R-:W3:Y:S01]  /*289e0*/  LDL R9, [R1+0x12d4] ;  /* 0x0012d40001097983 */ /* 0x000ee20000100800 */
[----:B------:R-:W-:-:S03]  /*289f0*/  @!P0 IMAD.MOV.U32 R6, RZ, RZ, R8 ;  /* 0x000000ffff068224 */ /* 0x000fc600078e0008 */
[----:B------:R-:W3:Y:S01]  /*28a00*/  LDL R8, [R1+0x12d8] ;  /* 0x0012d80001087983 */ /* 0x000ee20000100800 */
[----:B------:R-:W-:Y:S02]  /*28a10*/  PRMT R232, RZ, 0x7610, R232 ;  /* 0x00007610ffe87816 */ /* 0x000fe400000000e8 */
[----:B------:R-:W-:-:S04]  /*28a20*/  PRMT R231, RZ, 0x7610, R231 ;  /* 0x00007610ffe77816 */ /* 0x000fc800000000e7 */
[----:B------:R0:W3:Y:S01]  /*28a30*/  @!P0 LDG.E.U8 R232, desc[UR56][R6.64] ;  /* 0x0000003806e88981 */ /* 0x0000e2000c1e1100 */
[----:B------:R-:W-:Y:S01]  /*28a40*/  PRMT R230, RZ, 0x7610, R230 ;  /* 0x00007610ffe67816 */ /* 0x000fe200000000e6 */
[----:B0-----:R-:W-:Y:S02]  /*28a50*/  @!P0 IMAD.MOV.U32 R6, RZ, RZ, R3 ;  /* 0x000000ffff068224 */ /* 0x001fe400078e0003 */
[----:B------:R-:W-:-:S05]  /*28a60*/  @!P0 IMAD.MOV.U32 R7, RZ, RZ, R5 ;  /* 0x000000ffff078224 */ /* 0x000fca00078e0005 */
[----:B------:R0:W3:Y:S01]  /*28a70*/  @!P0 LDG.E.U8 R231, desc[UR56][R6.64] ;  /* 0x0000003806e78981 */ /* 0x0000e2000c1e1100 */
[----:B------:R-:W-:Y:S01]  /*28a80*/  PRMT R229, RZ, 0x7610, R229 ;  /* 0x00007610ffe57816 */ /* 0x000fe200000000e5 */
[----:B0-----:R-:W-:Y:S02]  /*28a90*/  @!P0 IMAD.MOV.U32 R6, RZ, RZ, R42 ;  /* 0x000000ffff068224 */ /* 0x001fe400078e002a */
[----:B------:R-:W-:-:S05]  /*28aa0*/  @!P0 IMAD.MOV.U32 R7, RZ, RZ, R36 ;  /* 0x000000ffff078224 */ /* 0x000fca00078e0024 */
[----:B------:R0:W3:Y:S01]  /*28ab0*/  @!P0 LDG.E.U8 R230, desc[UR56][R6.64] ;  /* 0x0000003806e68981 */ /* 0x0000e2000c1e1100 */
[----:B------:R-:W-:Y:S01]  /*28ac0*/  PRMT R228, RZ, 0x7610, R228 ;  /* 0x00007610ffe47816 */ /* 0x000fe200000000e4 */
[----:B0-----:R-:W-:Y:S01]  /*28ad0*/  @!P0 IMAD.MOV.U32 R7, RZ, RZ, R40 ;  /* 0x000000ffff078224 */ /* 0x001fe200078e0028 */
[----:B------:R-:W-:Y:S02]  /*28ae0*/  PRMT R227, RZ, 0x7610, R227 ;  /* 0x00007610ffe37816 */ /* 0x000fe400000000e3 */
[----:B------:R-:W-:Y:S01]  /*28af0*/  PRMT R226, RZ, 0x7610, R226 ;  /* 0x00007610ffe27816 */ /* 0x000fe200000000e2 */
[----:B------:R0:W-:Y:S04]  /*28b00*/  STL [R1+0x1910], R3 ;  /* 0x0019100301007387 */ /* 0x0001e80000100800 */
[----:B0-----:R-:W3:Y:S01]  /*28b10*/  LDL.LU R3, [R1+0x9a8] ;  /* 0x0009a80001037983 */ /* 0x001ee20000300800 */
[----:B------:R-:W-:Y:S01]  /*28b20*/  PRMT R225, RZ, 0x7610, R225 ;  /* 0x00007610ffe17816 */ /* 0x000fe200000000e1 */
[----:B----4-:R-:W-:-:S05]  /*28b30*/  @!P0 IMAD.MOV.U32 R6, RZ, RZ, R31 ;  /* 0x000000ffff068224 */ /* 0x010fca00078e001f */
[----:B------:R0:W4:Y:S02]  /*28b40*/  @!P0 LDG.E.U8 R229, desc[UR56][R6.64] ;  /* 0x0000003806e58981 */ /* 0x000124000c1e1100 */
[----:B0-----:R-:W-:Y:S02]  /*28b50*/  @!P0 IMAD.MOV.U32 R6, RZ, RZ, R34 ;  /* 0x000000ffff068224 */ /* 0x001fe400078e0022 */
[----:B------:R-:W-:Y:S01]  /*28b60*/  @!P0 IMAD.MOV.U32 R7, RZ, RZ, R41 ;  /* 0x000000ffff078224 */ /* 0x000fe200078e0029 */
[----:B------:R-:W4:Y:S04]  /*28b70*/  LDL R34, [R1+0x1258] ;  /* 0x0012580001227983 */ /* 0x000f280000100800 */
[----:B------:R-:W4:Y:S04]  /*28b80*/  LDL R41, [R1+0x1254] ;  /* 0x0012540001297983 */ /* 0x000f280000100800 */
[----:B------:R2:W4:Y:S02]  /*28b90*/  @!P0 LDG.E.U8 R228, desc[UR56][R6.64] ;  /* 0x0000003806e48981 */ /* 0x000524000c1e1100 */
[----:B--2---:R-:W-:-:S02]  /*28ba0*/  @!P0 IMAD.MOV.U32 R6, RZ, RZ, R29 ;  /* 0x000000ffff068224 */ /* 0x004fc400078e001d */
[----:B------:R-:W-:Y:S01]  /*28bb0*/  @!P0 IMAD.MOV.U32 R7, RZ, RZ, R32 ;  /* 0x000000ffff078224 */ /* 0x000fe200078e0020 */
        /* <DEDUP_REMOVED lines=9> */
[----:B------:R-:W4:Y:S01]  /*28c50*/  LDL R11, [R1+0x1294] ;  /* 0x00129400010b7983 */ /* 0x000f220000100800 */
[----:B------:R-:W-:-:S03]  /*28c60*/  @!P0 IMAD.MOV.U32 R6, RZ, RZ, R10 ;  /* 0x000000ffff068224 */ /* 0x000fc600078e000a */
[----:B------:R-:W2:Y:S04]  /*28c70*/  LDL R10, [R1+0x1298] ;  /* 0x00129800010a7983 */ /* 0x000ea80000100800 */
[----:B------:R0:W3:Y:S02]  /*28c80*/  @!P0 LDG.E.U8 R225, desc[UR56][R6.64] ;  /* 0x0000003806e18981 */ /* 0x0000e4000c1e1100 */
[----:B0-----:R-:W-:Y:S02]  /*28c90*/  @!P0 IMAD.MOV.U32 R7, RZ, RZ, R9 ;  /* 0x000000ffff078224 */ /* 0x001fe400078e0009 */
[----:B------:R-:W3:Y:S01]  /*28ca0*/  LDL R9, [R1+0x1194] ;  /* 0x0011940001097983 */ /* 0x000ee20000100800 */
[----:B------:R-:W-:-:S03]  /*28cb0*/  @!P0 IMAD.MOV.U32 R6, RZ, RZ, R8 ;  /* 0x000000ffff068224 */ /* 0x000fc600078e0008 */
[----:B------:R-:W3:Y:S01]  /*28cc0*/  LDL R8, [R1+0x1198] ;  /* 0x0011980001087983 */ /* 0x000ee20000100800 */
[----:B------:R-:W-:-:S06]  /*28cd0*/  PRMT R224, RZ, 0x7610, R224 ;  /* 0x00007610ffe07816 */ /* 0x000fcc00000000e0 */
[----:B------:R4:W3:Y:S01]  /*28ce0*/  @!P0 LDG.E.U8 R224, desc[UR56][R6.64] ;  /* 0x0000003806e08981 */ /* 0x0008e2000c1e1100 */
[----:B------:R-:W-:Y:S02]  /*28cf0*/  PRMT R223, RZ, 0x7610, R223 ;  /* 0x00007610ffdf7816 */ /* 0x000fe400000000df */
[----:B------:R-:W-:Y:S02]  /*28d00*/  PRMT R222, RZ, 0x7610, R222 ;  /* 0x00007610ffde7816 */ /* 0x000fe400000000de */
[----:B------:R-:W-:Y:S02]  /*28d10*/  PRMT R221, RZ, 0x7610, R221 ;  /* 0x00007610ffdd7816 */ /* 0x000fe400000000dd */
[----:B------:R-:W-:Y:S01]  /*28d20*/  PRMT R220, RZ, 0x7610, R220 ;  /* 0x00007610ffdc7816 */ /* 0x000fe200000000dc */
[----:B----4-:R-:W-:Y:S02]  /*28d30*/  @!P0 IMAD.MOV.U32 R7, RZ, RZ, R11 ;  /* 0x000000ffff078224 */ /* 0x010fe400078e000b */
[----:B------:R-:W4:Y:S01]  /*28d40*/  LDL R11, [R1+0x1154] ;  /* 0x00115400010b7983 */ /* 0x000f220000100800 */
[----:B--2---:R-:W-:-:S03]  /*28d50*/  @!P0 IMAD.MOV.U32 R6, RZ, RZ, R10 ;  /* 0x000000ffff068224 */ /* 0x004fc600078e000a */
[----:B------:R-:W2:Y:S04]  /*28d60*/  LDL R10, [R1+0x1158] ;  /* 0x00115800010a7983 */ /* 0x000ea80000100800 */
[----:B------:R0:W2:Y:S02]  /*28d70*/  @!P0 LDG.E.U8 R223, desc[UR56][R6.64] ;  /* 0x0000003806df8981 */ /* 0x0000a4000c1e1100 */
[----:B0-----:R-:W-:Y:S02]  /*28d80*/  @!P0 IMAD.MOV.U32 R6, RZ, RZ, R34 ;  /* 0x000000ffff068224 */ /* 0x001fe400078e0022 */
[----:B------:R-:W-:Y:S01]  /*28d90*/  @!P0 IMAD.MOV.U32 R7, RZ, RZ, R41 ;  /* 0x000000ffff078224 */ /* 0x000fe200078e0029 */
[----:B------:R-:W2:Y:S04]  /*28da0*/  LDL R34, [R1+0x1118] ;  /* 0x0011180001227983 */ /* 0x000ea80000100800 */
[----:B------:R-:W2:Y:S04]  /*28db0*/  LDL R41, [R1+0x1114] ;  /* 0x0011140001297983 */ /* 0x000ea80000100800 */
[----:B------:R0:W2:Y:S02]  /*28dc0*/  @!P0 LDG.E.U8 R222, desc[UR56][R6.64] ;  /* 0x0000003806de8981 */ /* 0x0000a4000c1e1100 */
[----:B0-----:R-:W-:-:S02]  /*28dd0*/  @!P0 IMAD.MOV.U32 R6, RZ, RZ, R29 ;  /* 0x000000ffff068224 */ /* 0x001fc400078e001d */
[----:B------:R-:W-:Y:S01]  /*28de0*/  @!P0 IMAD.MOV.U32 R7, RZ, RZ, R32 ;  /* 0x000000ffff078224 */ /* 0x000fe200078e0020 */
[----:B------:R-:W2:Y:S04]  /*28df0*/  LDL R29, [R1+0x1098] ;  /* 0x00109800011d7983 */ /* 0x000ea80000100800 */
[----:B------:R-:W2:Y:S04]  /*28e00*/  LDL R32, [R1+0x1094] ;  /* 0x0010940001207983 */ /* 0x000ea80000100800 */
[----:B------:R3:W2:Y:S02]  /*28e10*/  @!P0 LDG.E.U8 R221, desc[UR56][R6.64] ;  /* 0x0000003806dd8981 */ /* 0x0006a4000c1e1100 */
[----:B---3--:R-:W-:-:S02]  /*28e20*/  @!P0 IMAD.MOV.U32 R6, RZ, RZ, R27 ;  /* 0x000000ffff068224 */ /* 0x008fc400078e001b */
[----:B------:R-:W-:Y:S01]  /*28e30*/  @!P0 IMAD.MOV.U32 R7, RZ, RZ, R28 ;  /* 0x000000ffff078224 */ /* 0x000fe200078e001c */
[----:B------:R-:W-:Y:S01]  /*28e40*/  PRMT R219, RZ, 0x7610, R219 ;  /* 0x00007610ffdb7816 */ /* 0x000fe200000000db */
[----:B------:R-:W3:Y:S04]  /*28e50*/  LDL R28, [R1+0x1054] ;  /* 0x00105400011c7983 */ /* 0x000ee80000100800 */
[----:B------:R0:W3:Y:S04]  /*28e60*/  @!P0 LDG.E.U8 R220, desc[UR56][R6.64] ;  /* 0x0000003806dc8981 */ /* 0x0000e8000c1e1100 */
[----:B------:R-:W3:Y:S01]  /*28e70*/  LDL R27, [R1+0x1058] ;  /* 0x00105800011b7983 */ /* 0x000ee20000100800 */
[----:B0-----:R-:W-:-:S03]  /*28e80*/  @!P0 IMAD.MOV.U32 R7, RZ, RZ, R9 ;  /* 0x000000ffff078224 */ /* 0x001fc600078e0009 */
[----:B------:R-:W3:Y:S01]  /*28e90*/  LDL R9, [R1+0x10d4] ;  /* 0x0010d40001097983 */ /* 0x000ee20000100800 */
[----:B------:R-:W-:-:S03]  /*28ea0*/  @!P0 IMAD.MOV.U32 R6, RZ, RZ, R8 ;  /* 0x000000ffff068224 */ /* 0x000fc600078e0008 */
[----:B------:R-:W3:Y:S04]  /*28eb0*/  LDL R8, [R1+0x10d8] ;  /* 0x0010d80001087983 */ /* 0x000ee80000100800 */
[----:B------:R4:W3:Y:S01]  /*28ec0*/  @!P0 LDG.E.U8 R219, desc[UR56][R6.64] ;  /* 0x0000003806db8981 */ /* 0x0008e2000c1e1100 */
        /* <DEDUP_REMOVED lines=9> */
[----:B------:R-:W-:Y:S02]  /*28f60*/  PRMT R216, RZ, 0x7610, R216 ;  /* 0x00007610ffd87816 */ /* 0x000fe400000000d8 */
[----:B------:R-:W-:-:S02]  /*28f70*/  PRMT R215, RZ, 0x7610, R215 ;  /* 0x00007610ffd77816 */ /* 0x000fc400000000d7 */
[----:B------:R-:W-:Y:S01]  /*28f80*/  PRMT R214, RZ, 0x7610, R214 ;  /* 0x00007610ffd67816 */ /* 0x000fe200000000d6 */
[----:B------:R-:W2:Y:S04]  /*28f90*/  LDL R34, [R1+0xc68] ;  /* 0x000c680001227983 */ /* 0x000ea80000100800 */
[----:B------:R3:W2:Y:S02]  /*28fa0*/  @!P0 LDG.E.U8 R217, desc[UR56][R6.64] ;  /* 0x0000003806d98981 */ /* 0x0006a4000c1e1100 */
[----:B---3--:R-:W-:Y:S02]  /*28fb0*/  @!P0 IMAD.MOV.U32 R7, RZ, RZ, R9 ;  /* 0x000000ffff078224 */ /* 0x008fe400078e0009 */
[----:B------:R-:W3:Y:S01]  /*28fc0*/  LDL R9, [R1+0xfd4] ;  /* 0x000fd40001097983 */ /* 0x000ee20000100800 */
[----:B------:R-:W-:-:S03]  /*28fd0*/  @!P0 IMAD.MOV.U32 R6, RZ, RZ, R8 ;  /* 0x000000ffff068224 */ /* 0x000fc600078e0008 */
[----:B------:R-:W3:Y:S04]  /*28fe0*/  LDL R8, [R1+0xfd8] ;  /* 0x000fd80001087983 */ /* 0x000ee80000100800 */
[----:B------:R0:W3:Y:S02]  /*28ff0*/  @!P0 LDG.E.U8 R216, desc[UR56][R6.64] ;  /* 0x0000003806d88981 */ /* 0x0000e4000c1e1100 */
[----:B0-----:R-:W-:Y:S02]  /*29000*/  @!P0 IMAD.MOV.U32 R6, RZ, RZ, R29 ;  /* 0x000000ffff068224 */ /* 0x001fe400078e001d */
[----:B------:R-:W-:Y:S01]  /*29010*/  @!P0 IMAD.MOV.U32 R7, RZ, RZ, R32 ;  /* 0x000000ffff078224 */ /* 0x000fe200078e0020 */
[----:B------:R-:W3:Y:S04]  /*29020*/  LDL R29, [R1+0xbe8] ;  /* 0x000be800011d7983 */ /* 0x000ee80000100800 */
[----:B------:R-:W3:Y:S04]  /*29030*/  LDL R32, [R1+0xc6c] ;  /* 0x000c6c0001207983 */ /* 0x000ee80000100800 */
[----:B------:R0:W3:Y:S02]  /*29040*/  @!P0 LDG.E.U8 R215, desc[UR56][R6.64] ;  /* 0x0000003806d78981 */ /* 0x0000e4000c1e1100 */
[----:B0-----:R-:W-:-:S02]  /*29050*/  @!P0 IMAD.MOV.U32 R6, RZ, RZ, R27 ;  /* 0x000000ffff068224 */ /* 0x001fc400078e001b */
[----:B------:R-:W-:Y:S02]  /*29060*/  @!P0 IMAD.MOV.U32 R7, RZ, RZ, R28 ;  /* 0x000000ffff078224 */ /* 0x000fe400078e001c */
[----:B------:R-:W-:Y:S01]  /*29070*/  IMAD.MOV.U32 R147, RZ, RZ, R149 ;  /* 0x000000ffff937224 */ /* 0x000fe200078e0095 */
[----:B------:R-:W3:Y:S04]  /*29080*/  LDL R28, [R1+0xbec] ;  /* 0x000bec00011c7983 */ /* 0x000ee80000100800 */
[----:B------:R4:W3:Y:S01]  /*29090*/  @!P0 LDG.E.U8 R214, desc[UR56][R6.64] ;  /* 0x0000003806d68981 */ /* 0x0008e2000c1e1100 */
[----:B------:R-:W-:Y:S01]  /*290a0*/  PRMT R213, RZ, 0x7610, R213 ;  /* 0x00007610ffd57816 */ /* 0x000fe200000000d5 */
[----:B------:R-:W-:Y:S02]  /*290b0*/  IMAD.MOV.U32 R149, RZ, RZ, R13 ;  /* 0x000000ffff957224 */ /* 0x000fe400078e000d */
        /* <DEDUP_REMOVED lines=8> */
[----:B------:R-:W3:Y:S01]  /*29140*/  LDL R9, [R1+0xb68] ;  /* 0x000b680001097983 */ /* 0x000ee20000100800 */
[----:B------:R-:W-:-:S03]  /*29150*/  @!P0 IMAD.MOV.U32 R6, RZ, RZ, R8 ;  /* 0x000000ffff068224 */ /* 0x000fc600078e0008 */
[----:B------:R-:W3:Y:S01]  /*29160*/  LDL R8, [R1+0xb6c] ;  /* 0x000b6c0001087983 */ /* 0x000ee20000100800 */
[----:B------:R-:W-:Y:S02]  /*29170*/  PRMT R212, RZ, 0x7610, R212 ;  /* 0x00007610ffd47816 */ /* 0x000fe400000000d4 */
[----:B------:R-:W-:-:S04]  /*29180*/  PRMT R211, RZ, 0x7610, R211 ;  /* 0x00007610ffd37816 */ /* 0x000fc800000000d3 */
[----:B------:R0:W3:Y:S02]  /*29190*/  @!P0 LDG.E.U8 R212, desc[UR56][R6.64] ;  /* 0x0000003806d48981 */ /* 0x0000e4000c1e1100 */
[----:B0-----:R-:W-:Y:S02]  /*291a0*/  @!P0 IMAD.MOV.U32 R6, RZ, RZ, R32 ;  /* 0x000000ffff068224 */ /* 0x001fe400078e0020 */
[----:B------:R-:W-:-:S05]  /*291b0*/  @!P0 IMAD.MOV.U32 R7, RZ, RZ, R34 ;  /* 0x000000ffff078224 */ /* 0x000fca00078e0022 */
[----:B------:R4:W3:Y:S01]  /*291c0*/  @!P0 LDG.E.U8 R211, desc[UR56][R6.64] ;  /* 0x0000003806d38981 */ /* 0x0008e2000c1e1100 */
        /* <DEDUP_REMOVED lines=10> */
[----:B------:R-:W-:Y:S01]  /*29270*/  PRMT R207, RZ, 0x7610, R207 ;  /* 0x00007610ffcf7816 */ /* 0x000fe200000000cf */
[----:B------:R-:W2:Y:S04]  /*29280*/  LDL R28, [R1+0xaa8] ;  /* 0x000aa800011c7983 */ /* 0x000ea80000100800 */
[----:B------:R0:W2:Y:S04]  /*29290*/  @!P0 LDG.E.U8 R209, desc[UR56][R6.64] ;  /* 0x0000003806d18981 */ /* 0x0000a8000c1e1100 */
[----:B------:R-:W2:Y:S01]  /*292a0*/  LDL R29, [R1+0xa68] ;  /* 0x000a6800011d7983 */ /* 0x000ea20000100800 */
[----:B0-----:R-:W-:-:S02]  /*292b0*/  @!P0 IMAD.MOV.U32 R6, RZ, RZ, R13 ;  /* 0x000000ffff068224 */ /* 0x001fc400078e000d */
[----:B------:R-:W-:Y:S01]  /*292c0*/  @!P0 IMAD.MOV.U32 R7, RZ, RZ, R27 ;  /* 0x000000ffff078224 */ /* 0x000fe200078e001b */
[----:B------:R-:W2:Y:S04]  /*292d0*/  LDL R13, [R1+0xaac] ;  /* 0x000aac00010d7983 */ /* 0x000ea80000100800 */
[----:B------:R-:W2:Y:S04]  /*292e0*/  LDL R27, [R1+0xa28] ;  /* 0x000a2800011b7983 */ /* 0x000ea80000100800 */
[----:B------:R3:W2:Y:S02]  /*292f0*/  @!P0 LDG.E.U8 R208, desc[UR56][R6.64] ;  /* 0x0000003806d08981 */ /* 0x0006a4000c1e1100 */
[----:B---3--:R-:W-:-:S02]  /*29300*/  @!P0 IMAD.MOV.U32 R7, RZ, RZ, R9 ;  /* 0x000000ffff078224 */ /* 0x008fc400078e0009 */
[----:B------:R-:W3:Y:S01]  /*29310*/  LDL R9, [R1+0xae8] ;  /* 0x000ae80001097983 */ /* 0x000ee20000100800 */
[----:B------:R-:W-:-:S03]  /*29320*/  @!P0 IMAD.MOV.U32 R6, RZ, RZ, R8 ;  /* 0x000000ffff068224 */ /* 0x000fc600078e0008 */
[----:B------:R-:W3:Y:S04]  /*29330*/  LDL R8, [R1+0xaec] ;  /* 0x000aec0001087983 */ /* 0x000ee80000100800 */
[----:B------:R4:W3:Y:S01]  /*29340*/  @!P0 LDG.E.U8 R207, desc[UR56][R6.64] ;  /* 0x0000003806cf8981 */ /* 0x0008e2000c1e1100 */
[----:B------:R-:W-:Y:S01]  /*29350*/  PRMT R206, RZ, 0x7610, R206 ;  /* 0x00007610ffce7816 */ /* 0x000fe200000000ce */
[----:B----4-:R-:W-:Y:S02]  /*29360*/  @!P0 IMAD.MOV.U32 R7, RZ, RZ, R11 ;  /* 0x000000ffff078224 */ /* 0x010fe400078e000b */
        /* <DEDUP_REMOVED lines=12> */
[----:B------:R-:W-:Y:S02]  /*29430*/  @!P0 IMAD.MOV.U32 R7, RZ, RZ, R28 ;  /* 0x000000ffff078224 */ /* 0x000fe400078e001c */
[----:B------:R-:W3:Y:S04]  /*29440*/  LDL.LU R28, [R1+0x96c] ;  /* 0x00096c00011c7983 */ /* 0x000ee80000300800 */
[----:B------:R0:W3:Y:S04]  /*29450*/  @!P0 LDG.E.U8 R204, desc[UR56][R6.64] ;  /* 0x0000003806cc8981 */ /* 0x0000e8000c1e1100 */
[----:B------:R-:W3:Y:S01]  /*29460*/  LDL.LU R13, [R1+0x968] ;  /* 0x00096800010d7983 */ /* 0x000ee20000300800 */
[----:B------:R-:W-:Y:S01]  /*29470*/  PRMT R203, RZ, 0x7610, R203 ;  /* 0x00007610ffcb7816 */ /* 0x000fe200000000cb */
[----:B0-----:R-:W-:Y:S01]  /*29480*/  @!P0 IMAD.MOV.U32 R7, RZ, RZ, R29 ;  /* 0x000000ffff078224 */ /* 0x001fe200078e001d */
[----:B------:R-:W-:Y:S01]  /*29490*/  PRMT R202, RZ, 0x7610, R202 ;  /* 0x00007610ffca7816 */ /* 0x000fe200000000ca */
[----:B----4-:R-:W-:-:S02]  /*294a0*/  @!P0 IMAD.MOV.U32 R6, RZ, RZ, R11 ;  /* 0x000000ffff068224 */ /* 0x010fc400078e000b */
[----:B------:R-:W4:Y:S04]  /*294b0*/  LDL R11, [R1+0x9ac] ;  /* 0x0009ac00010b7983 */ /* 0x000f280000100800 */
[----:B------:R-:W4:Y:S04]  /*294c0*/  LDL.LU R34, [R1+0x928] ;  /* 0x0009280001227983 */ /* 0x000f280000300800 */
[----:B------:R-:W4:Y:S04]  /*294d0*/  LDL.LU R29, [R1+0x8ec] ;  /* 0x0008ec00011d7983 */ /* 0x000f280000300800 */
[----:B------:R-:W4:Y:S04]  /*294e0*/  LDL R41, [R1+0x92c] ;  /* 0x00092c0001297983 */ /* 0x000f280000100800 */
[----:B------:R-:W4:Y:S04]  /*294f0*/  LDL R32, [R1+0x8e8] ;  /* 0x0008e80001207983 */ /* 0x000f280000100800 */
[----:B------:R2:W4:Y:S01]  /*29500*/  @!P0 LDG.E.U8 R203, desc[UR56][R6.64] ;  /* 0x0000003806cb8981 */ /* 0x000522000c1e1100 */
[----:B------:R-:W-:-:S02]  /*29510*/  PRMT R201, RZ, 0x7610, R201 ;  /* 0x00007610ffc97816 */ /* 0x000fc400000000c9 */
[----:B------:R-:W-:Y:S02]  /*29520*/  PRMT R200, RZ, 0x7610, R200 ;  /* 0x00007610ffc87816 */ /* 0x000fe400000000c8 */
[----:B------:R-:W-:Y:S02]  /*29530*/  PRMT R199, RZ, 0x7610, R199 ;  /* 0x00007610ffc77816 */ /* 0x000fe400000000c7 */
[----:B------:R-:W-:Y:S02]  /*29540*/  PRMT R198, RZ, 0x7610, R198 ;  /* 0x00007610ffc67816 */ /* 0x000fe400000000c6 */
[----:B------:R-:W-:Y:S01]  /*29550*/  PRMT R197, RZ, 0x7610, R197 ;  /* 0x00007610ffc57816 */ /* 0x000fe200000000c5 */
[----:B------:R-:W4:Y:S01]  /*29560*/  LDL R44, [R1+0x134c] ;  /* 0x00134c00012c7983 */ /* 0x000f220000100800 */
[----:B--2---:R-:W-:Y:S02]  /*29570*/  @!P0 IMAD.MOV.U32 R6, RZ, RZ, R10 ;  /* 0x000000ffff068224 */ /* 0x004fe400078e000a */
        /* <DEDUP_REMOVED lines=8> */
[----:B------:R0:W3:Y:S02]  /*29600*/  @!P0 LDG.E.U8 R201, desc[UR56][R6.64] ;  /* 0x0000003806c98981 */ /* 0x0000e4000c1e1100 */
[----:B0-----:R-:W-:Y:S01]  /*29610*/  @!P0 IMAD.MOV.U32 R7, RZ, RZ, R3 ;  /* 0x000000ffff078224 */ /* 0x001fe200078e0003 */
[----:B------:R-:W-:Y:S01]  /*29620*/  PRMT R196, RZ, 0x7610, R196 ;  /* 0x00007610ffc47816 */ /* 0x000fe200000000c4 */
[----:B----4-:R-:W-:Y:S02]  /*29630*/  @!P0 IMAD.MOV.U32 R6, RZ, RZ, R11 ;  /* 0x000000ffff068224 */ /* 0x010fe400078e000b */
[----:B------:R-:W4:Y:S04]  /*29640*/  LDL R11, [R1+0x1350] ;  /* 0x00135000010b7983 */ /* 0x000f280000100800 */
[----:B------:R0:W4:Y:S02]  /*29650*/  @!P0 LDG.E.U8 R200, desc[UR56][R6.64] ;  /* 0x0000003806c88981 */ /* 0x000124000c1e1100 */
[----:B0-----:R-:W-:-:S02]  /*29660*/  @!P0 IMAD.MOV.U32 R6, RZ, RZ, R28 ;  /* 0x000000ffff068224 */ /* 0x001fc400078e001c */
[----:B------:R-:W-:-:S05]  /*29670*/  @!P0 IMAD.MOV.U32 R7, RZ, RZ, R13 ;  /* 0x000000ffff078224 */ /* 0x000fca00078e000d */
[----:B------:R0:W4:Y:S02]  /*29680*/  @!P0 LDG.E.U8 R199, desc[UR56][R6.64] ;  /* 0x0000003806c78981 */ /* 0x000124000c1e1100 */
[----:B0-----:R-:W-:Y:S02]  /*29690*/  @!P0 IMAD.MOV.U32 R6, RZ, RZ, R41 ;  /* 0x000000ffff068224 */ /* 0x001fe400078e0029 */
[----:B------:R-:W-:-:S05]  /*296a0*/  @!P0 IMAD.MOV.U32 R7, RZ, RZ, R34 ;  /* 0x000000ffff078224 */ /* 0x000fca00078e0022 */
[----:B------:R0:W4:Y:S04]  /*296b0*/  @!P0 LDG.E.U8 R198, desc[UR56][R6.64] ;  /* 0x0000003806c68981 */ /* 0x000128000c1e1100 */
[----:B------:R1:W-:Y:S04]  /*296c0*/  STL [R1+0x1914], R3 ;  /* 0x0019140301007387 */ /* 0x0003e80000100800 */
[----:B------:R-:W4:Y:S01]  /*296d0*/  LDL R41, [R1+0x12cc] ;  /* 0x0012cc0001297983 */ /* 0x000f220000100800 */
[----:B0-----:R-:W-:Y:S02]  /*296e0*/  @!P0 IMAD.MOV.U32 R6, RZ, RZ, R29 ;  /* 0x000000ffff068224 */ /* 0x001fe400078e001d */
[----:B------:R-:W-:Y:S01]  /*296f0*/  @!P0 IMAD.MOV.U32 R7, RZ, RZ, R32 ;  /* 0x000000ffff078224 */ /* 0x000fe200078e0020 */
[----:B-1----:R-:W4:Y:S04]  /*29700*/  LDL R3, [R1+0x1250] ;  /* 0x0012500001037983 */ /* 0x002f280000100800 */
        /* <DEDUP_REMOVED lines=8> */
[----:B------:R-:W3:Y:S01]  /*29790*/  LDL R9, [R1+0x128c] ;  /* 0x00128c0001097983 */ /* 0x000ee20000100800 */
[----:B------:R-:W-:-:S03]  /*297a0*/  @!P0 IMAD.MOV.U32 R6, RZ, RZ, R8 ;  /* 0x000000ffff068224 */ /* 0x000fc600078e0008 */
[----:B------:R-:W3:Y:S01]  /*297b0*/  LDL R8, [R1+0x1290] ;  /* 0x0012900001087983 */ /* 0x000ee20000100800 */
[----:B------:R-:W-:-:S06]  /*297c0*/  PRMT R195, RZ, 0x7610, R195 ;  /* 0x00007610ffc37816 */ /* 0x000fcc00000000c3 */
[----:B------:R0:W3:Y:S01]  /*297d0*/  @!P0 LDG.E.U8 R195, desc[UR56][R6.64] ;  /* 0x0000003806c38981 */ /* 0x0000e2000c1e1100 */
[----:B------:R-:W-:Y:S02]  /*297e0*/  PRMT R194, RZ, 0x7610, R194 ;  /* 0x00007610ffc27816 */ /* 0x000fe400000000c2 */
[----:B------:R-:W-:Y:S01]  /*297f0*/  PRMT R193, RZ, 0x7610, R193 ;  /* 0x00007610ffc17816 */ /* 0x000fe200000000c1 */
[----:B0-----:R-:W-:Y:S01]  /*29800*/  @!P0 IMAD.MOV.U32 R7, RZ, RZ, R44 ;  /* 0x000000ffff078224 */ /* 0x001fe200078e002c */
[----:B------:R-:W-:Y:S02]  /*29810*/  PRMT R192, RZ, 0x7610, R192 ;  /* 0x00007610ffc07816 */ /* 0x000fe400000000c0 */
[----:B------:R-:W-:Y:S01]  /*29820*/  PRMT R191, RZ, 0x7610, R191 ;  /* 0x00007610ffbf7816 */ /* 0x000fe200000000bf */
[----:B----4-:R-:W-:Y:S02]  /*29830*/  @!P0 IMAD.MOV.U32 R6, RZ, RZ, R11 ;  /* 0x000000ffff068224 */ /* 0x010fe400078e000b */
[----:B------:R-:W4:Y:S04]  /*29840*/  LDL R11, [R1+0x124c] ;  /* 0x00124c00010b7983 */ /* 0x000f280000100800 */
[----:B------:R2:W4:Y:S02]  /*29850*/  @!P0 LDG.E.U8 R194, desc[UR56][R6.64] ;  /* 0x0000003806c28981 */ /* 0x000524000c1e1100 */
[----:B--2---:R-:W-:-:S02]  /*29860*/  @!P0 IMAD.MOV.U32 R6, RZ, RZ, R10 ;  /* 0x000000ffff068224 */ /* 0x004fc400078e000a */
[----:B------:R-:W-:Y:S01]  /*29870*/  @!P0 IMAD.MOV.U32 R7, RZ, RZ, R27 ;  /* 0x000000ffff078224 */ /* 0x000fe200078e001b */
[----:B------:R-:W2:Y:S04]  /*29880*/  LDL R10, [R1+0x1210] ;  /* 0x00121000010a7983 */ /* 0x000ea80000100800 */
[----:B------:R-:W2:Y:S04]  /*29890*/  LDL R27, [R1+0x120c] ;  /* 0x00120c00011b7983 */ /* 0x000ea80000100800 */
[----:B------:R0:W2:Y:S02]  /*298a0*/  @!P0 LDG.E.U8 R193, desc[UR56][R6.64] ;  /* 0x0000003806c18981 */ /* 0x0000a4000c1e1100 */
[----:B0-----:R-:W-:-:S02]  /*298b0*/  @!P0 IMAD.MOV.U32 R6, RZ, RZ, R32 ;  /* 0x000000ffff068224 */ /* 0x001fc400078e0020 */
[----:B------:R-:W-:Y:S01]  /*298c0*/  @!P0 IMAD.MOV.U32 R7, RZ, RZ, R41 ;  /* 0x000000ffff078224 */ /* 0x000fe200078e0029 */
[----:B------:R-:W-:Y:S01]  /*298d0*/  PRMT R190, RZ, 0x7610, R190 ;  /* 0x00007610ffbe7816 */ /* 0x000fe200000000be */
[----:B------:R-:W2:Y:S04]  /*298e0*/  LDL R41, [R1+0x114c] ;  /* 0x00114c0001297983 */ /* 0x000ea80000100800 */
[----:B------:R3:W2:Y:S04]  /*298f0*/  @!P0 LDG.E.U8 R192, desc[UR56][R6.64] ;  /* 0x0000003806c08981 */ /* 0x0006a8000c1e1100 */
[----:B------:R-:W2:Y:S01]  /*29900*/  LDL R32, [R1+0x1150] ;  /* 0x0011500001207983 */ /* 0x000ea20000100800 */
[----:B---3--:R-:W-:-:S03]  /*29910*/  @!P0 IMAD.MOV.U32 R7, RZ, RZ, R9 ;  /* 0x000000ffff078224 */ /* 0x008fc600078e0009 */
[----:B------:R-:W3:Y:S01]  /*29920*/  LDL R9, [R1+0x11cc] ;  /* 0x0011cc0001097983 */ /* 0x000ee20000100800 */
[----:B------:R-:W-:-:S03]  /*29930*/  @!P0 IMAD.MOV.U32 R6, RZ, RZ, R8 ;  /* 0x000000ffff068224 */ /* 0x000fc600078e0008 */
[----:B------:R-:W3:Y:S04]  /*29940*/  LDL R8, [R1+0x11d0] ;  /* 0x0011d00001087983 */ /* 0x000ee80000100800 */
[----:B------:R0:W3:Y:S02]  /*29950*/  @!P0 LDG.E.U8 R191, desc[UR56][R6.64] ;  /* 0x0000003806bf8981 */ /* 0x0000e4000c1e1100 */
[----:B0-----:R-:W-:Y:S02]  /*29960*/  @!P0 IMAD.MOV.U32 R6, RZ, RZ, R3 ;  /* 0x000000ffff068224 */ /* 0x001fe400078e0003 */
[----:B------:R-:W3:Y:S01]  /*29970*/  LDL R3, [R1+0x1190] ;  /* 0x0011900001037983 */ /* 0x000ee20000100800 */
[----:B------:R-:W-:Y:S02]  /*29980*/  PRMT R189, RZ, 0x7610, R189 ;  /* 0x00007610ffbd7816 */ /* 0x000fe400000000bd */
[----:B------:R-:W-:Y:S01]  /*29990*/  PRMT R188, RZ, 0x7610, R188 ;  /* 0x00007610ffbc7816 */ /* 0x000fe200000000bc */
[----:B----4-:R-:W-:-:S02]  /*299a0*/  @!P0 IMAD.MOV.U32 R7, RZ, RZ, R11 ;  /* 0x000000ffff078224 */ /* 0x010fc400078e000b */
[----:B------:R-:W4:Y:S04]  /*299b0*/  LDL R11, [R1+0x118c] ;  /* 0x00118c00010b7983 */ /* 0x000f280000100800 */
[----:B------:R2:W4:Y:S02]  /*299c0*/  @!P0 LDG.E.U8 R190, desc[UR56][R6.64] ;  /* 0x0000003806be8981 */ /* 0x000524000c1e1100 */
        /* <DEDUP_REMOVED lines=10> */
[----:B0-----:R-:W-:Y:S02]  /*29a70*/  @!P0 IMAD.MOV.U32 R6, RZ, RZ, R3 ;  /* 0x000000ffff068224 */ /* 0x001fe400078e0003 */
[----:B------:R-:W3:Y:S01]  /*29a80*/  LDL R3, [R1+0x1090] ;  /* 0x0010900001037983 */ /* 0x000ee20000100800 */
[----:B------:R-:W-:Y:S02]  /*29a90*/  PRMT R187, RZ, 0x7610, R187 ;  /* 0x00007610ffbb7816 */ /* 0x000fe400000000bb */
[----:B------:R-:W-:-:S02]  /*29aa0*/  PRMT R186, RZ, 0x7610, R186 ;  /* 0x00007610ffba7816 */ /* 0x000fc400000000ba */
[----:B------:R-:W-:Y:S02]  /*29ab0*/  PRMT R185, RZ, 0x7610, R185 ;  /* 0x00007610ffb97816 */ /* 0x000fe400000000b9 */
[----:B------:R-:W-:Y:S01]  /*29ac0*/  PRMT R184, RZ, 0x7610, R184 ;  /* 0x00007610ffb87816 */ /* 0x000fe200000000b8 */
[----:B----4-:R-:W-:Y:S02]  /*29ad0*/  @!P0 IMAD.MOV.U32 R7, RZ, RZ, R11 ;  /* 0x000000ffff078224 */ /* 0x010fe400078e000b */
[----:B------:R-:W4:Y:S04]  /*29ae0*/  LDL R11, [R1+0x108c] ;  /* 0x00108c00010b7983 */ /* 0x000f280000100800 */
[----:B------:R0:W4:Y:S02]  /*29af0*/  @!P0 LDG.E.U8 R187, desc[UR56][R6.64] ;  /* 0x0000003806bb8981 */ /* 0x000124000c1e1100 */
[----:B0-----:R-:W-:-:S02]  /*29b00*/  @!P0 IMAD.MOV.U32 R6, RZ, RZ, R32 ;  /* 0x000000ffff068224 */ /* 0x001fc400078e0020 */
        /* <DEDUP_REMOVED lines=34> */
[----:B------:R-:W-:Y:S01]  /*29d30*/  @!P0 IMAD.MOV.U32 R7, RZ, RZ, R41 ;  /* 0x000000ffff078224 */ /* 0x000fe200078e0029 */
[----:B------:R-:W-:Y:S02]  /*29d40*/  PRMT R179, RZ, 0x7610, R179 ;  /* 0x00007610ffb37816 */ /* 0x000fe400000000b3 */
[----:B------:R-:W-:Y:S01]  /*29d50*/  PRMT R178, RZ, 0x7610, R178 ;  /* 0x00007610ffb27816 */ /* 0x000fe200000000b2 */
[----:B------:R-:W3:Y:S04]  /*29d60*/  LDL R41, [R1+0xb20] ;  /* 0x000b200001297983 */ /* 0x000ee80000100800 */
[----:B------:R0:W3:Y:S04]  /*29d70*/  @!P0 LDG.E.U8 R180, desc[UR56][R6.64] ;  /* 0x0000003806b48981 */ /* 0x0000e8000c1e1100 */
[----:B------:R-:W3:Y:S01]  /*29d80*/  LDL R32, [R1+0xb24] ;  /* 0x000b240001207983 */ /* 0x000ee20000100800 */
[----:B0-----:R-:W-:-:S03]  /*29d90*/  @!P0 IMAD.MOV.U32 R6, RZ, RZ, R3 ;  /* 0x000000ffff068224 */ /* 0x001fc600078e0003 */
[----:B------:R-:W3:Y:S01]  /*29da0*/  LDL R3, [R1+0xba4] ;  /* 0x000ba40001037983 */ /* 0x000ee20000100800 */
        /* <DEDUP_REMOVED lines=29> */
[----:B------:R-:W-:-:S05]  /*29f80*/  @!P0 IMAD.MOV.U32 R7, RZ, RZ, R41 ;  /* 0x000000ffff078224 */ /* 0x000fca00078e0029 */
[----:B------:R3:W2:Y:S02]  /*29f90*/  @!P0 LDG.E.U8 R174, desc[UR56][R6.64] ;  /* 0x0000003806ae8981 */ /* 0x0006a4000c1e1100 */
[----:B---3--:R-:W-:Y:S02]  /*29fa0*/  @!P0 IMAD.MOV.U32 R7, RZ, RZ, R9 ;  /* 0x000000ffff078224 */ /* 0x008fe400078e0009 */
        /* <DEDUP_REMOVED lines=8> */
[----:B------:R-:W-:Y:S01]  /*2a030*/  PRMT R170, RZ, 0x7610, R170 ;  /* 0x00007610ffaa7816 */ /* 0x000fe200000000aa */
[----:B----4-:R-:W-:Y:S02]  /*2a040*/  @!P0 IMAD.MOV.U32 R7, RZ, RZ, R11 ;  /* 0x000000ffff078224 */ /* 0x010fe400078e000b */
[----:B------:R-:W4:Y:S04]  /*2a050*/  LDL R11, [R1+0x9e0] ;  /* 0x0009e000010b7983 */ /* 0x000f280000100800 */
[----:B------:R2:W4:Y:S02]  /*2a060*/  @!P0 LDG.E.U8 R172, desc[UR56][R6.64] ;  /* 0x0000003806ac8981 */ /* 0x000524000c1e1100 */
[----:B--2---:R-:W-:Y:S02]  /*2a070*/  @!P0 IMAD.MOV.U32 R6, RZ, RZ, R10 ;  /* 0x000000ffff068224 */ /* 0x004fe400078e000a */
[----:B------:R-:W-:Y:S01]  /*2a080*/  @!P0 IMAD.MOV.U32 R7, RZ, RZ, R27 ;  /* 0x000000ffff078224 */ /* 0x000fe200078e001b */
[----:B------:R-:W2:Y:S04]  /*2a090*/  LDL R10, [R1+0x9a4] ;  /* 0x0009a400010a7983 */ /* 0x000ea80000100800 */
[----:B------:R-:W2:Y:S04]  /*2a0a0*/  LDL.LU R44, [R1+0x964] ;  /* 0x00096400012c7983 */ /* 0x000ea80000300800 */
[----:B------:R-:W2:Y:S04]  /*2a0b0*/  LDL.LU R32, [R1+0x920] ;  /* 0x0009200001207983 */ /* 0x000ea80000300800 */
[----:B------:R3:W2:Y:S02]  /*2a0c0*/  @!P0 LDG.E.U8 R171, desc[UR56][R6.64] ;  /* 0x0000003806ab8981 */ /* 0x0006a4000c1e1100 */
[----:B---3--:R-:W-:-:S02]  /*2a0d0*/  @!P0 IMAD.MOV.U32 R7, RZ, RZ, R9 ;  /* 0x000000ffff078224 */ /* 0x008fc400078e0009 */
[----:B------:R-:W3:Y:S01]  /*2a0e0*/  LDL R9, [R1+0x960] ;  /* 0x0009600001097983 */ /* 0x000ee20000100800 */
[----:B------:R-:W-:-:S03]  /*2a0f0*/  @!P0 IMAD.MOV.U32 R6, RZ, RZ, R8 ;  /* 0x000000ffff068224 */ /* 0x000fc600078e0008 */
[----:B------:R-:W3:Y:S04]  /*2a100*/  LDL R8, [R1+0x924] ;  /* 0x0009240001087983 */ /* 0x000ee80000100800 */
[----:B------:R-:W3:Y:S04]  /*2a110*/  LDL.LU R41, [R1+0x8e0] ;  /* 0x0008e00001297983 */ /* 0x000ee80000300800 */
[----:B------:R-:W3:Y:S04]  /*2a120*/  LDL.LU R27, [R1+0x8e4] ;  /* 0x0008e400011b7983 */ /* 0x000ee80000300800 */
[----:B------:R0:W3:Y:S02]  /*2a130*/  @!P0 LDG.E.U8 R170, desc[UR56][R6.64] ;  /* 0x0000003806aa8981 */ /* 0x0000e4000c1e1100 */
[----:B0-----:R-:W-:-:S02]  /*2a140*/  @!P0 IMAD.MOV.U32 R6, RZ, RZ, R3 ;  /* 0x000000ffff068224 */ /* 0x001fc400078e0003 */
[----:B------:R-:W3:Y:S01]  /*2a150*/  LDL R3, [R1+0x13c4] ;  /* 0x0013c40001037983 */ /* 0x000ee20000100800 */
[----:B------:R-:W-:Y:S02]  /*2a160*/  PRMT R169, RZ, 0x7610, R169 ;  /* 0x00007610ffa97816 */ /* 0x000fe400000000a9 */
[----:B------:R-:W-:Y:S02]  /*2a170*/  PRMT R168, RZ, 0x7610, R168 ;  /* 0x00007610ffa87816 */ /* 0x000fe400000000a8 */
[----:B------:R-:W-:Y:S02]  /*2a180*/  PRMT R167, RZ, 0x7610, R167 ;  /* 0x00007610ffa77816 */ /* 0x000fe400000000a7 */
[----:B------:R-:W-:Y:S01]  /*2a190*/  PRMT R166, RZ, 0x7610, R166 ;  /* 0x00007610ffa67816 */ /* 0x000fe200000000a6 */
[----:B------:R-:W3:Y:S01]  /*2a1a0*/  LDL.LU R45, [R1+0x13c8] ;  /* 0x0013c800012d7983 */ /* 0x000ee20000300800 */
[----:B------:R-:W-:-:S03]  /*2a1b0*/  PRMT R165, RZ, 0x7610, R165 ;  /* 0x00007610ffa57816 */ /* 0x000fc600000000a5 */
[----:B------:R0:W-:Y:S04]  /*2a1c0*/  STL [R1+0x1918], R4 ;  /* 0x0019180401007387 */ /* 0x0001e80000100800 */
[----:B------:R-:W3:Y:S04]  /*2a1d0*/  LDL R134, [R1+0x1304] ;  /* 0x0013040001867983 */ /* 0x000ee80000100800 */
[----:B------:R-:W3:Y:S01]  /*2a1e0*/  LDL R133, [R1+0x1308] ;  /* 0x0013080001857983 */ /* 0x000ee20000100800 */
[----:B------:R-:W-:Y:S02]  /*2a1f0*/  IMAD.MOV.U32 R146, RZ, RZ, R149 ;  /* 0x000000ffff927224 */ /* 0x000fe400078e0095 */
[----:B------:R-:W-:Y:S01]  /*2a200*/  IMAD.MOV.U32 R149, RZ, RZ, R12 ;  /* 0x000000ffff957224 */ /* 0x000fe200078e000c */
[----:B------:R-:W3:Y:S04]  /*2a210*/  LDL R123, [R1+0x12c4] ;  /* 0x0012c400017b7983 */ /* 0x000ee80000100800 */
[----:B------:R-:W3:Y:S01]  /*2a220*/  LDL R12, [R1+0x12c8] ;  /* 0x0012c800010c7983 */ /* 0x000ee20000100800 */
[----:B----4-:R-:W-:Y:S01]  /*2a230*/  @!P0 IMAD.MOV.U32 R7, RZ, RZ, R11 ;  /* 0x000000ffff078224 */ /* 0x010fe200078e000b */
[----:B------:R-:W-:-:S02]  /*2a240*/  PRMT R164, RZ, 0x7610, R164 ;  /* 0x00007610ffa47816 */ /* 0x000fc400000000a4 */
[----:B------:R-:W4:Y:S04]  /*2a250*/  LDL R11, [R1+0x1284] ;  /* 0x00128400010b7983 */ /* 0x000f280000100800 */
[----:B------:R1:W4:Y:S02]  /*2a260*/  @!P0 LDG.E.U8 R169, desc[UR56][R6.64] ;  /* 0x0000003806a98981 */ /* 0x000324000c1e1100 */
[----:B-1----:R-:W-:Y:S02]  /*2a270*/  @!P0 IMAD.MOV.U32 R7, RZ, RZ, R4 ;  /* 0x000000ffff078224 */ /* 0x002fe400078e0004 */
[----:B0-----:R-:W4:Y:S01]  /*2a280*/  LDL R4, [R1+0x1344] ;  /* 0x0013440001047983 */ /* 0x001f220000100800 */
[----:B--2---:R-:W-:-:S03]  /*2a290*/  @!P0 IMAD.MOV.U32 R6, RZ, RZ, R10 ;  /* 0x000000ffff068224 */ /* 0x004fc600078e000a */
[----:B------:R-:W2:Y:S04]  /*2a2a0*/  LDL R10, [R1+0x1288] ;  /* 0x00128800010a7983 */ /* 0x000ea80000100800 */
[----:B------:R0:W2:Y:S02]  /*2a2b0*/  @!P0 LDG.E.U8 R168, desc[UR56][R6.64] ;  /* 0x0000003806a88981 */ /* 0x0000a4000c1e1100 */
[----:B0-----:R-:W-:Y:S02]  /*2a2c0*/  @!P0 IMAD.MOV.U32 R6, RZ, RZ, R44 ;  /* 0x000000ffff068224 */ /* 0x001fe400078e002c */
[----:B---3--:R-:W-:Y:S02]  /*2a2d0*/  @!P0 IMAD.MOV.U32 R7, RZ, RZ, R9 ;  /* 0x000000ffff078224 */ /* 0x008fe400078e0009 */
[----:B------:R-:W3:Y:S04]  /*2a2e0*/  LDL R9, [R1+0x1384] ;  /* 0x0013840001097983 */ /* 0x000ee80000100800 */
[----:B------:R0:W2:Y:S02]  /*2a2f0*/  @!P0 LDG.E.U8 R167, desc[UR56][R6.64] ;  /* 0x0000003806a78981 */ /* 0x0000a4000c1e1100 */
[----:B0-----:R-:W-:-:S02]  /*2a300*/  @!P0 IMAD.MOV.U32 R6, RZ, RZ, R8 ;  /* 0x000000ffff068224 */ /* 0x001fc400078e0008 */
[----:B------:R-:W-:Y:S01]  /*2a310*/  @!P0 IMAD.MOV.U32 R7, RZ, RZ, R32 ;  /* 0x000000ffff078224 */ /* 0x000fe200078e0020 */
[----:B------:R-:W4:Y:S04]  /*2a320*/  LDL R8, [R1+0x1388] ;  /* 0x0013880001087983 */ /* 0x000f280000100800 */
[----:B------:R0:W2:Y:S02]  /*2a330*/  @!P0 LDG.E.U8 R166, desc[UR56][R6.64] ;  /* 0x0000003806a68981 */ /* 0x0000a4000c1e1100 */
[----:B0-----:R-:W-:Y:S02]  /*2a340*/  @!P0 IMAD.MOV.U32 R6, RZ, RZ, R27 ;  /* 0x000000ffff068224 */ /* 0x001fe400078e001b */
[----:B------:R-:W-:-:S05]  /*2a350*/  @!P0 IMAD.MOV.U32 R7, RZ, RZ, R41 ;  /* 0x000000ffff078224 */ /* 0x000fca00078e0029 */
[----:B------:R0:W2:Y:S02]  /*2a360*/  @!P0 LDG.E.U8 R165, desc[UR56][R6.64] ;  /* 0x0000003806a58981 */ /* 0x0000a4000c1e1100 */
[----:B0-----:R-:W-:Y:S02]  /*2a370*/  @!P0 IMAD.MOV.U32 R7, RZ, RZ, R3 ;  /* 0x000000ffff078224 */ /* 0x001fe400078e0003 */
[----:B------:R-:W2:Y:S01]  /*2a380*/  LDL R3, [R1+0x1348] ;  /* 0x0013480001037983 */ /* 0x000ea20000100800 */
[----:B------:R-:W-:Y:S01]  /*2a390*/  @!P0 IMAD.MOV.U32 R6, RZ, RZ, R45 ;  /* 0x000000ffff068224 */ /* 0x000fe200078e002d */
[----:B------:R-:W-:-:S04]  /*2a3a0*/  PRMT R163, RZ, 0x7610, R163 ;  /* 0x00007610ffa37816 */ /* 0x000fc800000000a3 */
[----:B------:R3:W2:Y:S01]  /*2a3b0*/  @!P0 LDG.E.U8 R164, desc[UR56][R6.64] ;  /* 0x0000003806a48981 */ /* 0x0006a2000c1e1100 */
[----:B------:R-:W-:Y:S02]  /*2a3c0*/  PRMT R162, RZ, 0x7610, R162 ;  /* 0x00007610ffa27816 */ /* 0x000fe400000000a2 */
[----:B------:R-:W-:Y:S02]  /*2a3d0*/  PRMT R161, RZ, 0x7610, R161 ;  /* 0x00007610ffa17816 */ /* 0x000fe400000000a1 */
[----:B------:R-:W-:Y:S01]  /*2a3e0*/  PRMT R160, RZ, 0x7610, R160 ;  /* 0x00007610ffa07816 */ /* 0x000fe200000000a0 */
[----:B---3--:R-:W-:Y:S02]  /*2a3f0*/  @!P0 IMAD.MOV.U32 R7, RZ, RZ, R9 ;  /* 0x000000ffff078224 */ /* 0x008fe400078e0009 */
[----:B------:R-:W3:Y:S01]  /*2a400*/  LDL R9, [R1+0x1244] ;  /* 0x0012440001097983 */ /* 0x000ee20000100800 */
[----:B----4-:R-:W-:-:S03]  /*2a410*/  @!P0 IMAD.MOV.U32 R6, RZ, RZ, R8 ;  /* 0x000000ffff068224 */ /* 0x010fc600078e0008 */
[----:B------:R-:W4:Y:S04]  /*2a420*/  LDL R8, [R1+0x1248] ;  /* 0x0012480001087983 */ /* 0x000f280000100800 */
[----:B------:R0:W4:Y:S02]  /*2a430*/  @!P0 LDG.E.U8 R163, desc[UR56][R6.64] ;  /* 0x0000003806a38981 */ /* 0x000124000c1e1100 */
[----:B0-----:R-:W-:Y:S02]  /*2a440*/  @!P0 IMAD.MOV.U32 R7, RZ, RZ, R4 ;  /* 0x000000ffff078224 */ /* 0x001fe400078e0004 */
[----:B------:R-:W4:Y:S01]  /*2a450*/  LDL R4, [R1+0x1204] ;  /* 0x0012040001047983 */ /* 0x000f220000100800 */
[----:B--2---:R-:W-:-:S03]  /*2a460*/  @!P0 IMAD.MOV.U32 R6, RZ, RZ, R3 ;  /* 0x000000ffff068224 */ /* 0x004fc600078e0003 */
[----:B------:R-:W2:Y:S04]  /*2a470*/  LDL R3, [R1+0x1208] ;  /* 0x0012080001037983 */ /* 0x000ea80000100800 */
[----:B------:R0:W2:Y:S02]  /*2a480*/  @!P0 LDG.E.U8 R162, desc[UR56][R6.64] ;  /* 0x0000003806a28981 */ /* 0x0000a4000c1e1100 */
[----:B0-----:R-:W-:Y:S02]  /*2a490*/  @!P0 IMAD.MOV.U32 R6, RZ, RZ, R133 ;  /* 0x000000ffff068224 */ /* 0x001fe400078e0085 */
[----:B------:R-:W-:-:S05]  /*2a4a0*/  @!P0 IMAD.MOV.U32 R7, RZ, RZ, R134 ;  /* 0x000000ffff078224 */ /* 0x000fca00078e0086 */
[----:B------:R0:W2:Y:S02]  /*2a4b0*/  @!P0 LDG.E.U8 R161, desc[UR56][R6.64] ;  /* 0x0000003806a18981 */ /* 0x0000a4000c1e1100 */
[----:B0-----:R-:W-:Y:S02]  /*2a4c0*/  @!P0 IMAD.MOV.U32 R6, RZ, RZ, R12 ;  /* 0x000000ffff068224 */ /* 0x001fe400078e000c */
[----:B------:R-:W-:Y:S01]  /*2a4d0*/  @!P0 IMAD.MOV.U32 R7, RZ, RZ, R123 ;  /* 0x000000ffff078224 */ /* 0x000fe200078e007b */
[----:B------:R-:W2:Y:S01]  /*2a4e0*/  LDL.LU R12, [R1+0x1144] ;  /* 0x00114400010c7983 */ /* 0x000ea20000300800 */
[----:B------:R-:W-:-:S03]  /*2a4f0*/  PRMT R159, RZ, 0x7610, R159 ;  /* 0x00007610ff9f7816 */ /* 0x000fc6000000009f */
[----:B------:R-:W2:Y:S01]  /*2a500*/  LDL R134, [R1+0x1148] ;  /* 0x0011480001867983 */ /* 0x000ea20000100800 */
[----:B------:R-:W-:-:S03]  /*2a510*/  PRMT R158, RZ, 0x7610, R158 ;  /* 0x00007610ff9e7816 */ /* 0x000fc6000000009e */
[----:B------:R0:W2:Y:S04]  /*2a520*/  @!P0 LDG.E.U8 R160, desc[UR56][R6.64] ;  /* 0x0000003806a08981 */ /* 0x0000a8000c1e1100 */
[----:B------:R-:W2:Y:S04]  /*2a530*/  LDL R133, [R1+0x1104] ;  /* 0x0011040001857983 */ /* 0x000ea80000100800 */
[----:B------:R-:W2:Y:S01]  /*2a540*/  LDL R123, [R1+0x1108] ;  /* 0x00110800017b7983 */ /* 0x000ea20000100800 */
[----:B0-----:R-:W-:-:S03]  /*2a550*/  @!P0 IMAD.MOV.U32 R6, RZ, RZ, R10 ;  /* 0x000000ffff068224 */ /* 0x001fc600078e000a */
[----:B------:R-:W2:Y:S01]  /*2a560*/  LDL R10, [R1+0x11c8] ;  /* 0x0011c800010a7983 */ /* 0x000ea20000100800 */
[----:B------:R-:W-:-:S03]  /*2a570*/  @!P0 IMAD.MOV.U32 R7, RZ, RZ, R11 ;  /* 0x000000ffff078224 */ /* 0x000fc600078e000b */
[----:B------:R-:W2:Y:S04]  /*2a580*/  LDL R11, [R1+0x11c4] ;  /* 0x0011c400010b7983 */ /* 0x000ea80000100800 */
[----:B------:R3:W2:Y:S01]  /*2a590*/  @!P0 LDG.E.U8 R159, desc[UR56][R6.64] ;  /* 0x00000038069f8981 */ /* 0x0006a2000c1e1100 */
        /* <DEDUP_REMOVED lines=12> */
[----:B------:R-:W2:Y:S01]  /*2a660*/  LDL R10, [R1+0x1088] ;  /* 0x00108800010a7983 */ /* 0x000ea20000100800 */
[----:B------:R-:W-:Y:S01]  /*2a670*/  PRMT R156, RZ, 0x7610, R156 ;  /* 0x00007610ff9c7816 */ /* 0x000fe2000000009c */
[----:B------:R-:W-:Y:S01]  /*2a680*/  @!P0 IMAD.MOV.U32 R7, RZ, RZ, R11 ;  /* 0x000000ffff078224 */ /* 0x000fe200078e000b */
[----:B------:R-:W-:Y:S01]  /*2a690*/  PRMT R155, RZ, 0x7610, R155 ;  /* 0x00007610ff9b7816 */ /* 0x000fe2000000009b */
[----:B------:R-:W2:Y:S04]  /*2a6a0*/  LDL R11, [R1+0x1084] ;  /* 0x00108400010b7983 */ /* 0x000ea80000100800 */
[----:B------:R3:W2:Y:S01]  /*2a6b0*/  @!P0 LDG.E.U8 R156, desc[UR56][R6.64] ;  /* 0x00000038069c8981 */ /* 0x0006a2000c1e1100 */
[----:B------:R-:W-:-:S02]  /*2a6c0*/  PRMT R154, RZ, 0x7610, R154 ;  /* 0x00007610ff9a7816 */ /* 0x000fc4000000009a */
        /* <DEDUP_REMOVED lines=8> */
[----:B------:R-:W-:-:S05]  /*2a750*/  @!P0 IMAD.MOV.U32 R7, RZ, RZ, R12 ;  /* 0x000000ffff078224 */ /* 0x000fca00078e000c */
[----:B------:R0:W4:Y:S02]  /*2a760*/  @!P0 LDG.E.U8 R154, desc[UR56][R6.64] ;  /* 0x00000038069a8981 */ /* 0x000124000c1e1100 */
[----:B0-----:R-:W-:Y:S02]  /*2a770*/  @!P0 IMAD.MOV.U32 R6, RZ, RZ, R123 ;  /* 0x000000ffff068224 */ /* 0x001fe400078e007b */
[----:B------:R-:W-:Y:S01]  /*2a780*/  @!P0 IMAD.MOV.U32 R7, RZ, RZ, R133 ;  /* 0x000000ffff078224 */ /* 0x000fe200078e0085 */
[----:B------:R-:W-:Y:S01]  /*2a790*/  PRMT R23, RZ, 0x7610, R23 ;  /* 0x00007610ff177816 */ /* 0x000fe20000000017 */
[----:B------:R-:W4:Y:S04]  /*2a7a0*/  LDL R133, [R1+0xfc4] ;  /* 0x000fc40001857983 */ /* 0x000f280000100800 */
[----:B------:R2:W4:Y:S01]  /*2a7b0*/  @!P0 LDG.E.U8 R153, desc[UR56][R6.64] ;  /* 0x0000003806998981 */ /* 0x000522000c1e1100 */
[----:B------:R-:W-:-:S03]  /*2a7c0*/  PRMT R22, RZ, 0x7610, R22 ;  /* 0x00007610ff167816 */ /* 0x000fc60000000016 */
[----:B------:R-:W4:Y:S01]  /*2a7d0*/  LDL R123, [R1+0xc18] ;  /* 0x000c1800017b7983 */ /* 0x000f220000100800 */
[----:B--2---:R-:W-:Y:S02]  /*2a7e0*/  @!P0 IMAD.MOV.U32 R6, RZ, RZ, R3 ;  /* 0x000000ffff068224 */ /* 0x004fe400078e0003 */
[----:B------:R-:W-:Y:S01]  /*2a7f0*/  @!P0 IMAD.MOV.U32 R7, RZ, RZ, R4 ;  /* 0x000000ffff078224 */ /* 0x000fe200078e0004 */
[----:B------:R-:W2:Y:S04]  /*2a800*/  LDL R3, [R1+0x1008] ;  /* 0x0010080001037983 */ /* 0x000ea80000100800 */
[----:B------:R-:W2:Y:S04]  /*2a810*/  LDL R4, [R1+0x1004] ;  /* 0x0010040001047983 */ /* 0x000ea80000100800 */
[----:B------:R0:W2:Y:S02]  /*2a820*/  @!P0 LDG.E.U8 R152, desc[UR56][R6.64] ;  /* 0x0000003806988981 */ /* 0x0000a4000c1e1100 */
[----:B0-----:R-:W-:-:S02]  /*2a830*/  @!P0 IMAD.MOV.U32 R6, RZ, RZ, R10 ;  /* 0x000000ffff068224 */ /* 0x001fc400078e000a */
        /* <DEDUP_REMOVED lines=18> */
[----:B------:R-:W2:Y:S01]  /*2a960*/  LDL R10, [R1+0xb9c] ;  /* 0x000b9c00010a7983 */ /* 0x000ea20000100800 */
[----:B------:R-:W-:Y:S02]  /*2a970*/  PRMT R20, RZ, 0x7610, R20 ;  /* 0x00007610ff147816 */ /* 0x000fe40000000014 */
[----:B------:R-:W-:-:S04]  /*2a980*/  PRMT R19, RZ, 0x7610, R19 ;  /* 0x00007610ff137816 */ /* 0x000fc80000000013 */
[----:B------:R3:W2:Y:S01]  /*2a990*/  @!P0 LDG.E.U8 R20, desc[UR56][R6.64] ;  /* 0x0000003806148981 */ /* 0x0006a2000c1e1100 */
[----:B------:R-:W-:Y:S02]  /*2a9a0*/  PRMT R18, RZ, 0x7610, R18 ;  /* 0x00007610ff127816 */ /* 0x000fe40000000012 */
[----:B------:R-:W-:Y:S02]  /*2a9b0*/  PRMT R17, RZ, 0x7610, R17 ;  /* 0x00007610ff117816 */ /* 0x000fe40000000011 */
[----:B------:R-:W-:Y:S01]  /*2a9c0*/  PRMT R16, RZ, 0x7610, R16 ;  /* 0x00007610ff107816 */ /* 0x000fe20000000010 */
[----:B---3--:R-:W-:Y:S02]  /*2a9d0*/  @!P0 IMAD.MOV.U32 R7, RZ, RZ, R9 ;  /* 0x000000ffff078224 */ /* 0x008fe400078e0009 */
[----:B------:R-:W3:Y:S01]  /*2a9e0*/  LDL.LU R9, [R1+0x8a4] ;  /* 0x0008a40001097983 */ /* 0x000ee20000300800 */
[----:B----4-:R-:W-:-:S03]  /*2a9f0*/  @!P0 IMAD.MOV.U32 R6, RZ, RZ, R8 ;  /* 0x000000ffff068224 */ /* 0x010fc600078e0008 */
[----:B------:R-:W4:Y:S04]  /*2aa00*/  LDL.LU R8, [R1+0x8a0] ;  /* 0x0008a00001087983 */ /* 0x000f280000300800 */
[----:B------:R0:W4:Y:S04]  /*2aa10*/  @!P0 LDG.E.U8 R19, desc[UR56][R6.64] ;  /* 0x0000003806138981 */ /* 0x000128000c1e1100 */
[----:B------:R-:W4:Y:S04]  /*2aa20*/  LDL.LU R138, [R1+0x89c] ;  /* 0x00089c00018a7983 */ /* 0x000f280000300800 */
[----:B------:R-:W4:Y:S01]  /*2aa30*/  LDL.LU R139, [R1+0x898] ;  /* 0x00089800018b7983 */ /* 0x000f220000300800 */
[----:B0-----:R-:W-:-:S02]  /*2aa40*/  @!P0 IMAD.MOV.U32 R6, RZ, RZ, R11 ;  /* 0x000000ffff068224 */ /* 0x001fc400078e000b */
[----:B------:R-:W-:Y:S01]  /*2aa50*/  @!P0 IMAD.MOV.U32 R7, RZ, RZ, R123 ;  /* 0x000000ffff078224 */ /* 0x000fe200078e007b */
[----:B------:R-:W4:Y:S04]  /*2aa60*/  LDL R11, [R1+0xb5c] ;  /* 0x000b5c00010b7983 */ /* 0x000f280000100800 */
[----:B------:R2:W4:Y:S02]  /*2aa70*/  @!P0 LDG.E.U8 R18, desc[UR56][R6.64] ;  /* 0x0000003806128981 */ /* 0x000524000c1e1100 */
[----:B--2---:R-:W-:Y:S02]  /*2aa80*/  @!P0 IMAD.MOV.U32 R6, RZ, RZ, R3 ;  /* 0x000000ffff068224 */ /* 0x004fe400078e0003 */
[----:B------:R-:W-:Y:S01]  /*2aa90*/  @!P0 IMAD.MOV.U32 R7, RZ, RZ, R4 ;  /* 0x000000ffff078224 */ /* 0x000fe200078e0004 */
[----:B------:R-:W2:Y:S04]  /*2aaa0*/  LDL R3, [R1+0xb1c] ;  /* 0x000b1c0001037983 */ /* 0x000ea80000100800 */
[----:B------:R-:W2:Y:S04]  /*2aab0*/  LDL R4, [R1+0xb18] ;  /* 0x000b180001047983 */ /* 0x000ea80000100800 */
[----:B------:R0:W2:Y:S04]  /*2aac0*/  @!P0 LDG.E.U8 R17, desc[UR56][R6.64] ;  /* 0x0000003806118981 */ /* 0x0000a8000c1e1100 */
[----:B------:R-:W2:Y:S04]  /*2aad0*/  LDL.LU R134, [R1+0x88c] ;  /* 0x00088c0001867983 */ /* 0x000ea80000300800 */
[----:B------:R-:W2:Y:S01]  /*2aae0*/  LDL.LU R123, [R1+0x888] ;  /* 0x00088800017b7983 */ /* 0x000ea20000300800 */
[----:B0-----:R-:W-:-:S02]  /*2aaf0*/  @!P0 IMAD.MOV.U32 R7, RZ, RZ, R133 ;  /* 0x000000ffff078224 */ /* 0x001fc400078e0085 */
[----:B------:R-:W-:Y:S02]  /*2ab00*/  @!P0 IMAD.MOV.U32 R6, RZ, RZ, R10 ;  /* 0x000000ffff068224 */ /* 0x000fe400078e000a */
[----:B------:R-:W2:Y:S04]  /*2ab10*/  LDL.LU R10, [R1+0x874] ;  /* 0x00087400010a7983 */ /* 0x000ea80000300800 */
[----:B------:R-:W2:Y:S04]  /*2ab20*/  LDL.LU R133, [R1+0x86c] ;  /* 0x00086c0001857983 */ /* 0x000ea80000300800 */
[----:B------:R0:W2:Y:S04]  /*2ab30*/  @!P0 LDG.E.U8 R16, desc[UR56][R6.64] ;  /* 0x0000003806108981 */ /* 0x0000a8000c1e1100 */
[----:B------:R-:W2:Y:S01]  /*2ab40*/  LDL R7, [R1+0xb58] ;  /* 0x000b580001077983 */ /* 0x000ea20000100800 */
[----:B------:R-:W-:-:S02]  /*2ab50*/  PRMT R15, RZ, 0x7610, R15 ;  /* 0x00007610ff0f7816 */ /* 0x000fc4000000000f */
[----:B------:R-:W-:Y:S02]  /*2ab60*/  PRMT R2, RZ, 0x7610, R2 ;  /* 0x00007610ff027816 */ /* 0x000fe40000000002 */
[----:B---3--:R-:W-:Y:S02]  /*2ab70*/  LOP3.LUT R9, R9, 0xffff, RZ, 0xc0, !PT ;  /* 0x0000ffff09097812 */ /* 0x008fe400078ec0ff */
[----:B----4-:R-:W-:Y:S01]  /*2ab80*/  LOP3.LUT R8, R8, 0xffff, RZ, 0xc0, !PT ;  /* 0x0000ffff08087812 */ /* 0x010fe200078ec0ff */
[----:B0-----:R-:W-:Y:S02]  /*2ab90*/  @!P0 IMAD.MOV.U32 R6, RZ, RZ, R11 ;  /* 0x000000ffff068224 */ /* 0x001fe400078e000b */
[----:B------:R-:W3:Y:S04]  /*2aba0*/  LDL.LU R11, [R1+0x848] ;  /* 0x00084800010b7983 */ /* 0x000ee80000300800 */
[----:B--2---:R0:W2:Y:S02]  /*2abb0*/  @!P0 LDG.E.U8 R15, desc[UR56][R6.64] ;  /* 0x00000038060f8981 */ /* 0x0040a4000c1e1100 */
[----:B0-----:R-:W-:-:S02]  /*2abc0*/  @!P0 IMAD.MOV.U32 R6, RZ, RZ, R3 ;  /* 0x000000ffff068224 */ /* 0x001fc400078e0003 */
[----:B------:R-:W-:Y:S02]  /*2abd0*/  @!P0 IMAD.MOV.U32 R7, RZ, RZ, R4 ;  /* 0x000000ffff078224 */ /* 0x000fe400078e0004 */
[----:B------:R-:W4:Y:S04]  /*2abe0*/  LDL.LU R4, [R1+0x850] ;  /* 0x0008500001047983 */ /* 0x000f280000300800 */
[----:B------:R0:W2:Y:S04]  /*2abf0*/  @!P0 LDG.E.U8 R2, desc[UR56][R6.64] ;  /* 0x0000003806028981 */ /* 0x0000a8000c1e1100 */
[----:B------:R-:W2:Y:S01]  /*2ac00*/  LDL.LU R3, [R1+0x844] ;  /* 0x0008440001037983 */ /* 0x000ea20000300800 */
[----:B0-----:R-:W-:-:S02]  /*2ac10*/  LOP3.LUT R6, R139, 0xffff, RZ, 0xc0, !PT ;  /* 0x0000ffff8b067812 */ /* 0x001fc400078ec0ff */
[----:B------:R-:W-:Y:S02]  /*2ac20*/  PRMT R139, R9, 0x3340, R8 ;  /* 0x00003340098b7816 */ /* 0x000fe40000000008 */
[----:B------:R-:W3:Y:S04]  /*2ac30*/  LDL.LU R9, [R1+0x894] ;  /* 0x0008940001097983 */ /* 0x000ee80000300800 */
[----:B------:R-:W4:Y:S01]  /*2ac40*/  LDL.LU R8, [R1+0x890] ;  /* 0x0008900001087983 */ /* 0x000f220000300800 */
[----:B------:R-:W-:-:S04]  /*2ac50*/  LOP3.LUT R7, R138, 0xffff, RZ, 0xc0, !PT ;  /* 0x0000ffff8a077812 */ /* 0x000fc800078ec0ff */
[----:B------:R-:W-:Y:S02]  /*2ac60*/  PRMT R138, R7, 0x3340, R6 ;  /* 0x00003340078a7816 */ /* 0x000fe40000000006 */
[----:B------:R-:W-:Y:S02]  /*2ac70*/  LOP3.LUT R6, R123, 0xffff, RZ, 0xc0, !PT ;  /* 0x0000ffff7b067812 */ /* 0x000fe400078ec0ff */
[----:B---3--:R-:W-:Y:S02]  /*2ac80*/  LOP3.LUT R9, R9, 0xffff, RZ, 0xc0, !PT ;  /* 0x0000ffff09097812 */ /* 0x008fe400078ec0ff */
[----:B----4-:R-:W-:-:S04]  /*2ac90*/  LOP3.LUT R8, R8, 0xffff, RZ, 0xc0, !PT ;  /* 0x0000ffff08087812 */ /* 0x010fc800078ec0ff */
[----:B------:R-:W-:Y:S02]  /*2aca0*/  PRMT R123, R9, 0x3340, R8 ;  /* 0x00003340097b7816 */ /* 0x000fe40000000008 */
[----:B------:R-:W3:Y:S04]  /*2acb0*/  LDL.LU R9, [R1+0x884] ;  /* 0x0008840001097983 */ /* 0x000ee80000300800 */
[----:B------:R-:W4:Y:S01]  /*2acc0*/  LDL.LU R8, [R1+0x87c] ;  /* 0x00087c0001087983 */ /* 0x000f220000300800 */
[----:B------:R-:W-:-:S04]  /*2acd0*/  LOP3.LUT R7, R134, 0xffff, RZ, 0xc0, !PT ;  /* 0x0000ffff86077812 */ /* 0x000fc800078ec0ff */
[----:B------:R-:W-:Y:S02]  /*2ace0*/  PRMT R134, R7, 0x3340, R6 ;  /* 0x0000334007867816 */ /* 0x000fe40000000006 */
[----:B------:R-:W-:Y:S02]  /*2acf0*/  LOP3.LUT R6, R133, 0xffff, RZ, 0xc0, !PT ;  /* 0x0000ffff85067812 */ /* 0x000fe400078ec0ff */
[----:B------:R-:W-:-:S04]  /*2ad00*/  LOP3.LUT R7, R10, 0xffff, RZ, 0xc0, !PT ;  /* 0x0000ffff0a077812 */ /* 0x000fc800078ec0ff */
[----:B------:R-:W-:Y:S02]  /*2ad10*/  PRMT R10, R7, 0x3340, R6 ;  /* 0x00003340070a7816 */ /* 0x000fe40000000006 */
[----:B---3--:R-:W-:Y:S02]  /*2ad20*/  LOP3.LUT R9, R9, 0xffff, RZ, 0xc0, !PT ;  /* 0x0000ffff09097812 */ /* 0x008fe400078ec0ff */
[----:B----4-:R-:W-:-:S04]  /*2ad30*/  LOP3.LUT R8, R8, 0xffff, RZ, 0xc0, !PT ;  /* 0x0000ffff08087812 */ /* 0x010fc800078ec0ff */
[----:B------:R-:W-:Y:S02]  /*2ad40*/  PRMT R133, R9, 0x3340, R8 ;  /* 0x0000334009857816 */ /* 0x000fe40000000008 */
[----:B------:R-:W3:Y:S04]  /*2ad50*/  LDL.LU R9, [R1+0x864] ;  /* 0x0008640001097983 */ /* 0x000ee80000300800 */
[----:B------:R-:W4:Y:S04]  /*2ad60*/  LDL.LU R8, [R1+0x85c] ;  /* 0x00085c0001087983 */ /* 0x000f280000300800 */
[----:B------:R-:W2:Y:S01]  /*2ad70*/  LDL.LU R6, [R1+0x854] ;  /* 0x0008540001067983 */ /* 0x000ea20000300800 */
[----:B---3--:R-:W-:-:S02]  /*2ad80*/  LOP3.LUT R9, R9, 0xffff, RZ, 0xc0, !PT ;  /* 0x0000ffff09097812 */ /* 0x008fc400078ec0ff */
[----:B----4-:R-:W-:Y:S02]  /*2ad90*/  LOP3.LUT R8, R8, 0xffff, RZ, 0xc0, !PT ;  /* 0x0000ffff08087812 */ /* 0x010fe400078ec0ff */
[----:B--2---:R-:W-:Y:S02]  /*2ada0*/  LOP3.LUT R7, R6, 0xffff, RZ, 0xc0, !PT ;  /* 0x0000ffff06077812 */ /* 0x004fe400078ec0ff */
[----:B------:R-:W-:Y:S02]  /*2adb0*/  LOP3.LUT R6, R11, 0xffff, RZ, 0xc0, !PT ;  /* 0x0000ffff0b067812 */ /* 0x000fe400078ec0ff */
[----:B------:R-:W-:Y:S02]  /*2adc0*/  PRMT R11, R9, 0x3340, R8 ;  /* 0x00003340090b7816 */ /* 0x000fe40000000008 */
[----:B------:R-:W-:Y:S02]  /*2add0*/  PRMT R8, R139, 0x5410, R138 ;  /* 0x000054108b087816 */ /* 0x000fe4000000008a */
[----:B------:R-:W-:Y:S01]  /*2ade0*/  PRMT R9, R123, 0x5410, R134 ;  /* 0x000054107b097816 */ /* 0x000fe20000000086 */
[----:B------:R-:W2:Y:S04]  /*2adf0*/  LDL.LU R138, [R1+0x1e80] ;  /* 0x001e8000018a7983 */ /* 0x000ea80000300800 */
[----:B------:R-:W3:Y:S04]  /*2ae00*/  LDL.LU R139, [R1+0x1e7c] ;  /* 0x001e7c00018b7983 */ /* 0x000ee80000300800 */
[----:B------:R-:W4:Y:S04]  /*2ae10*/  LDL.LU R134, [R1+0x1e78] ;  /* 0x001e780001867983 */ /* 0x000f280000300800 */
[----:B------:R-:W4:Y:S01]  /*2ae20*/  LDL.LU R123, [R1+0x1e74] ;  /* 0x001e7400017b7983 */ /* 0x000f220000300800 */
[----:B------:R-:W-:-:S02]  /*2ae30*/  PRMT R6, R7, 0x3340, R6 ;  /* 0x0000334007067816 */ /* 0x000fc40000000006 */
[----:B------:R-:W-:Y:S02]  /*2ae40*/  PRMT R10, R133, 0x5410, R10 ;  /* 0x00005410850a7816 */ /* 0x000fe4000000000a */
[----:B------:R-:W4:Y:S01]  /*2ae50*/  LDL.LU R133, [R1+0x1e70] ;  /* 0x001e700001857983 */ /* 0x000f220000300800 */
[----:B------:R-:W-:-:S05]  /*2ae60*/  PRMT R11, R11, 0x5410, R6 ;  /* 0x000054100b0b7816 */ /* 0x000fca0000000006 */
[----:B------:R0:W-:Y:S02]  /*2ae70*/  STS.128 [R122+UR58+0x4000], R8 ;  /* 0x004000087a007988 */ /* 0x0001e40008000c3a */
[----:B0-----:R-:W-:Y:S02]  /*2ae80*/  LOP3.LUT R9, R4, 0xffff, RZ, 0xc0, !PT ;  /* 0x0000ffff04097812 */ /* 0x001fe400078ec0ff */
[----:B------:R-:W-:Y:S01]  /*2ae90*/  LOP3.LUT R8, R3, 0xffff, RZ, 0xc0, !PT ;  /* 0x0000ffff03087812 */ /* 0x000fe200078ec0ff */
[----:B------:R-:W4:Y:S01]  /*2aea0*/  LDL.LU R122, [R1+0x1e6c] ;  /* 0x001e6c00017a7983 */ /* 0x000f220000300800 */
[----:B--2---:R-:W-:Y:S02]  /*2aeb0*/  LOP3.LUT R6, R138, 0xffff, RZ, 0xc0, !PT ;  /* 0x0000ffff8a067812 */ /* 0x004fe400078ec0ff */
[----:B---3--:R-:W-:Y:S02]  /*2aec0*/  LOP3.LUT R7, R139, 0xffff, RZ, 0xc0, !PT ;  /* 0x0000ffff8b077812 */ /* 0x008fe400078ec0ff */
[----:B------:R-:W-:-:S02]  /*2aed0*/  PRMT R138, R9, 0x3340, R8 ;  /* 0x00003340098a7816 */ /* 0x000fc40000000008 */
[----:B----4-:R-:W-:Y:S02]  /*2aee0*/  LOP3.LUT R9, R123, 0xffff, RZ, 0xc0, !PT ;  /* 0x0000ffff7b097812 */ /* 0x010fe400078ec0ff */
[----:B------:R-:W-:Y:S02]  /*2aef0*/  LOP3.LUT R8, R134, 0xffff, RZ, 0xc0, !PT ;  /* 0x0000ffff86087812 */ /* 0x000fe400078ec0ff */
[----:B------:R-:W-:Y:S02]  /*2af00*/  PRMT R139, R7, 0x3340, R6 ;  /* 0x00003340078b7816 */ /* 0x000fe40000000006 */
[----:B------:R-:W-:Y:S01]  /*2af10*/  LOP3.LUT R6, R136, 0xffff, RZ, 0xc0, !PT ;  /* 0x0000ffff88067812 */ /* 0x000fe200078ec0ff */
[----:B------:R-:W2:Y:S01]  /*2af20*/  LDL.LU R123, [R1+0x1e68] ;  /* 0x001e6800017b7983 */ /* 0x000ea20000300800 */
[----:B------:R-:W-:-:S03]  /*2af30*/  PRMT R136, R9, 0x3340, R8 ;  /* 0x0000334009887816 */ /* 0x000fc60000000008 */
[----:B------:R-:W3:Y:S01]  /*2af40*/  LDL.LU R134, [R1+0x1e64] ;  /* 0x001e640001867983 */ /* 0x000ee20000300800 */
[----:B------:R-:W-:-:S03]  /*2af50*/  LOP3.LUT R9, R135, 0xffff, RZ, 0xc0, !PT ;  /* 0x0000ffff87097812 */ /* 0x000fc600078ec0ff */
[----:B------:R-:W4:Y:S04]  /*2af60*/  LDL.LU R135, [R1+0x1e60] ;  /* 0x001e600001877983 */ /* 0x000f280000300800 */
[----:B------:R-:W3:Y:S01]  /*2af70*/  LDL R3, [R1+0x18c0] ;  /* 0x0018c00001037983 */ /* 0x000ee20000100800 */
[----:B------:R-:W-:-:S03]  /*2af80*/  LOP3.LUT R8, R0, 0xffff, RZ, 0xc0, !PT ;  /* 0x0000ffff00087812 */ /* 0x000fc600078ec0ff */
[----:B------:R-:W4:Y:S01]  /*2af90*/  LDL.LU R0, [R1+0x1e5c] ;  /* 0x001e5c0001007983 */ /* 0x000f220000300800 */
        /* <DEDUP_REMOVED lines=9> */
[----:B------:R-:W-:Y:S02]  /*2b030*/  LOP3.LUT R6, R140, 0xffff, RZ, 0xc0, !PT ;  /* 0x0000ffff8c067812 */ /* 0x000fe400078ec0ff */
[----:B------:R-:W-:Y:S01]  /*2b040*/  PRMT R11, R9, 0x3340, R8 ;  /* 0x00003340090b7816 */ /* 0x000fe20000000008 */
[----:B------:R-:W4:Y:S01]  /*2b050*/  LDL.LU R14, [R1+0x1e58] ;  /* 0x001e5800010e7983 */ /* 0x000f220000300800 */
[----:B------:R-:W-:Y:S02]  /*2b060*/  PRMT R6, R7, 0x3340, R6 ;  /* 0x0000334007067816 */ /* 0x000fe40000000006 */
[----:B------:R-:W-:-:S02]  /*2b070*/  PRMT R8, R138, 0x5410, R139 ;  /* 0x000054108a087816 */ /* 0x000fc4000000008b */
[----:B------:R-:W-:Y:S02]  /*2b080*/  PRMT R9, R136, 0x5410, R137 ;  /* 0x0000541088097816 */ /* 0x000fe40000000089 */
[----:B------:R-:W-:Y:S02]  /*2b090*/  PRMT R10, R4, 0x5410, R10 ;  /* 0x00005410040a7816 */ /* 0x000fe4000000000a */
[----:B------:R-:W-:Y:S02]  /*2b0a0*/  PRMT R11, R11, 0x5410, R6 ;  /* 0x000054100b0b7816 */ /* 0x000fe40000000006 */
[----:B------:R-:W-:Y:S01]  /*2b0b0*/  LOP3.LUT R6, R122, 0xffff, RZ, 0xc0, !PT ;  /* 0x0000ffff7a067812 */ /* 0x000fe200078ec0ff */
[----:B------:R-:W0:Y:S02]  /*2b0c0*/  S2R R145, SR_TID.X ;  /* 0x0000000000917919 */ /* 0x000e240000002100 */
[----:B0-----:R-:W-:Y:S02]  /*2b0d0*/  LOP3.LUT R145, R145, 0x7f, RZ, 0xc0, !PT ;  /* 0x0000007f91917812 */ /* 0x001fe400078ec0ff */
[----:B--2---:R-:W-:Y:S01]  /*2b0e0*/  LOP3.LUT R7, R123, 0xffff, RZ, 0xc0, !PT ;  /* 0x0000ffff7b077812 */ /* 0x004fe200078ec0ff */
[----:B---3--:R4:W-:Y:S03]  /*2b0f0*/  STS.128 [R3+UR58], R8 ;  /* 0x0000000803007988 */ /* 0x0089e60008000c3a */
[----:B------:R-:W-:-:S02]  /*2b100*/  PRMT R123, R7, 0x3340, R6 ;  /* 0x00003340077b7816 */ /* 0x000fc40000000006 */
[----:B------:R-:W-:Y:S02]  /*2b110*/  LOP3.LUT R7, R121, 0xffff, RZ, 0xc0, !PT ;  /* 0x0000ffff79077812 */ /* 0x000fe400078ec0ff */
[----:B------:R-:W-:-:S04]  /*2b120*/  LOP3.LUT R6, R120, 0xffff, RZ, 0xc0, !PT ;  /* 0x0000ffff78067812 */ /* 0x000fc800078ec0ff */
[----:B------:R-:W-:Y:S02]  /*2b130*/  PRMT R121, R7, 0x3340, R6 ;  /* 0x0000334007797816 */ /* 0x000fe40000000006 */
[----:B----4-:R-:W-:Y:S02]  /*2b140*/  LOP3.LUT R9, R135, 0xffff, RZ, 0xc0, !PT ;  /* 0x0000ffff87097812 */ /* 0x010fe400078ec0ff */
[----:B------:R-:W-:-:S04]  /*2b150*/  LOP3.LUT R8, R134, 0xffff, RZ, 0xc0, !PT ;  /* 0x0000ffff86087812 */ /* 0x000fc800078ec0ff */
[----:B------:R-:W-:Y:S02]  /*2b160*/  PRMT R122, R9, 0x3340, R8 ;  /* 0x00003340097a7816 */ /* 0x000fe40000000008 */
[----:B------:R-:W-:Y:S02]  /*2b170*/  LOP3.LUT R9, R133, 0xffff, RZ, 0xc0, !PT ;  /* 0x0000ffff85097812 */ /* 0x000fe400078ec0ff */
[----:B------:R-:W-:Y:S02]  /*2b180*/  LOP3.LUT R8, R132, 0xffff, RZ, 0xc0, !PT ;  /* 0x0000ffff84087812 */ /* 0x000fe400078ec0ff */
[----:B------:R-:W-:Y:S02]  /*2b190*/  LOP3.LUT R7, R129, 0xffff, RZ, 0xc0, !PT ;  /* 0x0000ffff81077812 */ /* 0x000fe400078ec0ff */
[----:B------:R-:W-:Y:S02]  /*2b1a0*/  LOP3.LUT R6, R128, 0xffff, RZ, 0xc0, !PT ;  /* 0x0000ffff80067812 */ /* 0x000fe400078ec0ff */
[----:B------:R-:W-:-:S02]  /*2b1b0*/  PRMT R120, R9, 0x3340, R8 ;  /* 0x0000334009787816 */ /* 0x000fc40000000008 */
[----:B------:R-:W-:Y:S02]  /*2b1c0*/  LOP3.LUT R9, R131, 0xffff, RZ, 0xc0, !PT ;  /* 0x0000ffff83097812 */ /* 0x000fe400078ec0ff */
[----:B------:R-:W-:Y:S02]  /*2b1d0*/  LOP3.LUT R8, R130, 0xffff, RZ, 0xc0, !PT ;  /* 0x0000ffff82087812 */ /* 0x000fe400078ec0ff */
[----:B------:R-:W-:Y:S02]  /*2b1e0*/  PRMT R10, R7, 0x3340, R6 ;  /* 0x00003340070a7816 */ /* 0x000fe40000000006 */
[----:B------:R-:W-:Y:S02]  /*2b1f0*/  LOP3.LUT R7, R125, 0xffff, RZ, 0xc0, !PT ;  /* 0x0000ffff7d077812 */ /* 0x000fe400078ec0ff */
[----:B------:R-:W-:Y:S02]  /*2b200*/  LOP3.LUT R6, R124, 0xffff, RZ, 0xc0, !PT ;  /* 0x0000ffff7c067812 */ /* 0x000fe400078ec0ff */
[----:B------:R-:W-:-:S02]  /*2b210*/  PRMT R4, R9, 0x3340, R8 ;  /* 0x0000334009047816 */ /* 0x000fc40000000008 */
[----:B------:R-:W-:Y:S02]  /*2b220*/  LOP3.LUT R9, R127, 0xffff, RZ, 0xc0, !PT ;  /* 0x0000ffff7f097812 */ /* 0x000fe400078ec0ff */
[----:B------:R-:W-:Y:S02]  /*2b230*/  LOP3.LUT R8, R126, 0xffff, RZ, 0xc0, !PT ;  /* 0x0000ffff7e087812 */ /* 0x000fe400078ec0ff */
[----:B------:R-:W-:Y:S02]  /*2b240*/  PRMT R6, R7, 0x3340, R6 ;  /* 0x0000334007067816 */ /* 0x000fe40000000006 */
[----:B------:R-:W-:Y:S02]  /*2b250*/  PRMT R11, R9, 0x3340, R8 ;  /* 0x00003340090b7816 */ /* 0x000fe40000000008 */
[----:B------:R-:W-:Y:S02]  /*2b260*/  PRMT R8, R122, 0x5410, R123 ;  /* 0x000054107a087816 */ /* 0x000fe4000000007b */
[----:B------:R-:W-:-:S02]  /*2b270*/  PRMT R9, R120, 0x5410, R121 ;  /* 0x0000541078097816 */ /* 0x000fc40000000079 */
[----:B------:R-:W-:Y:S02]  /*2b280*/  PRMT R10, R4, 0x5410, R10 ;  /* 0x00005410040a7816 */ /* 0x000fe4000000000a */
[----:B------:R-:W-:-:S05]  /*2b290*/  PRMT R11, R11, 0x5410, R6 ;  /* 0x000054100b0b7816 */ /* 0x000fca0000000006 */
[----:B------:R0:W-:Y:S04]  /*2b2a0*/  STS.128 [R3+UR58+0x4000], R8 ;  /* 0x0040000803007988 */ /* 0x0001e80008000c3a */
[----:B------:R-:W-:Y:S04]  /*2b2b0*/  STS.U8 [R47+UR58+0x8000], R119 ;  /* 0x008000772f007988 */ /* 0x000fe8000800003a */
        /* <DEDUP_REMOVED lines=26> */
[----:B------:R-:W-:Y:S01]  /*2b460*/  STS.U8 [R47+UR58+0xec00], R92 ;  /* 0x00ec005c2f007988 */ /* 0x000fe2000800003a */
[----:B------:R-:W-:-:S03]  /*2b470*/  LOP3.LUT R4, R145, 0x10, RZ, 0x3c, !PT ;  /* 0x0000001091047812 */ /* 0x000fc600078e3cff */
        /* <DEDUP_REMOVED lines=32> */
[----:B0-----:R-:W-:-:S03]  /*2b680*/  LOP3.LUT R3, R145, 0x20, RZ, 0x3c, !PT ;  /* 0x0000002091037812 */ /* 0x001fc600078e3cff */
[----:B------:R-:W-:Y:S01]  /*2b690*/  STS.U8 [R4+UR58+0xf080], R59 ;  /* 0x00f0803b04007988 */ /* 0x000fe2000800003a */
[----:B------:R-:W0:Y:S03]  /*2b6a0*/  S2R R145, SR_TID.X ;  /* 0x0000000000917919 */ /* 0x000e260000002100 */
[----:B------:R-:W-:Y:S04]  /*2b6b0*/  STS.U8 [R4+UR58+0xf480], R58 ;  /* 0x00f4803a04007988 */ /* 0x000fe8000800003a */
[----:B------:R-:W-:Y:S04]  /*2b6c0*/  STS.U8 [R4+UR58+0xf880], R57 ;  /* 0x00f8803904007988 */ /* 0x000fe8000800003a */
[----:B------:R1:W-:Y:S04]  /*2b6d0*/  STS.U8 [R4+UR58+0xfc80], R56 ;  /* 0x00fc803804007988 */ /* 0x0003e8000800003a */
        /* <DEDUP_REMOVED lines=30> */
[----:B------:R-:W-:Y:S04]  /*2b8c0*/  STS.U8 [R3+UR58+0xf500], R231 ;  /* 0x00f500e703007988 */ /* 0x000fe8000800003a */
[----:B------:R-:W-:Y:S04]  /*2b8d0*/  STS.U8 [R3+UR58+0xf900], R230 ;  /* 0x00f900e603007988 */ /* 0x000fe8000800003a */
[----:B------:R0:W-:Y:S04]  /*2b8e0*/  STS.U8 [R3+UR58+0xfd00], R229 ;  /* 0x00fd00e503007988 */ /* 0x0001e8000800003a */
[----:B-1----:R-:W2:Y:S01]  /*2b8f0*/  LDL.LU R4, [R1+0x994] ;  /* 0x0009940001047983 */ /* 0x002ea20000300800 */
[----:B0-----:R-:W-:Y:S01]  /*2b900*/  LOP3.LUT R3, R145, 0x30, RZ, 0x3c, !PT ;  /* 0x0000003091037812 */ /* 0x001fe200078e3cff */
[----:B------:R-:W-:-:S02]  /*2b910*/  IMAD.MOV.U32 R145, RZ, RZ, R147 ;  /* 0x000000ffff917224 */ /* 0x000fc400078e0093 */
[----:B------:R-:W-:Y:S02]  /*2b920*/  IMAD.MOV.U32 R147, RZ, RZ, R0 ;  /* 0x000000ffff937224 */ /* 0x000fe400078e0000 */
[----:B------:R-:W0:Y:S01]  /*2b930*/  S2R R0, SR_TID.X ;  /* 0x0000000000007919 */ /* 0x000e220000002100 */
        /* <DEDUP_REMOVED lines=30> */
[----:B------:R-:W-:Y:S01]  /*2bb20*/  STS.U8 [R3+UR58+0xf580], R199 ;  /* 0x00f580c703007988 */ /* 0x000fe2000800003a */
[----:B------:R-:W-:-:S03]  /*2bb30*/  LOP3.LUT R0, R0, 0x40, RZ, 0x3c, !PT ;  /* 0x0000004000007812 */ /* 0x000fc600078e3cff */
        /* <DEDUP_REMOVED lines=33> */
[----:B------:R1:W-:Y:S04]  /*2bd50*/  STS.U8 [R0+UR58+0xfe00], R165 ;  /* 0x00fe00a500007988 */ /* 0x0003e8000800003a */
[----:B0-----:R-:W3:Y:S04]  /*2bd60*/  LDL.LU R3, [R1+0x98c] ;  /* 0x00098c0001037983 */ /* 0x001ee80000300800 */
[----:B-1----:R-:W4:Y:S04]  /*2bd70*/  LDL.LU R0, [R1+0x998] ;  /* 0x0009980001007983 */ /* 0x002f280000300800 */
[----:B------:R-:W3:Y:S04]  /*2bd80*/  LDL.LU R227, [R1+0x954] ;  /* 0x0009540001e37983 */ /* 0x000ee80000300800 */
[----:B------:R-:W3:Y:S04]  /*2bd90*/  LDL.LU R226, [R1+0x94c] ;  /* 0x00094c0001e27983 */ /* 0x000ee80000300800 */
[----:B------:R-:W2:Y:S04]  /*2bda0*/  LDL.LU R225, [R1+0x958] ;  /* 0x0009580001e17983 */ /* 0x000ea80000300800 */
        /* <DEDUP_REMOVED lines=11> */
[----:B------:R-:W4:Y:S04]  /*2be60*/  LDL R7, [R1+0x13bc] ;  /* 0x0013bc0001077983 */ /* 0x000f280000100800 */
[----:B------:R-:W4:Y:S04]  /*2be70*/  LDL R6, [R1+0x13c0] ;  /* 0x0013c00001067983 */ /* 0x000f280000100800 */
[----:B------:R-:W2:Y:S04]  /*2be80*/  LDL R49, [R1+0x13b8] ;  /* 0x0013b80001317983 */ /* 0x000ea80000100800 */
[----:B------:R-:W3:Y:S04]  /*2be90*/  LDL R56, [R1+0x13b4] ;  /* 0x0013b40001387983 */ /* 0x000ee80000100800 */
        /* <DEDUP_REMOVED lines=8> */
[----:B------:R-:W3:Y:S04]  /*2bf20*/  LDL.LU R213, [R1+0x8d8] ;  /* 0x0008d80001d57983 */ /* 0x000ee80000300800 */
[----:B------:R-:W3:Y:S04]  /*2bf30*/  LDL.LU R212, [R1+0x8d0] ;  /* 0x0008d00001d47983 */ /* 0x000ee80000300800 */
[----:B------:R-:W3:Y:S04]  /*2bf40*/  LDL.LU R211, [R1+0x8c8] ;  /* 0x0008c80001d37983 */ /* 0x000ee80000300800 */
[----:B------:R-:W3:Y:S04]  /*2bf50*/  LDL R58, [R1+0x12fc] ;  /* 0x0012fc00013a7983 */ /* 0x000ee80000100800 */
[----:B------:R-:W3:Y:S01]  /*2bf60*/  LDL R57, [R1+0x1300] ;  /* 0x0013000001397983 */ /* 0x000ee20000100800 */
        /* <DEDUP_REMOVED lines=34> */
[----:B------:R-:W-:Y:S01]  /*2c190*/  PRMT R176, RZ, 0x7610, R176 ;  /* 0x00007610ffb07816 */ /* 0x000fe200000000b0 */
[----:B------:R-:W3:Y:S04]  /*2c1a0*/  LDL R64, [R1+0xbc8] ;  /* 0x000bc80001407983 */ /* 0x000ee80000100800 */
[----:B------:R-:W3:Y:S04]  /*2c1b0*/  LDL R63, [R1+0xb90] ;  /* 0x000b9000013f7983 */ /* 0x000ee80000100800 */
[----:B------:R-:W3:Y:S04]  /*2c1c0*/  LDL R62, [R1+0xb94] ;  /* 0x000b9400013e7983 */ /* 0x000ee80000100800 */
[----:B------:R-:W3:Y:S04]  /*2c1d0*/  LDL R61, [R1+0xb88] ;  /* 0x000b8800013d7983 */ /* 0x000ee80000100800 */
[----:B----4-:R2:W4:Y:S02]  /*2c1e0*/  @!P0 LDG.E.U8 R210, desc[UR56][R6.64] ;  /* 0x0000003806d28981 */ /* 0x010524000c1e1100 */
[----:B--2---:R-:W-:-:S02]  /*2c1f0*/  @!P0 IMAD.MOV.U32 R6, RZ, RZ, R49 ;  /* 0x000000ffff068224 */ /* 0x004fc400078e0031 */
[----:B------:R-:W2:Y:S01]  /*2c200*/  LDL R49, [R1+0x12f8] ;  /* 0x0012f80001317983 */ /* 0x000ea20000100800 */
[----:B---3--:R-:W-:-:S03]  /*2c210*/  @!P0 IMAD.MOV.U32 R7, RZ, RZ, R56 ;  /* 0x000000ffff078224 */ /* 0x008fc600078e0038 */
[----:B------:R-:W3:Y:S04]  /*2c220*/  LDL R56, [R1+0x12f4] ;  /* 0x0012f40001387983 */ /* 0x000ee80000100800 */
[----:B------:R0:W4:Y:S02]  /*2c230*/  @!P0 LDG.E.U8 R209, desc[UR56][R6.64] ;  /* 0x0000003806d18981 */ /* 0x000124000c1e1100 */
[----:B0-----:R-:W-:Y:S02]  /*2c240*/  @!P0 IMAD.MOV.U32 R6, RZ, RZ, R59 ;  /* 0x000000ffff068224 */ /* 0x001fe400078e003b */
[----:B------:R-:W-:Y:S01]  /*2c250*/  @!P0 IMAD.MOV.U32 R7, RZ, RZ, R60 ;  /* 0x000000ffff078224 */ /* 0x000fe200078e003c */
[----:B------:R-:W4:Y:S04]  /*2c260*/  LDL R59, [R1+0x1240] ;  /* 0x00124000013b7983 */ /* 0x000f280000100800 */
[----:B------:R-:W4:Y:S04]  /*2c270*/  LDL R60, [R1+0x123c] ;  /* 0x00123c00013c7983 */ /* 0x000f280000100800 */
[----:B------:R0:W4:Y:S02]  /*2c280*/  @!P0 LDG.E.U8 R208, desc[UR56][R6.64] ;  /* 0x0000003806d08981 */ /* 0x000124000c1e1100 */
[----:B0-----:R-:W-:-:S02]  /*2c290*/  @!P0 IMAD.MOV.U32 R6, RZ, RZ, R54 ;  /* 0x000000ffff068224 */ /* 0x001fc400078e0036 */
        /* <DEDUP_REMOVED lines=23> */
[----:B------:R4:W3:Y:S02]  /*2c410*/  @!P0 LDG.E.U8 R203, desc[UR56][R6.64] ;  /* 0x0000003806cb8981 */ /* 0x0008e4000c1e1100 */
[----:B----4-:R-:W-:Y:S02]  /*2c420*/  @!P0 IMAD.MOV.U32 R6, RZ, RZ, R54 ;  /* 0x000000ffff068224 */ /* 0x010fe400078e0036 */
        /* <DEDUP_REMOVED lines=131> */
[----:B------:R-:W-:Y:S01]  /*2cc60*/  PRMT R175, RZ, 0x7610, R175 ;  /* 0x00007610ffaf7816 */ /* 0x000fe200000000af */
[----:B------:R-:W4:Y:S04]  /*2cc70*/  LDL R58, [R1+0xadc] ;  /* 0x000adc00013a7983 */ /* 0x000f280000100800 */
[----:B------:R2:W4:Y:S04]  /*2cc80*/  @!P0 LDG.E.U8 R176, desc[UR56][R6.64] ;  /* 0x0000003806b08981 */ /* 0x000528000c1e1100 */
[----:B------:R-:W4:Y:S01]  /*2cc90*/  LDL R57, [R1+0xa98] ;  /* 0x000a980001397983 */ /* 0x000f220000100800 */
[----:B--2---:R-:W-:-:S03]  /*2cca0*/  @!P0 IMAD.MOV.U32 R6, RZ, RZ, R49 ;  /* 0x000000ffff068224 */ /* 0x004fc600078e0031 */
[----:B------:R-:W2:Y:S01]  /*2ccb0*/  LDL R49, [R1+0xbcc] ;  /* 0x000bcc0001317983 */ /* 0x000ea20000100800 */
[----:B---3--:R-:W-:-:S03]  /*2ccc0*/  @!P0 IMAD.MOV.U32 R7, RZ, RZ, R56 ;  /* 0x000000ffff078224 */ /* 0x008fc600078e0038 */
[----:B------:R-:W3:Y:S01]  /*2ccd0*/  LDL R56, [R1+0xa9c] ;  /* 0x000a9c0001387983 */ /* 0x000ee20000100800 */
[----:B------:R-:W-:-:S03]  /*2cce0*/  PRMT R174, RZ, 0x7610, R174 ;  /* 0x00007610ffae7816 */ /* 0x000fc600000000ae */
[----:B------:R4:W3:Y:S01]  /*2ccf0*/  @!P0 LDG.E.U8 R175, desc[UR56][R6.64] ;  /* 0x0000003806af8981 */ /* 0x0008e2000c1e1100 */
[----:B------:R-:W-:Y:S02]  /*2cd00*/  PRMT R173, RZ, 0x7610, R173 ;  /* 0x00007610ffad7816 */ /* 0x000fe400000000ad */
[----:B------:R-:W-:Y:S01]  /*2cd10*/  PRMT R172, RZ, 0x7610, R172 ;  /* 0x00007610ffac7816 */ /* 0x000fe200000000ac */
        /* <DEDUP_REMOVED lines=16> */
[----:B------:R-:W2:Y:S04]  /*2ce20*/  LDL R49, [R1+0x99c] ;  /* 0x00099c0001317983 */ /* 0x000ea80000100800 */
[----:B------:R-:W2:Y:S01]  /*2ce30*/  LDL.LU R228, [R1+0x95c] ;  /* 0x00095c0001e47983 */ /* 0x000ea20000300800 */
[----:B------:R-:W0:Y:S01]  /*2ce40*/  S2R R143, SR_TID.X ;  /* 0x00000000008f7919 */ /* 0x000e220000002100 */
[----:B------:R-:W-:Y:S01]  /*2ce50*/  PRMT R171, RZ, 0x7610, R171 ;  /* 0x00007610ffab7816 */ /* 0x000fe200000000ab */
[----:B------:R-:W-:Y:S01]  /*2ce60*/  @!P0 IMAD.MOV.U32 R7, RZ, RZ, R64 ;  /* 0x000000ffff078224 */ /* 0x000fe200078e0040 */
[----:B------:R-:W-:-:S04]  /*2ce70*/  PRMT R170, RZ, 0x7610, R170 ;  /* 0x00007610ffaa7816 */ /* 0x000fc800000000aa */
[----:B------:R1:W2:Y:S01]  /*2ce80*/  @!P0 LDG.E.U8 R171, desc[UR56][R6.64] ;  /* 0x0000003806ab8981 */ /* 0x0002a2000c1e1100 */
[----:B------:R-:W-:Y:S01]  /*2ce90*/  PRMT R169, RZ, 0x7610, R169 ;  /* 0x00007610ffa97816 */ /* 0x000fe200000000a9 */
[----:B-1----:R-:W-:Y:S02]  /*2cea0*/  @!P0 IMAD.MOV.U32 R6, RZ, RZ, R62 ;  /* 0x000000ffff068224 */ /* 0x002fe400078e003e */
[----:B------:R-:W-:-:S05]  /*2ceb0*/  @!P0 IMAD.MOV.U32 R7, RZ, RZ, R63 ;  /* 0x000000ffff078224 */ /* 0x000fca00078e003f */
[----:B------:R1:W2:Y:S01]  /*2cec0*/  @!P0 LDG.E.U8 R170, desc[UR56][R6.64] ;  /* 0x0000003806aa8981 */ /* 0x0002a2000c1e1100 */
[----:B------:R-:W-:Y:S01]  /*2ced0*/  PRMT R168, RZ, 0x7610, R168 ;  /* 0x00007610ffa87816 */ /* 0x000fe200000000a8 */
[----:B-1----:R-:W-:Y:S02]  /*2cee0*/  @!P0 IMAD.MOV.U32 R6, RZ, RZ, R60 ;  /* 0x000000ffff068224 */ /* 0x002fe400078e003c */
[----:B------:R-:W-:-:S05]  /*2cef0*/  @!P0 IMAD.MOV.U32 R7, RZ, RZ, R61 ;  /* 0x000000ffff078224 */ /* 0x000fca00078e003d */
[----:B------:R1:W2:Y:S01]  /*2cf00*/  @!P0 LDG.E.U8 R169, desc[UR56][R6.64] ;  /* 0x0000003806a98981 */ /* 0x0002a2000c1e1100 */
[----:B------:R-:W-:Y:S01]  /*2cf10*/  PRMT R167, RZ, 0x7610, R167 ;  /* 0x00007610ffa77816 */ /* 0x000fe200000000a7 */
[----:B-1----:R-:W-:Y:S02]  /*2cf20*/  @!P0 IMAD.MOV.U32 R6, RZ, RZ, R58 ;  /* 0x000000ffff068224 */ /* 0x002fe400078e003a */
[----:B------:R-:W-:Y:S01]  /*2cf30*/  @!P0 IMAD.MOV.U32 R7, RZ, RZ, R59 ;  /* 0x000000ffff078224 */ /* 0x000fe200078e003b */
[----:B------:R-:W-:Y:S02]  /*2cf40*/  PRMT R166, RZ, 0x7610, R166 ;  /* 0x00007610ffa67816 */ /* 0x000fe400000000a6 */
[----:B0-----:R-:W-:Y:S02]  /*2cf50*/  LOP3.LUT R143, R143, 0x7f, RZ, 0xc0, !PT ;  /* 0x0000007f8f8f7812 */ /* 0x001fe400078ec0ff */
[----:B------:R-:W-:Y:S01]  /*2cf60*/  PRMT R165, RZ, 0x7610, R165 ;  /* 0x00007610ffa57816 */ /* 0x000fe200000000a5 */
[----:B------:R-:W2:Y:S04]  /*2cf70*/  LDL R59, [R1+0xb50] ;  /* 0x000b5000013b7983 */ /* 0x000ea80000100800 */
[----:B------:R3:W2:Y:S04]  /*2cf80*/  @!P0 LDG.E.U8 R168, desc[UR56][R6.64] ;  /* 0x0000003806a88981 */ /* 0x0006a8000c1e1100 */
[----:B------:R-:W2:Y:S01]  /*2cf90*/  LDL R58, [R1+0xb54] ;  /* 0x000b5400013a7983 */ /* 0x000ea20000100800 */
[----:B---3--:R-:W-:-:S02]  /*2cfa0*/  @!P0 IMAD.MOV.U32 R6, RZ, RZ, R56 ;  /* 0x000000ffff068224 */ /* 0x008fc400078e0038 */
[----:B------:R-:W-:Y:S01]  /*2cfb0*/  @!P0 IMAD.MOV.U32 R7, RZ, RZ, R57 ;  /* 0x000000ffff078224 */ /* 0x000fe200078e0039 */
[----:B------:R-:W-:Y:S01]  /*2cfc0*/  LOP3.LUT R48, R143, 0x50, RZ, 0x3c, !PT ;  /* 0x000000508f307812 */ /* 0x000fe200078e3cff */
[----:B------:R-:W3:Y:S04]  /*2cfd0*/  LDL R57, [R1+0xb10] ;  /* 0x000b100001397983 */ /* 0x000ee80000100800 */
[----:B------:R4:W3:Y:S04]  /*2cfe0*/  @!P0 LDG.E.U8 R167, desc[UR56][R6.64] ;  /* 0x0000003806a78981 */ /* 0x0008e8000c1e1100 */
[----:B------:R-:W3:Y:S01]  /*2cff0*/  LDL R56, [R1+0xb14] ;  /* 0x000b140001387983 */ /* 0x000ee20000100800 */
[----:B----4-:R-:W-:-:S02]  /*2d000*/  @!P0 IMAD.MOV.U32 R6, RZ, RZ, R54 ;  /* 0x000000ffff068224 */ /* 0x010fc400078e0036 */
[----:B------:R-:W-:Y:S01]  /*2d010*/  @!P0 IMAD.MOV.U32 R7, RZ, RZ, R55 ;  /* 0x000000ffff078224 */ /* 0x000fe200078e0037 */
[----:B------:R0:W-:Y:S04]  /*2d020*/  STS.U8 [R48+UR58+0x8280], R164 ;  /* 0x008280a430007988 */ /* 0x0001e8000800003a */
[----:B------:R-:W4:Y:S04]  /*2d030*/  LDL R55, [R1+0xad0] ;  /* 0x000ad00001377983 */ /* 0x000f280000100800 */
[----:B------:R1:W4:Y:S04]  /*2d040*/  @!P0 LDG.E.U8 R166, desc[UR56][R6.64] ;  /* 0x0000003806a68981 */ /* 0x000328000c1e1100 */
[----:B------:R-:W4:Y:S01]  /*2d050*/  LDL R54, [R1+0xad4] ;  /* 0x000ad40001367983 */ /* 0x000f220000100800 */
[----:B-1----:R-:W-:-:S02]  /*2d060*/  @!P0 IMAD.MOV.U32 R6, RZ, RZ, R52 ;  /* 0x000000ffff068224 */ /* 0x002fc400078e0034 */
[----:B------:R-:W-:Y:S01]  /*2d070*/  @!P0 IMAD.MOV.U32 R7, RZ, RZ, R53 ;  /* 0x000000ffff078224 */ /* 0x000fe200078e0035 */
[----:B0-----:R-:W-:Y:S01]  /*2d080*/  PRMT R164, RZ, 0x7610, R164 ;  /* 0x00007610ffa47816 */ /* 0x001fe200000000a4 */
[----:B------:R0:W-:Y:S04]  /*2d090*/  STS.U8 [R48+UR58+0x8680], R163 ;  /* 0x008680a330007988 */ /* 0x0001e8000800003a */
[----:B------:R1:W4:Y:S04]  /*2d0a0*/  @!P0 LDG.E.U8 R165, desc[UR56][R6.64] ;  /* 0x0000003806a58981 */ /* 0x000328000c1e1100 */
[----:B------:R-:W4:Y:S04]  /*2d0b0*/  LDL R53, [R1+0xa90] ;  /* 0x000a900001357983 */ /* 0x000f280000100800 */
        /* <DEDUP_REMOVED lines=8> */
[----:B-1----:R-:W-:Y:S01]  /*2d140*/  @!P0 IMAD.MOV.U32 R7, RZ, RZ, R0 ;  /* 0x000000ffff078224 */ /* 0x002fe200078e0000 */
[----:B0-----:R-:W-:-:S02]  /*2d150*/  PRMT R162, RZ, 0x7610, R162 ;  /* 0x00007610ffa27816 */ /* 0x001fc400000000a2 */
[----:B------:R0:W-:Y:S02]  /*2d160*/  STS.U8 [R48+UR58+0x8e80], R161 ;  /* 0x008e80a130007988 */ /* 0x0001e4000800003a */
[----:B0-----:R-:W-:Y:S01]  /*2d170*/  PRMT R161, RZ, 0x7610, R161 ;  /* 0x00007610ffa17816 */ /* 0x001fe200000000a1 */
[----:B--2---:R-:W-:Y:S02]  /*2d180*/  @!P0 IMAD.MOV.U32 R6, RZ, RZ, R49 ;  /* 0x000000ffff068224 */ /* 0x004fe400078e0031 */
[----:B------:R-:W2:Y:S04]  /*2d190*/  LDL R49, [R1+0xa14] ;  /* 0x000a140001317983 */ /* 0x000ea80000100800 */
[----:B------:R0:W2:Y:S04]  /*2d1a0*/  @!P0 LDG.E.U8 R163, desc[UR56][R6.64] ;  /* 0x0000003806a38981 */ /* 0x0000a8000c1e1100 */
[----:B------:R1:W-:Y:S01]  /*2d1b0*/  STL [R1+0x191c], R0 ;  /* 0x00191c0001007387 */ /* 0x0003e20000100800 */
[----:B0-----:R-:W-:-:S02]  /*2d1c0*/  @!P0 IMAD.MOV.U32 R6, RZ, RZ, R228 ;  /* 0x000000ffff068224 */ /* 0x001fc400078e00e4 */
[----:B------:R-:W-:Y:S01]  /*2d1d0*/  @!P0 IMAD.MOV.U32 R7, RZ, RZ, R225 ;  /* 0x000000ffff078224 */ /* 0x000fe200078e00e1 */
[----:B-1----:R-:W2:Y:S04]  /*2d1e0*/  LDL.LU R0, [R1+0x9c8] ;  /* 0x0009c80001007983 */ /* 0x002ea80000300800 */
[----:B------:R-:W-:Y:S04]  /*2d1f0*/  STL [R1+0x1958], R228 ;  /* 0x001958e401007387 */ /* 0x000fe80000100800 */
[----:B------:R0:W-:Y:S04]  /*2d200*/  STL [R1+0x1920], R225 ;  /* 0x001920e101007387 */ /* 0x0001e80000100800 */
[----:B------:R1:W2:Y:S04]  /*2d210*/  @!P0 LDG.E.U8 R162, desc[UR56][R6.64] ;  /* 0x0000003806a28981 */ /* 0x0002a8000c1e1100 */
[----:B0-----:R-:W2:Y:S01]  /*2d220*/  LDL.LU R225, [R1+0x9d0] ;  /* 0x0009d00001e17983 */ /* 0x001ea20000300800 */
[----:B-1----:R-:W-:-:S02]  /*2d230*/  @!P0 IMAD.MOV.U32 R6, RZ, RZ, R222 ;  /* 0x000000ffff068224 */ /* 0x002fc400078e00de */
[----:B------:R-:W-:Y:S01]  /*2d240*/  @!P0 IMAD.MOV.U32 R7, RZ, RZ, R219 ;  /* 0x000000ffff078224 */ /* 0x000fe200078e00db */
[----:B------:R0:W-:Y:S04]  /*2d250*/  STL [R1+0x1928], R222 ;  /* 0x001928de01007387 */ /* 0x0001e80000100800 */
[----:B------:R1:W2:Y:S04]  /*2d260*/  @!P0 LDG.E.U8 R161, desc[UR56][R6.64] ;  /* 0x0000003806a18981 */ /* 0x0002a8000c1e1100 */
[----:B0-----:R-:W2:Y:S04]  /*2d270*/  LDL.LU R222, [R1+0x9d4] ;  /* 0x0009d40001de7983 */ /* 0x001ea80000300800 */
[----:B------:R0:W-:Y:S01]  /*2d280*/  STL [R1+0x1924], R219 ;  /* 0x001924db01007387 */ /* 0x0001e20000100800 */
[----:B-1----:R-:W-:-:S03]  /*2d290*/  @!P0 IMAD.MOV.U32 R6, RZ, RZ, R216 ;  /* 0x000000ffff068224 */ /* 0x002fc600078e00d8 */
[----:B0-----:R-:W2:Y:S04]  /*2d2a0*/  LDL.LU R219, [R1+0x9cc] ;  /* 0x0009cc0001db7983 */ /* 0x001ea80000300800 */
[----:B------:R0:W-:Y:S04]  /*2d2b0*/  STL [R1+0x1930], R216 ;  /* 0x001930d801007387 */ /* 0x0001e80000100800 */
[----:B0-----:R-:W2:Y:S01]  /*2d2c0*/  LDL.LU R216, [R1+0xa10] ;  /* 0x000a100001d87983 */ /* 0x001ea20000300800 */
[----:B------:R-:W-:-:S03]  /*2d2d0*/  @!P0 IMAD.MOV.U32 R7, RZ, RZ, R213 ;  /* 0x000000ffff078224 */ /* 0x000fc600078e00d5 */
[----:B------:R0:W-:Y:S04]  /*2d2e0*/  STL [R1+0x192c], R213 ;  /* 0x00192cd501007387 */ /* 0x0001e80000100800 */
[----:B0-----:R-:W2:Y:S04]  /*2d2f0*/  LDL.LU R213, [R1+0xa08] ;  /* 0x000a080001d57983 */ /* 0x001ea80000300800 */
[----:B------:R-:W2:Y:S04]  /*2d300*/  LDL.LU R236, [R1+0x990] ;  /* 0x0009900001ec7983 */ /* 0x000ea80000300800 */
[----:B------:R0:W-:Y:S04]  /*2d310*/  STS.U8 [R48+UR58+0x9280], R160 ;  /* 0x009280a030007988 */ /* 0x0001e8000800003a */
[----:B------:R1:W-:Y:S01]  /*2d320*/  STS.U8 [R48+UR58+0x9680], R159 ;  /* 0x0096809f30007988 */ /* 0x0003e2000800003a */
[----:B0-----:R-:W-:-:S02]  /*2d330*/  PRMT R160, RZ, 0x7610, R160 ;  /* 0x00007610ffa07816 */ /* 0x001fc400000000a0 */
[----:B-1----:R-:W-:-:S04]  /*2d340*/  PRMT R159, RZ, 0x7610, R159 ;  /* 0x00007610ff9f7816 */ /* 0x002fc8000000009f */
[----:B------:R0:W2:Y:S04]  /*2d350*/  @!P0 LDG.E.U8 R160, desc[UR56][R6.64] ;  /* 0x0000003806a08981 */ /* 0x0000a8000c1e1100 */
[----:B------:R1:W-:Y:S01]  /*2d360*/  STS.U8 [R48+UR58+0x9a80], R158 ;  /* 0x009a809e30007988 */ /* 0x0003e2000800003a */
[----:B0-----:R-:W-:Y:S02]  /*2d370*/  @!P0 IMAD.MOV.U32 R6, RZ, RZ, R58 ;  /* 0x000000ffff068224 */ /* 0x001fe400078e003a */
[----:B------:R-:W-:Y:S01]  /*2d380*/  @!P0 IMAD.MOV.U32 R7, RZ, RZ, R59 ;  /* 0x000000ffff078224 */ /* 0x000fe200078e003b */
[----:B-1----:R-:W-:-:S04]  /*2d390*/  PRMT R158, RZ, 0x7610, R158 ;  /* 0x00007610ff9e7816 */ /* 0x002fc8000000009e */
[----:B------:R3:W2:Y:S04]  /*2d3a0*/  @!P0 LDG.E.U8 R159, desc[UR56][R6.64] ;  /* 0x00000038069f8981 */ /* 0x0006a8000c1e1100 */
[----:B------:R0:W-:Y:S01]  /*2d3b0*/  STS.U8 [R48+UR58+0x9e80], R157 ;  /* 0x009e809d30007988 */ /* 0x0001e2000800003a */
[----:B---3--:R-:W-:Y:S02]  /*2d3c0*/  @!P0 IMAD.MOV.U32 R6, RZ, RZ, R56 ;  /* 0x000000ffff068224 */ /* 0x008fe400078e0038 */
[----:B------:R-:W-:Y:S01]  /*2d3d0*/  @!P0 IMAD.MOV.U32 R7, RZ, RZ, R57 ;  /* 0x000000ffff078224 */ /* 0x000fe200078e0039 */
[----:B0-----:R-:W-:-:S04]  /*2d3e0*/  PRMT R157, RZ, 0x7610, R157 ;  /* 0x00007610ff9d7816 */ /* 0x001fc8000000009d */
[----:B------:R4:W3:Y:S04]  /*2d3f0*/  @!P0 LDG.E.U8 R158, desc[UR56][R6.64] ;  /* 0x00000038069e8981 */ /* 0x0008e8000c1e1100 */
[----:B------:R0:W-:Y:S01]  /*2d400*/  STS.U8 [R48+UR58+0xa280], R156 ;  /* 0x00a2809c30007988 */ /* 0x0001e2000800003a */
[----:B----4-:R-:W-:Y:S02]  /*2d410*/  @!P0 IMAD.MOV.U32 R6, RZ, RZ, R54 ;  /* 0x000000ffff068224 */ /* 0x010fe400078e0036 */
[----:B------:R-:W-:Y:S01]  /*2d420*/  @!P0 IMAD.MOV.U32 R7, RZ, RZ, R55 ;  /* 0x000000ffff078224 */ /* 0x000fe200078e0037 */
[----:B0-----:R-:W-:-:S04]  /*2d430*/  PRMT R156, RZ, 0x7610, R156 ;  /* 0x00007610ff9c7816 */ /* 0x001fc8000000009c */
[----:B------:R0:W4:Y:S04]  /*2d440*/  @!P0 LDG.E.U8 R157, desc[UR56][R6.64] ;  /* 0x00000038069d8981 */ /* 0x000128000c1e1100 */
[----:B------:R1:W-:Y:S01]  /*2d450*/  STS.U8 [R48+UR58+0xa680], R155 ;  /* 0x00a6809b30007988 */ /* 0x0003e2000800003a */
[----:B0-----:R-:W-:Y:S02]  /*2d460*/  @!P0 IMAD.MOV.U32 R6, RZ, RZ, R52 ;  /* 0x000000ffff068224 */ /* 0x001fe400078e0034 */
[----:B------:R-:W-:Y:S01]  /*2d470*/  @!P0 IMAD.MOV.U32 R7, RZ, RZ, R53 ;  /* 0x000000ffff078224 */ /* 0x000fe200078e0035 */
[----:B-1----:R-:W-:-:S04]  /*2d480*/  PRMT R155, RZ, 0x7610, R155 ;  /* 0x00007610ff9b7816 */ /* 0x002fc8000000009b */
[----:B------:R0:W4:Y:S04]  /*2d490*/  @!P0 LDG.E.U8 R156, desc[UR56][R6.64] ;  /* 0x00000038069c8981 */ /* 0x000128000c1e1100 */
[----:B------:R1:W-:Y:S01]  /*2d4a0*/  STS.U8 [R48+UR58+0xaa80], R154 ;  /* 0x00aa809a30007988 */ /* 0x0003e2000800003a */
[----:B0-----:R-:W-:Y:S02]  /*2d4b0*/  @!P0 IMAD.MOV.U32 R6, RZ, RZ, R50 ;  /* 0x000000ffff068224 */ /* 0x001fe400078e0032 */
[----:B------:R-:W-:Y:S01]  /*2d4c0*/  @!P0 IMAD.MOV.U32 R7, RZ, RZ, R51 ;  /* 0x000000ffff078224 */ /* 0x000fe200078e0033 */
[----:B-1----:R-:W-:-:S04]  /*2d4d0*/  PRMT R154, RZ, 0x7610, R154 ;  /* 0x00007610ff9a7816 */ /* 0x002fc8000000009a */
[----:B------:R2:W4:Y:S04]  /*2d4e0*/  @!P0 LDG.E.U8 R155, desc[UR56][R6.64] ;  /* 0x00000038069b8981 */ /* 0x000528000c1e1100 */
[----:B------:R0:W-:Y:S04]  /*2d4f0*/  STS.U8 [R48+UR58+0xae80], R153 ;  /* 0x00ae809930007988 */ /* 0x0001e8000800003a */
[----:B------:R1:W-:Y:S01]  /*2d500*/  STS.U8 [R48+UR58+0xb280], R152 ;  /* 0x00b2809830007988 */ /* 0x0003e2000800003a */
[----:B0-----:R-:W-:Y:S02]  /*2d510*/  PRMT R153, RZ, 0x7610, R153 ;  /* 0x00007610ff997816 */ /* 0x001fe40000000099 */
[----:B-1----:R-:W-:Y:S01]  /*2d520*/  PRMT R152, RZ, 0x7610, R152 ;  /* 0x00007610ff987816 */ /* 0x002fe20000000098 */
[----:B------:R0:W-:Y:S04]  /*2d530*/  STS.U8 [R48+UR58+0xb680], R23 ;  /* 0x00b6801730007988 */ /* 0x0001e8000800003a */
[----:B------:R1:W-:Y:S01]  /*2d540*/  STS.U8 [R48+UR58+0xba80], R22 ;  /* 0x00ba801630007988 */ /* 0x0003e2000800003a */
[----:B0-----:R-:W-:-:S02]  /*2d550*/  PRMT R23, RZ, 0x7610, R23 ;  /* 0x00007610ff177816 */ /* 0x001fc40000000017 */
[----:B-1----:R-:W-:Y:S01]  /*2d560*/  PRMT R22, RZ, 0x7610, R22 ;  /* 0x00007610ff167816 */ /* 0x002fe20000000016 */
[----:B------:R0:W-:Y:S02]  /*2d570*/  STS.U8 [R48+UR58+0xbe80], R21 ;  /* 0x00be801530007988 */ /* 0x0001e4000800003a */
[----:B0-----:R-:W-:Y:S01]  /*2d580*/  PRMT R21, RZ, 0x7610, R21 ;  /* 0x00007610ff157816 */ /* 0x001fe20000000015 */
[----:B--2---:R-:W-:Y:S02]  /*2d590*/  @!P0 IMAD.MOV.U32 R6, RZ, RZ, R49 ;  /* 0x000000ffff068224 */ /* 0x004fe400078e0031 */
[----:B------:R-:W2:Y:S04]  /*2d5a0*/  LDL R49, [R1+0xb48] ;  /* 0x000b480001317983 */ /* 0x000ea80000100800 */
[----:B------:R-:W2:Y:S01]  /*2d5b0*/  LDL.LU R228, [R1+0xb4c] ;  /* 0x000b4c0001e47983 */ /* 0x000ea20000300800 */
[----:B------:R-:W-:-:S05]  /*2d5c0*/  @!P0 IMAD.MOV.U32 R7, RZ, RZ, R216 ;  /* 0x000000ffff078224 */ /* 0x000fca00078e00d8 */
[----:B------:R0:W2:Y:S04]  /*2d5d0*/  @!P0 LDG.E.U8 R154, desc[UR56][R6.64] ;  /* 0x00000038069a8981 */ /* 0x0000a8000c1e1100 */
[----:B------:R1:W-:Y:S01]  /*2d5e0*/  STL [R1+0x1934], R216 ;  /* 0x001934d801007387 */ /* 0x0003e20000100800 */
[----:B0-----:R-:W-:Y:S02]  /*2d5f0*/  @!P0 IMAD.MOV.U32 R6, RZ, RZ, R222 ;  /* 0x000000ffff068224 */ /* 0x001fe400078e00de */
[----:B------:R-:W-:Y:S01]  /*2d600*/  @!P0 IMAD.MOV.U32 R7, RZ, RZ, R225 ;  /* 0x000000ffff078224 */ /* 0x000fe200078e00e1 */
[----:B-1----:R-:W2:Y:S04]  /*2d610*/  LDL.LU R216, [R1+0xa0c] ;  /* 0x000a0c0001d87983 */ /* 0x002ea80000300800 */
[----:B------:R0:W2:Y:S04]  /*2d620*/  @!P0 LDG.E.U8 R153, desc[UR56][R6.64] ;  /* 0x0000003806998981 */ /* 0x0000a8000c1e1100 */
[----:B------:R1:W-:Y:S01]  /*2d630*/  STL [R1+0x193c], R222 ;  /* 0x00193cde01007387 */ /* 0x0003e20000100800 */
[----:B0-----:R-:W-:-:S02]  /*2d640*/  @!P0 IMAD.MOV.U32 R6, RZ, RZ, R4 ;  /* 0x000000ffff068224 */ /* 0x001fc400078e0004 */
[----:B------:R-:W-:Y:S01]  /*2d650*/  @!P0 IMAD.MOV.U32 R7, RZ, RZ, R236 ;  /* 0x000000ffff078224 */ /* 0x000fe200078e00ec */
[----:B-1----:R-:W2:Y:S04]  /*2d660*/  LDL.LU R222, [R1+0xa4c] ;  /* 0x000a4c0001de7983 */ /* 0x002ea80000300800 */
[----:B------:R0:W-:Y:S04]  /*2d670*/  STL [R1+0x1938], R225 ;  /* 0x001938e101007387 */ /* 0x0001e80000100800 */
[----:B------:R1:W2:Y:S04]  /*2d680*/  @!P0 LDG.E.U8 R152, desc[UR56][R6.64] ;  /* 0x0000003806988981 */ /* 0x0002a8000c1e1100 */
[----:B0-----:R-:W2:Y:S04]  /*2d690*/  LDL.LU R225, [R1+0xa48] ;  /* 0x000a480001e17983 */ /* 0x001ea80000300800 */
[----:B------:R0:W-:Y:S01]  /*2d6a0*/  STL [R1+0x1940], R4 ;  /* 0x0019400401007387 */ /* 0x0001e20000100800 */
[----:B-1----:R-:W-:-:S02]  /*2d6b0*/  @!P0 IMAD.MOV.U32 R6, RZ, RZ, R227 ;  /* 0x000000ffff068224 */ /* 0x002fc400078e00e3 */
[----:B------:R-:W-:-:S05]  /*2d6c0*/  @!P0 IMAD.MOV.U32 R7, RZ, RZ, R224 ;  /* 0x000000ffff078224 */ /* 0x000fca00078e00e0 */
[----:B------:R1:W2:Y:S04]  /*2d6d0*/  @!P0 LDG.E.U8 R23, desc[UR56][R6.64] ;  /* 0x0000003806178981 */ /* 0x0002a8000c1e1100 */
[----:B0-----:R-:W2:Y:S04]  /*2d6e0*/  LDL.LU R4, [R1+0xa88] ;  /* 0x000a880001047983 */ /* 0x001ea80000300800 */
[----:B------:R0:W-:Y:S01]  /*2d6f0*/  STL [R1+0x1948], R227 ;  /* 0x001948e301007387 */ /* 0x0001e20000100800 */
[----:B-1----:R-:W-:Y:S02]  /*2d700*/  @!P0 IMAD.MOV.U32 R6, RZ, RZ, R221 ;  /* 0x000000ffff068224 */ /* 0x002fe400078e00dd */
[----:B------:R-:W-:Y:S01]  /*2d710*/  @!P0 IMAD.MOV.U32 R7, RZ, RZ, R218 ;  /* 0x000000ffff078224 */ /* 0x000fe200078e00da */
[----:B0-----:R-:W2:Y:S04]  /*2d720*/  LDL.LU R227, [R1+0xac8] ;  /* 0x000ac80001e37983 */ /* 0x001ea80000300800 */
[----:B------:R0:W-:Y:S04]  /*2d730*/  STL [R1+0x1944], R224 ;  /* 0x001944e001007387 */ /* 0x0001e80000100800 */
[----:B------:R1:W2:Y:S04]  /*2d740*/  @!P0 LDG.E.U8 R22, desc[UR56][R6.64] ;  /* 0x0000003806168981 */ /* 0x0002a8000c1e1100 */
[----:B0-----:R-:W2:Y:S04]  /*2d750*/  LDL.LU R224, [R1+0xa8c] ;  /* 0x000a8c0001e07983 */ /* 0x001ea80000300800 */
[----:B------:R0:W-:Y:S01]  /*2d760*/  STL [R1+0x1950], R221 ;  /* 0x001950dd01007387 */ /* 0x0001e20000100800 */
[----:B-1----:R-:W-:-:S03]  /*2d770*/  @!P0 IMAD.MOV.U32 R7, RZ, RZ, R212 ;  /* 0x000000ffff078224 */ /* 0x002fc600078e00d4 */
[----:B0-----:R-:W2:Y:S04]  /*2d780*/  LDL.LU R221, [R1+0xb08] ;  /* 0x000b080001dd7983 */ /* 0x001ea80000300800 */
[----:B------:R0:W-:Y:S04]  /*2d790*/  STL [R1+0x194c], R218 ;  /* 0x00194cda01007387 */ /* 0x0001e80000100800 */
[----:B0-----:R-:W2:Y:S04]  /*2d7a0*/  LDL.LU R218, [R1+0xacc] ;  /* 0x000acc0001da7983 */ /* 0x001ea80000300800 */
[----:B------:R0:W-:Y:S04]  /*2d7b0*/  STL [R1+0x1954], R212 ;  /* 0x001954d401007387 */ /* 0x0001e80000100800 */
[----:B0-----:R-:W2:Y:S04]  /*2d7c0*/  LDL.LU R212, [R1+0xb0c] ;  /* 0x000b0c0001d47983 */ /* 0x001ea80000300800 */
[----:B------:R-:W2:Y:S01]  /*2d7d0*/  LDL.LU R229, [R1+0x988] ;  /* 0x0009880001e57983 */ /* 0x000ea20000300800 */
[----:B------:R-:W-:-:S05]  /*2d7e0*/  @!P0 IMAD.MOV.U32 R6, RZ, RZ, R215 ;  /* 0x000000ffff068224 */ /* 0x000fca00078e00d7 */
[----:B------:R2:W2:Y:S04]  /*2d7f0*/  @!P0 LDG.E.U8 R21, desc[UR56][R6.64] ;  /* 0x0000003806158981 */ /* 0x0004a8000c1e1100 */
[----:B------:R0:W-:Y:S04]  /*2d800*/  STS.U8 [R48+UR58+0xc280], R20 ;  /* 0x00c2801430007988 */ /* 0x0001e8000800003a */
[----:B------:R1:W-:Y:S04]  /*2d810*/  STS.U8 [R48+UR58+0xc680], R19 ;  /* 0x00c6801330007988 */ /* 0x0003e8000800003a */
[----:B------:R3:W-:Y:S04]  /*2d820*/  STS.U8 [R48+UR58+0xca80], R18 ;  /* 0x00ca801230007988 */ /* 0x0007e8000800003a */
[----:B------:R4:W-:Y:S04]  /*2d830*/  STS.U8 [R48+UR58+0xce80], R17 ;  /* 0x00ce801130007988 */ /* 0x0009e8000800003a */
[----:B------:R-:W-:Y:S04]  /*2d840*/  STS.U8 [R48+UR58+0xd280], R16 ;  /* 0x00d2801030007988 */ /* 0x000fe8000800003a */
[----:B------:R-:W-:Y:S01]  /*2d850*/  STS.U8 [R48+UR58+0xd680], R15 ;  /* 0x00d6800f30007988 */ /* 0x000fe2000800003a */
[----:B0-----:R-:W-:-:S03]  /*2d860*/  PRMT R20, RZ, 0x7610, R20 ;  /* 0x00007610ff147816 */ /* 0x001fc60000000014 */
[----:B------:R-:W-:Y:S01]  /*2d870*/  STS.U8 [R48+UR58+0xda80], R2 ;  /* 0x00da800230007988 */ /* 0x000fe2000800003a */
[----:B-1----:R-:W-:-:S03]  /*2d880*/  PRMT R19, RZ, 0x7610, R19 ;  /* 0x00007610ff137816 */ /* 0x002fc60000000013 */
[----:B------:R-:W-:Y:S04]  /*2d890*/  STS.U8 [R48+UR58+0xde80], R168 ;  /* 0x00de80a830007988 */ /* 0x000fe8000800003a */
[----:B------:R-:W-:Y:S04]  /*2d8a0*/  STS.U8 [R48+UR58+0xe280], R167 ;  /* 0x00e280a730007988 */ /* 0x000fe8000800003a */
[----:B------:R-:W-:Y:S04]  /*2d8b0*/  STS.U8 [R48+UR58+0xe680], R166 ;  /* 0x00e680a630007988 */ /* 0x000fe8000800003a */
[----:B------:R-:W-:Y:S04]  /*2d8c0*/  STS.U8 [R48+UR58+0xea80], R165 ;  /* 0x00ea80a530007988 */ /* 0x000fe8000800003a */
[----:B------:R-:W-:Y:S04]  /*2d8d0*/  STS.U8 [R48+UR58+0xee80], R164 ;  /* 0x00ee80a430007988 */ /* 0x000fe8000800003a */
[----:B------:R-:W-:Y:S01]  /*2d8e0*/  STS.U8 [R48+UR58+0xf280], R163 ;  /* 0x00f280a330007988 */ /* 0x000fe2000800003a */
[----:B------:R-:W-:-:S02]  /*2d8f0*/  LOP3.LUT R144, R144, 0x7f, RZ, 0xc0, !PT ;  /* 0x0000007f90907812 */ /* 0x000fc400078ec0ff */
[----:B---3--:R-:W-:Y:S01]  /*2d900*/  PRMT R18, RZ, 0x7610, R18 ;  /* 0x00007610ff127816 */ /* 0x008fe20000000012 */
[----:B------:R-:W-:Y:S04]  /*2d910*/  STS.U8 [R48+UR58+0xf680], R162 ;  /* 0x00f680a230007988 */ /* 0x000fe8000800003a */
[----:B------:R-:W-:Y:S04]  /*2d920*/  STS.U8 [R48+UR58+0xfa80], R161 ;  /* 0x00fa80a130007988 */ /* 0x000fe8000800003a */
[----:B------:R0:W-:Y:S01]  /*2d930*/  STS.U8 [R48+UR58+0xfe80], R160 ;  /* 0x00fe80a030007988 */ /* 0x0001e2000800003a */
[----:B----4-:R-:W-:-:S02]  /*2d940*/  PRMT R17, RZ, 0x7610, R17 ;  /* 0x00007610ff117816 */ /* 0x010fc40000000011 */
[----:B0-----:R-:W-:Y:S02]  /*2d950*/  LOP3.LUT R48, R144, 0x60, RZ, 0x3c, !PT ;  /* 0x0000006090307812 */ /* 0x001fe400078e3cff */
[----:B------:R-:W-:-:S03]  /*2d960*/  PRMT R16, RZ, 0x7610, R16 ;  /* 0x00007610ff107816 */ /* 0x000fc60000000010 */
        /* <DEDUP_REMOVED lines=10> */
[----:B------:R-:W-:-:S03]  /*2da10*/  PRMT R15, RZ, 0x7610, R15 ;  /* 0x00007610ff0f7816 */ /* 0x000fc6000000000f */
        /* <DEDUP_REMOVED lines=17> */
[----:B------:R-:W-:Y:S01]  /*2db30*/  STS.U8 [R48+UR58+0xe700], R155 ;  /* 0x00e7009b30007988 */ /* 0x000fe2000800003a */
[----:B------:R-:W-:-:S03]  /*2db40*/  PRMT R9, RZ, 0x7610, R9 ;  /* 0x00007610ff097816 */ /* 0x000fc60000000009 */
[----:B------:R-:W-:Y:S04]  /*2db50*/  STL.64 [R1+0x1e50], R150 ;  /* 0x001e509601007387 */ /* 0x000fe80000100a00 */
[----:B------:R-:W-:Y:S04]  /*2db60*/  STL.64 [R1+0x1e48], R148 ;  /* 0x001e489401007387 */ /* 0x000fe80000100a00 */
[----:B------:R-:W-:Y:S04]  /*2db70*/  STL.64 [R1+0x1e40], R146 ;  /* 0x001e409201007387 */ /* 0x000fe80000100a00 */
[----:B------:R-:W-:Y:S01]  /*2db80*/  STL [R1+0x1e3c], R145 ;  /* 0x001e3c9101007387 */ /* 0x000fe20000100800 */
[----:B------:R-:W-:Y:S01]  /*2db90*/  PRMT R8, RZ, 0x7610, R8 ;  /* 0x00007610ff087816 */ /* 0x000fe20000000008 */
[----:B--2---:R-:W-:-:S02]  /*2dba0*/  @!P0 IMAD.MOV.U32 R7, RZ, RZ, R49 ;  /* 0x000000ffff078224 */ /* 0x004fc400078e0031 */
[----:B------:R-:W-:-:S05]  /*2dbb0*/  @!P0 IMAD.MOV.U32 R6, RZ, RZ, R228 ;  /* 0x000000ffff068224 */ /* 0x000fca00078e00e4 */
[----:B------:R0:W2:Y:S01]  /*2dbc0*/  @!P0 LDG.E.U8 R20, desc[UR56][R6.64] ;  /* 0x0000003806148981 */ /* 0x0000a2000c1e1100 */
[----:B------:R-:W-:-:S03]  /*2dbd0*/  PRMT R2, RZ, 0x7610, R2 ;  /* 0x00007610ff027816 */ /* 0x000fc60000000002 */
[----:B------:R-:W-:Y:S04]  /*2dbe0*/  STS.U8 [R48+UR58+0xeb00], R154 ;  /* 0x00eb009a30007988 */ /* 0x000fe8000800003a */
[----:B------:R-:W-:Y:S04]  /*2dbf0*/  STS.U8 [R48+UR58+0xef00], R153 ;  /* 0x00ef009930007988 */ /* 0x000fe8000800003a */
[----:B------:R-:W-:Y:S01]  /*2dc00*/  STS.U8 [R48+UR58+0xf300], R152 ;  /* 0x00f3009830007988 */ /* 0x000fe2000800003a */
[----:B0-----:R-:W-:Y:S02]  /*2dc10*/  @!P0 IMAD.MOV.U32 R7, RZ, RZ, R221 ;  /* 0x000000ffff078224 */ /* 0x001fe400078e00dd */
[----:B------:R-:W-:-:S05]  /*2dc20*/  @!P0 IMAD.MOV.U32 R6, RZ, RZ, R212 ;  /* 0x000000ffff068224 */ /* 0x000fca00078e00d4 */
[----:B------:R0:W3:Y:S02]  /*2dc30*/  @!P0 LDG.E.U8 R19, desc[UR56][R6.64] ;  /* 0x0000003806138981 */ /* 0x0000e4000c1e1100 */
[----:B0-----:R-:W-:Y:S02]  /*2dc40*/  @!P0 IMAD.MOV.U32 R6, RZ, RZ, R218 ;  /* 0x000000ffff068224 */ /* 0x001fe400078e00da */
[----:B------:R-:W-:-:S05]  /*2dc50*/  @!P0 IMAD.MOV.U32 R7, RZ, RZ, R227 ;  /* 0x000000ffff078224 */ /* 0x000fca00078e00e3 */
[----:B------:R0:W4:Y:S02]  /*2dc60*/  @!P0 LDG.E.U8 R18, desc[UR56][R6.64] ;  /* 0x0000003806128981 */ /* 0x000124000c1e1100 */
        /* <DEDUP_REMOVED lines=11> */
[----:B------:R0:W4:Y:S04]  /*2dd20*/  @!P0 LDG.E.U8 R11, desc[UR56][R6.64] ;  /* 0x00000038060b8981 */ /* 0x000128000c1e1100 */
[----:B------:R-:W-:Y:S04]  /*2dd30*/  STS.U8 [R48+UR58+0xf700], R23 ;  /* 0x00f7001730007988 */ /* 0x000fe8000800003a */
[----:B------:R-:W-:Y:S01]  /*2dd40*/  STS.U8 [R48+UR58+0xfb00], R22 ;  /* 0x00fb001630007988 */ /* 0x000fe2000800003a */
[----:B0-----:R-:W-:Y:S02]  /*2dd50*/  @!P0 IMAD.MOV.U32 R6, RZ, RZ, R3 ;  /* 0x000000ffff068224 */ /* 0x001fe400078e0003 */
[----:B------:R-:W-:Y:S01]  /*2dd60*/  @!P0 IMAD.MOV.U32 R7, RZ, RZ, R229 ;  /* 0x000000ffff078224 */ /* 0x000fe200078e00e5 */
[----:B------:R0:W-:Y:S04]  /*2dd70*/  STS.U8 [R48+UR58+0xff00], R21 ;  /* 0x00ff001530007988 */ /* 0x0001e8000800003a */
[----:B------:R1:W4:Y:S04]  /*2dd80*/  @!P0 LDG.E.U8 R10, desc[UR56][R6.64] ;  /* 0x00000038060a8981 */ /* 0x000328000c1e1100 */
[----:B0-----:R-:W4:Y:S04]  /*2dd90*/  LDL.LU.64 R48, [R1+0x400] ;  /* 0x0004000001307983 */ /* 0x001f280000300a00 */
[----:B------:R-:W4:Y:S01]  /*2dda0*/  LDL.LU.64 R50, [R1+0x408] ;  /* 0x0004080001327983 */ /* 0x000f220000300a00 */
[----:B-1----:R-:W-:-:S03]  /*2ddb0*/  @!P0 IMAD.MOV.U32 R6, RZ, RZ, R226 ;  /* 0x000000ffff068224 */ /* 0x002fc600078e00e2 */
[----:B------:R-:W4:Y:S01]  /*2ddc0*/  LDL.LU.64 R52, [R1+0x410] ;  /* 0x0004100001347983 */ /* 0x000f220000300a00 */
[----:B------:R-:W-:-:S03]  /*2ddd0*/  @!P0 IMAD.MOV.U32 R7, RZ, RZ, R223 ;  /* 0x000000ffff078224 */ /* 0x000fc600078e00df */
[----:B------:R-:W4:Y:S04]  /*2dde0*/  LDL.LU.64 R54, [R1+0x418] ;  /* 0x0004180001367983 */ /* 0x000f280000300a00 */
[----:B------:R-:W4:Y:S04]  /*2ddf0*/  LDL.LU.64 R56, [R1+0x420] ;  /* 0x0004200001387983 */ /* 0x000f280000300a00 */
[----:B------:R-:W4:Y:S04]  /*2de00*/  LDL.LU.64 R58, [R1+0x428] ;  /* 0x00042800013a7983 */ /* 0x000f280000300a00 */
[----:B------:R-:W4:Y:S04]  /*2de10*/  LDL.LU.64 R60, [R1+0x430] ;  /* 0x00043000013c7983 */ /* 0x000f280000300a00 */
[----:B------:R0:W4:Y:S04]  /*2de20*/  @!P0 LDG.E.U8 R9, desc[UR56][R6.64] ;  /* 0x0000003806098981 */ /* 0x000128000c1e1100 */
[----:B------:R-:W4:Y:S04]  /*2de30*/  LDL.LU.64 R62, [R1+0x438] ;  /* 0x00043800013e7983 */ /* 0x000f280000300a00 */
[----:B------:R-:W4:Y:S04]  /*2de40*/  LDL.LU.64 R64, [R1+0x440] ;  /* 0x0004400001407983 */ /* 0x000f280000300a00 */
[----:B------:R-:W4:Y:S04]  /*2de50*/  LDL.LU.64 R66, [R1+0x448] ;  /* 0x0004480001427983 */ /* 0x000f280000300a00 */
[----:B------:R-:W4:Y:S04]  /*2de60*/  LDL.LU.64 R68, [R1+0x450] ;  /* 0x0004500001447983 */ /* 0x000f280000300a00 */
[----:B------:R-:W4:Y:S04]  /*2de70*/  LDL.LU.64 R70, [R1+0x458] ;  /* 0x0004580001467983 */ /* 0x000f280000300a00 */
[----:B------:R-:W4:Y:S04]  /*2de80*/  LDL.LU.64 R72, [R1+0x460] ;  /* 0x0004600001487983 */ /* 0x000f280000300a00 */
[----:B------:R-:W4:Y:S01]  /*2de90*/  LDL.LU.64 R74, [R1+0x468] ;  /* 0x00046800014a7983 */ /* 0x000f220000300a00 */
[----:B0-----:R-:W-:-:S03]  /*2dea0*/  @!P0 IMAD.MOV.U32 R6, RZ, RZ, R220 ;  /* 0x000000ffff068224 */ /* 0x001fc600078e00dc */
[----:B------:R-:W4:Y:S01]  /*2deb0*/  LDL.LU.64 R76, [R1+0x470] ;  /* 0x00047000014c7983 */ /* 0x000f220000300a00 */
[----:B------:R-:W-:-:S03]  /*2dec0*/  @!P0 IMAD.MOV.U32 R7, RZ, RZ, R217 ;  /* 0x000000ffff078224 */ /* 0x000fc600078e00d9 */
        /* <DEDUP_REMOVED lines=24> */
[----:B------:R-:W4:Y:S04]  /*2e050*/  LDL.LU.64 R118, [R1+0x518] ;  /* 0x0005180001767983 */ /* 0x000f280000300a00 */
[----:B------:R-:W4:Y:S04]  /*2e060*/  LDL.LU.64 R120, [R1+0x520] ;  /* 0x0005200001787983 */ /* 0x000f280000300a00 */
[----:B------:R-:W4:Y:S01]  /*2e070*/  LDL.LU.64 R122, [R1+0x528] ;  /* 0x00052800017a7983 */ /* 0x000f220000300a00 */
[----:B0-----:R-:W-:-:S03]  /*2e080*/  LOP3.LUT R6, R47, 0x70, RZ, 0x3c, !PT ;  /* 0x000000702f067812 */ /* 0x001fc600078e3cff */
[----:B------:R-:W4:Y:S04]  /*2e090*/  LDL.LU.64 R124, [R1+0x530] ;  /* 0x00053000017c7983 */ /* 0x000f280000300a00 */
[----:B------:R-:W4:Y:S04]  /*2e0a0*/  LDL.LU.64 R126, [R1+0x538] ;  /* 0x00053800017e7983 */ /* 0x000f280000300a00 */
[----:B------:R-:W-:Y:S04]  /*2e0b0*/  STS.U8 [R6+UR58+0x8380], R209 ;  /* 0x008380d106007988 */ /* 0x000fe8000800003a */
[----:B------:R-:W-:Y:S04]  /*2e0c0*/  STS.U8 [R6+UR58+0x8780], R207 ;  /* 0x008780cf06007988 */ /* 0x000fe8000800003a */
[----:B------:R-:W4:Y:S04]  /*2e0d0*/  LDL.LU.64 R128, [R1+0x540] ;  /* 0x0005400001807983 */ /* 0x000f280000300a00 */
        /* <DEDUP_REMOVED lines=36> */
[----:B------:R0:W-:Y:S04]  /*2e320*/  STS.U8 [R6+UR58+0xd380], R169 ;  /* 0x00d380a906007988 */ /* 0x0001e8000800003a */
[----:B------:R-:W4:Y:S04]  /*2e330*/  LDL.LU.64 R166, [R1+0x5d8] ;  /* 0x0005d80001a67983 */ /* 0x000f280000300a00 */
[----:B0-----:R-:W4:Y:S04]  /*2e340*/  LDL.LU.64 R168, [R1+0x5e0] ;  /* 0x0005e00001a87983 */ /* 0x001f280000300a00 */
[----:B------:R-:W4:Y:S04]  /*2e350*/  LDL.LU.64 R170, [R1+0x5e8] ;  /* 0x0005e80001aa7983 */ /* 0x000f280000300a00 */
[----:B------:R-:W4:Y:S04]  /*2e360*/  LDL.LU.64 R172, [R1+0x5f0] ;  /* 0x0005f00001ac7983 */ /* 0x000f280000300a00 */
[----:B------:R-:W4:Y:S04]  /*2e370*/  LDL.LU.64 R174, [R1+0x5f8] ;  /* 0x0005f80001ae7983 */ /* 0x000f280000300a00 */
[----:B--2---:R-:W-:Y:S01]  /*2e380*/  STS.U8 [R6+UR58+0xd780], R20 ;  /* 0x00d7801406007988 */ /* 0x004fe2000800003a */
[----:B------:R-:W-:-:S03]  /*2e390*/  UMOV UR21, 0x40000040 ;  /* 0x4000004000157882 */ /* 0x000fc60000000000 */
[----:B---3--:R-:W-:Y:S04]  /*2e3a0*/  STS.U8 [R6+UR58+0xdb80], R19 ;  /* 0x00db801306007988 */ /* 0x008fe8000800003a */
[----:B----4-:R-:W-:Y:S04]  /*2e3b0*/  STS.U8 [R6+UR58+0xdf80], R18 ;  /* 0x00df801206007988 */ /* 0x010fe8000800003a */
        /* <DEDUP_REMOVED lines=8> */
[----:B------:R0:W-:Y:S06]  /*2e440*/  MEMBAR.ALL.CTA ;  /* 0x0000000000007992 */ /* 0x0001ec0000008000 */
[----:B0-----:R-:W0:Y:S02]  /*2e450*/  FENCE.VIEW.ASYNC.S ;  /* 0x00000000000073c6 */ /* 0x001e240000000000 */
[----:B0-----:R-:W-:Y:S06]  /*2e460*/  BAR.SYNC.DEFER_BLOCKING 0x0 ;  /* 0x0000000000007b1d */ /* 0x001fec0000010000 */
[----:B------:R-:W-:-:S06]  /*2e470*/  WARPGROUP.ARRIVE ;  /* 0x00000000000079c5 */ /* 0x000fcc0000000000 */
[----:B------:R-:W-:Y:S03]  /*2e480*/  QGMMA.64x256x32.F32.E5M2.E5M2 R48, gdesc[UR20], R48, gsb0 ;  /* 0x03e00000143079f3 */ /* 0x000fe60008003830 */
[----:B------:R-:W-:Y:S02]  /*2e490*/  WARPGROUP.DEPBAR.LE gsb0, 0x0 ;  /* 0x00008000000079c5 */ /* 0x000fe40000010000 */
[----:B------:R-:W-:-:S15]  /*2e4a0*/  WARPGROUP.ARRIVE ;  /* 0x00000000000079c5 */ /* 0x000fde0000000000 */
[----:B------:R-:W-:-:S08]  /*2e4b0*/  NOP ;  /* 0x0000000000007918 */ /* 0x000fd00000000000 */
[----:B------:R-:W-:Y:S03]  /*2e4c0*/  QGMMA.64x256x32.F32.E5M2.E5M2 R48, gdesc[UR8], R48, gsb0 ;  /* 0x03e00000083079f3 */ /* 0x000fe60008003830 */
[----:B------:R-:W-:Y:S02]  /*2e4d0*/  WARPGROUP.DEPBAR.LE gsb0, 0x0 ;  /* 0x00008000000079c5 */ /* 0x000fe40000010000 */
[----:B------:R-:W-:-:S15]  /*2e4e0*/  WARPGROUP.ARRIVE ;  /* 0x00000000000079c5 */ /* 0x000fde0000000000 */
[----:B------:R-:W-:-:S08]  /*2e4f0*/  NOP ;  /* 0x0000000000007918 */ /* 0x000fd00000000000 */
[----:B------:R-:W-:Y:S01]  /*2e500*/  QGMMA.64x256x32.F32.E5M2.E5M2 R48, gdesc[UR12], R48, gsb0 ;  /* 0x03e000000c3079f3 */ /* 0x000fe20008003830 */
        /* <DEDUP_REMOVED lines=11> */
[----:B------:R-:W-:Y:S01]  /*2e5c0*/  STL.64 [R1+0x1de0], R24 ;  /* 0x001de01801007387 */ /* 0x000fe20000100a00 */
[----:B------:R-:W-:-:S02]  /*2e5d0*/  WARPGROUP.DEPBAR.LE gsb0, 0x0 ;  /* 0x00008000000079c5 */ /* 0x000fc40000010000 */
[----:B------:R-:W-:-:S06]  /*2e5e0*/  WARPGROUP.ARRIVE ;  /* 0x00000000000079c5 */ /* 0x000fcc0000000000 */
[----:B------:R-:W-:Y:S03]  /*2e5f0*/  QGMMA.64x256x32.F32.E5M2.E5M2 R48, gdesc[UR16], R48, gsb0 ;  /* 0x03e00000103079f3 */ /* 0x000fe60008003830 */
[----:B------:R-:W-:Y:S02]  /*2e600*/  WARPGROUP.DEPBAR.LE gsb0, 0x0 ;  /* 0x00008000000079c5 */ /* 0x000fe40000010000 */
        /* <DEDUP_REMOVED lines=51> */
[----:B------:R0:W-:Y:S04]  /*2e940*/  STL.64 [R1+0x598], R150 ;  /* 0x0005989601007387 */ /* 0x0001e80000100a00 */
        /* <DEDUP_REMOVED lines=8> */
[----:B------:R2:W-:Y:S04]  /*2e9d0*/  STL.64 [R1+0x5e0], R168 ;  /* 0x0005e0a801007387 */ /* 0x0005e80000100a00 */
[----:B------:R-:W-:Y:S04]  /*2e9e0*/  STL.64 [R1+0x5e8], R170 ;  /* 0x0005e8aa01007387 */ /* 0x000fe80000100a00 */
[----:B------:R-:W-:Y:S04]  /*2e9f0*/  STL.64 [R1+0x5f0], R172 ;  /* 0x0005f0ac01007387 */ /* 0x000fe80000100a00 */
[----:B------:R-:W-:Y:S04]  /*2ea00*/  STL.64 [R1+0x5f8], R174 ;  /* 0x0005f8ae01007387 */ /* 0x000fe80000100a00 */
[----:B0-----:R-:W3:Y:S04]  /*2ea10*/  LDL.LU.64 R150, [R1+0x1e50] ;  /* 0x001e500001967983 */ /* 0x001ee80000300a00 */
[----:B------:R-:W4:Y:S04]  /*2ea20*/  LDL.LU.64 R148, [R1+0x1e48] ;  /* 0x001e480001947983 */ /* 0x000f280000300a00 */
[----:B------:R-:W2:Y:S04]  /*2ea30*/  LDL.LU.64 R146, [R1+0x1e40] ;  /* 0x001e400001927983 */ /* 0x000ea80000300a00 */
[----:B------:R-:W3:Y:S04]  /*2ea40*/  LDL.LU R145, [R1+0x1e3c] ;  /* 0x001e3c0001917983 */ /* 0x000ee80000300800 */
[----:B------:R-:W4:Y:S04]  /*2ea50*/  LDL.LU R46, [R1+0x1e38] ;  /* 0x001e3800012e7983 */ /* 0x000f280000300800 */
[----:B------:R-:W2:Y:S04]  /*2ea60*/  LDL.LU.64 R44, [R1+0x1e30] ;  /* 0x001e3000012c7983 */ /* 0x000ea80000300a00 */
[----:B------:R-:W3:Y:S04]  /*2ea70*/  LDL.LU.64 R42, [R1+0x1e28] ;  /* 0x001e2800012a7983 */ /* 0x000ee80000300a00 */
        /* <DEDUP_REMOVED lines=9> */
[----:B-1----:R-:W3:Y:S01]  /*2eb10*/  LDL.LU R162, [R1+0x18f8] ;  /* 0x0018f80001a27983 */ /* 0x002ee20000300800 */
[----:B------:R-:W-:Y:S01]  /*2eb20*/  UIADD3.64 UR52, UR8, 0x1fe, URZ ;  /* 0x000001fe08347897 */ /* 0x000fe2000fffe03f */
[----:B------:R-:W-:Y:S01]  /*2eb30*/  UMOV UR54, UR22 ;  /* 0x0000001600367c82 */ /* 0x000fe20008000000 */
[----:B------:R-:W-:Y:S01]  /*2eb40*/  UMOV UR55, UR23 ;  /* 0x0000001700377c82 */ /* 0x000fe20008000000 */
[----:B------:R-:W-:Y:S01]  /*2eb50*/  UIADD3.64 UR48, UR8, 0x200, URZ ;  /* 0x0000020008307897 */ /* 0x000fe2000fffe03f */
[----:B------:R-:W-:Y:S01]  /*2eb60*/  UMOV UR50, UR10 ;  /* 0x0000000a00327c82 */ /* 0x000fe20008000000 */
[----:B------:R-:W-:Y:S01]  /*2eb70*/  UMOV UR51, UR11 ;  /* 0x0000000b00337c82 */ /* 0x000fe20008000000 */
[----:B------:R-:W-:Y:S01]  /*2eb80*/  UIADD3.64 UR4, UR8, 0x204, URZ ;  /* 0x0000020408047897 */ /* 0x000fe2000fffe03f */
[----:B------:R-:W-:Y:S01]  /*2eb90*/  UMOV UR6, UR18 ;  /* 0x0000001200067c82 */ /* 0x000fe20008000000 */
[----:B------:R-:W-:Y:S01]  /*2eba0*/  UMOV UR7, UR19 ;  /* 0x0000001300077c82 */ /* 0x000fe20008000000 */
[----:B------:R-:W0:Y:S01]  /*2ebb0*/  LDC R161, c[0x0][0x230] ;  /* 0x00008c00ffa17b82 */ /* 0x000e220000000800 */
[----:B----4-:R-:W-:-:S02]  /*2ebc0*/  IMAD.MOV.U32 R232, RZ, RZ, R46 ;  /* 0x000000ffffe87224 */ /* 0x010fc400078e002e */
[----:B--2---:R-:W-:Y:S02]  /*2ebd0*/  IMAD.MOV.U32 R230, RZ, RZ, R45 ;  /* 0x000000ffffe67224 */ /* 0x004fe400078e002d */
[----:B---3--:R-:W-:Y:S02]  /*2ebe0*/  IMAD.MOV.U32 R7, RZ, RZ, R43 ;  /* 0x000000ffff077224 */ /* 0x008fe400078e002b */
[----:B------:R-:W-:Y:S02]  /*2ebf0*/  IMAD.MOV.U32 R252, RZ, RZ, R41 ;  /* 0x000000fffffc7224 */ /* 0x000fe400078e0029 */
[----:B------:R-:W-:Y:S02]  /*2ec00*/  IMAD.MOV.U32 R250, RZ, RZ, R39 ;  /* 0x000000fffffa7224 */ /* 0x000fe400078e0027 */
[----:B------:R-:W-:Y:S02]  /*2ec10*/  IMAD.MOV.U32 R249, RZ, RZ, R37 ;  /* 0x000000fffff97224 */ /* 0x000fe400078e0025 */
[----:B------:R-:W-:-:S02]  /*2ec20*/  IMAD.MOV.U32 R241, RZ, RZ, R35 ;  /* 0x000000fffff17224 */ /* 0x000fc400078e0023 */
[----:B------:R-:W-:Y:S02]  /*2ec30*/  IMAD.MOV.U32 R243, RZ, RZ, R33 ;  /* 0x000000fffff37224 */ /* 0x000fe400078e0021 */
[----:B------:R-:W-:Y:S02]  /*2ec40*/  IMAD.MOV.U32 R245, RZ, RZ, R31 ;  /* 0x000000fffff57224 */ /* 0x000fe400078e001f */
[----:B------:R-:W-:Y:S02]  /*2ec50*/  IMAD.MOV.U32 R246, RZ, RZ, R29 ;  /* 0x000000fffff67224 */ /* 0x000fe400078e001d */
[----:B------:R-:W-:Y:S02]  /*2ec60*/  IMAD.MOV.U32 R247, RZ, RZ, R27 ;  /* 0x000000fffff77224 */ /* 0x000fe400078e001b */
[----:B------:R-:W-:Y:S02]  /*2ec70*/  IMAD.MOV.U32 R238, RZ, RZ, R25 ;  /* 0x000000ffffee7224 */ /* 0x000fe400078e0019 */
[----:B------:R-:W-:-:S02]  /*2ec80*/  IMAD.MOV.U32 R231, RZ, RZ, R24 ;  /* 0x000000ffffe77224 */ /* 0x000fc400078e0018 */
[----:B------:R-:W-:Y:S01]  /*2ec90*/  IMAD.MOV.U32 R239, RZ, RZ, R26 ;  /* 0x000000ffffef7224 */ /* 0x000fe200078e001a */
[----:B------:R-:W2:Y:S01]  /*2eca0*/  LDL.LU.64 R24, [R1] ;  /* 0x0000000001187983 */ /* 0x000ea20000300a00 */
[----:B------:R-:W-:-:S03]  /*2ecb0*/  IMAD.MOV.U32 R234, RZ, RZ, R28 ;  /* 0x000000ffffea7224 */ /* 0x000fc600078e001c */
[----:B------:R-:W3:Y:S01]  /*2ecc0*/  LDL.LU.64 R26, [R1+0x8] ;  /* 0x00000800011a7983 */ /* 0x000ee20000300a00 */
[----:B------:R-:W-:-:S03]  /*2ecd0*/  IMAD.MOV.U32 R233, RZ, RZ, R30 ;  /* 0x000000ffffe97224 */ /* 0x000fc600078e001e */
[----:B------:R-:W4:Y:S01]  /*2ece0*/  LDL.LU.64 R28, [R1+0x10] ;  /* 0x00001000011c7983 */ /* 0x000f220000300a00 */
[----:B------:R-:W-:-:S03]  /*2ecf0*/  IMAD.MOV.U32 R244, RZ, RZ, R32 ;  /* 0x000000fffff47224 */ /* 0x000fc600078e0020 */
[----:B------:R-:W2:Y:S01]  /*2ed00*/  LDL.LU.64 R30, [R1+0x18] ;  /* 0x00001800011e7983 */ /* 0x000ea20000300a00 */
        /* <DEDUP_REMOVED lines=11> */
[----:B------:R-:W2:Y:S04]  /*2edc0*/  LDL.LU.64 R42, [R1+0x48] ;  /* 0x00004800012a7983 */ /* 0x000ea80000300a00 */
[----:B------:R-:W3:Y:S04]  /*2edd0*/  LDL.LU.64 R44, [R1+0x50] ;  /* 0x00005000012c7983 */ /* 0x000ee80000300a00 */
[----:B------:R-:W4:Y:S04]  /*2ede0*/  LDL.LU.64 R46, [R1+0x58] ;  /* 0x00005800012e7983 */ /* 0x000f280000300a00 */
        /* <DEDUP_REMOVED lines=46> */
[----:B------:R-:W3:Y:S01]  /*2f0d0*/  LDL.LU.64 R140, [R1+0x1d0] ;  /* 0x0001d000018c7983 */ /* 0x000ee20000300a00 */
[----:B------:R-:W-:-:S03]  /*2f0e0*/  IMAD.MOV.U32 R6, RZ, RZ, R145 ;  /* 0x000000ffff067224 */ /* 0x000fc600078e0091 */
[----:B------:R-:W4:Y:S01]  /*2f0f0*/  LDL.LU.64 R142, [R1+0x1d8] ;  /* 0x0001d800018e7983 */ /* 0x000f220000300a00 */
[----:B------:R-:W-:Y:S02]  /*2f100*/  IMAD.MOV.U32 R168, RZ, RZ, R146 ;  /* 0x000000ffffa87224 */ /* 0x000fe400078e0092 */
[----:B------:R-:W-:Y:S01]  /*2f110*/  IMAD.MOV.U32 R167, RZ, RZ, R147 ;  /* 0x000000ffffa77224 */ /* 0x000fe200078e0093 */
[----:B------:R-:W2:Y:S01]  /*2f120*/  LDL.LU.64 R144, [R1+0x1e0] ;  /* 0x0001e00001907983 */ /* 0x000ea20000300a00 */
[----:B------:R-:W-:Y:S02]  /*2f130*/  IMAD.MOV.U32 R166, RZ, RZ, R148 ;  /* 0x000000ffffa67224 */ /* 0x000fe400078e0094 */
[----:B------:R-:W-:Y:S01]  /*2f140*/  IMAD.MOV.U32 R165, RZ, RZ, R149 ;  /* 0x000000ffffa57224 */ /* 0x000fe200078e0095 */
[----:B------:R-:W3:Y:S01]  /*2f150*/  LDL.LU.64 R146, [R1+0x1e8] ;  /* 0x0001e80001927983 */ /* 0x000ee20000300a00 */
[----:B------:R-:W-:Y:S02]  /*2f160*/  IMAD.MOV.U32 R164, RZ, RZ, R150 ;  /* 0x000000ffffa47224 */ /* 0x000fe400078e0096 */
[----:B------:R-:W-:Y:S01]  /*2f170*/  IMAD.MOV.U32 R163, RZ, RZ, R151 ;  /* 0x000000ffffa37224 */ /* 0x000fe200078e0097 */
[----:B------:R-:W4:Y:S04]  /*2f180*/  LDL.LU.64 R148, [R1+0x1f0] ;  /* 0x0001f00001947983 */ /* 0x000f280000300a00 */
[----:B------:R-:W2:Y:S04]  /*2f190*/  LDL.LU.64 R150, [R1+0x1f8] ;  /* 0x0001f80001967983 */ /* 0x000ea80000300a00 */
[----:B--2---:R-:W-:Y:S04]  /*2f1a0*/  STL.64 [R1+0x1dd0], R150 ;  /* 0x001dd09601007387 */ /* 0x004fe80000100a00 */
[----:B----4-:R-:W-:Y:S04]  /*2f1b0*/  STL.64 [R1+0x1dc8], R148 ;  /* 0x001dc89401007387 */ /* 0x010fe80000100a00 */
[----:B---3--:R-:W-:Y:S04]  /*2f1c0*/  STL.64 [R1+0x1dc0], R146 ;  /* 0x001dc09201007387 */ /* 0x008fe80000100a00 */
        /* <DEDUP_REMOVED lines=57> */
[----:B-1----:R-:W2:Y:S04]  /*2f560*/  LDL.LU.64 R32, [R1+0x200] ;  /* 0x0002000001207983 */ /* 0x002ea80000300a00 */
[----:B------:R-:W2:Y:S04]  /*2f570*/  LDL.LU.64 R34, [R1+0x208] ;  /* 0x0002080001227983 */ /* 0x000ea80000300a00 */
        /* <DEDUP_REMOVED lines=62> */
[----:B------:R-:W-:Y:S04]  /*2f960*/  STL.64 [R1+0x1bf0], R30 ;  /* 0x001bf01e01007387 */ /* 0x000fe80000100a00 */
[----:B------:R-:W-:Y:S04]  /*2f970*/  STL.64 [R1+0x1be8], R28 ;  /* 0x001be81c01007387 */ /* 0x000fe80000100a00 */
[----:B------:R-:W-:Y:S04]  /*2f980*/  STL.64 [R1+0x1be0], R26 ;  /* 0x001be01a01007387 */ /* 0x000fe80000100a00 */
[----:B------:R-:W-:Y:S01]  /*2f990*/  STL.64 [R1+0x1bd8], R24 ;  /* 0x001bd81801007387 */ /* 0x000fe20000100a00 */
[----:B--2---:R-:W-:-:S06]  /*2f9a0*/  WARPGROUP.ARRIVE ;  /* 0x00000000000079c5 */ /* 0x004fcc0000000000 */
[----:B------:R-:W-:Y:S01]  /*2f9b0*/  QGMMA.64x256x32.F32.E5M2.E5M2 R32, gdesc[UR52], R32, gsb0 ;  /* 0x03e00000342079f3 */ /* 0x000fe20008003820 */
[----:B------:R-:W-:Y:S01]  /*2f9c0*/  UIADD3.64 UR52, UR8, 0x202, URZ ;  /* 0x0000020208347897 */ /* 0x000fe2000fffe03f */
[----:B------:R-:W-:Y:S01]  /*2f9d0*/  UMOV UR54, UR14 ;  /* 0x0000000e00367c82 */ /* 0x000fe20008000000 */
[----:B------:R-:W-:Y:S01]  /*2f9e0*/  UMOV UR55, UR15 ;  /* 0x0000000f00377c82 */ /* 0x000fe20008000000 */
[----:B------:R-:W-:Y:S02]  /*2f9f0*/  WARPGROUP.DEPBAR.LE gsb0, 0x0 ;  /* 0x00008000000079c5 */ /* 0x000fe40000010000 */
[----:B------:R-:W-:-:S15]  /*2fa00*/  WARPGROUP.ARRIVE ;  /* 0x00000000000079c5 */ /* 0x000fde0000000000 */
[----:B------:R-:W-:-:S07]  /*2fa10*/  NOP ;  /* 0x0000000000007918 */ /* 0x000fce0000000000 */
[----:B------:R-:W-:Y:S01]  /*2fa20*/  QGMMA.64x256x32.F32.E5M2.E5M2 R32, gdesc[UR48], R32, gsb0 ;  /* 0x03e00000302079f3 */ /* 0x000fe20008003820 */
[----:B------:R-:W-:Y:S02]  /*2fa30*/  R2UR UR49, R162 ;  /* 0x00000000a23172ca */ /* 0x000fe400000e0000 */
[----:B------:R-:W2:Y:S01]  /*2fa40*/  LDL.LU R162, [R1+0x18f4] ;  /* 0x0018f40001a27983 */ /* 0x000ea20000300800 */
[----:B------:R-:W-:Y:S02]  /*2fa50*/  WARPGROUP.DEPBAR.LE gsb0, 0x0 ;  /* 0x00008000000079c5 */ /* 0x000fe40000010000 */
[----:B------:R-:W-:-:S15]  /*2fa60*/  WARPGROUP.ARRIVE ;  /* 0x00000000000079c5 */ /* 0x000fde0000000000 */
[----:B------:R-:W-:-:S07]  /*2fa70*/  NOP ;  /* 0x0000000000007918 */ /* 0x000fce0000000000 */
[----:B------:R-:W-:Y:S01]  /*2fa80*/  QGMMA.64x256x32.F32.E5M2.E5M2 R32, gdesc[UR52], R32, gsb0 ;  /* 0x03e00000342079f3 */ /* 0x000fe20008003820 */
[----:B--2---:R-:W-:Y:S01]  /*2fa90*/  R2UR UR48, R162 ;  /* 0x00000000a23072ca */ /* 0x004fe200000e0000 */
[----:B------:R-:W-:Y:S02]  /*2faa0*/  IMAD.MOV.U32 R162, RZ, RZ, R163 ;  /* 0x000000ffffa27224 */ /* 0x000fe400078e00a3 */
        /* <DEDUP_REMOVED lines=8> */
[----:B------:R-:W-:Y:S01]  /*2fb30*/  IMAD.MOV.U32 R230, RZ, RZ, R12 ;  /* 0x000000ffffe67224 */ /* 0x000fe200078e000c */
[----:B------:R-:W-:Y:S01]  /*2fb40*/  R2UR UR53, R162 ;  /* 0x00000000a23572ca */ /* 0x000fe200000e0000 */
[----:B------:R-:W2:Y:S04]  /*2fb50*/  LDL.LU R12, [R1+0x1dd8] ;  /* 0x001dd800010c7983 */ /* 0x000ea80000300800 */
[----:B------:R-:W3:Y:S01]  /*2fb60*/  LDL.LU R162, [R1+0x18ec] ;  /* 0x0018ec0001a27983 */ /* 0x000ee20000300800 */
[----:B------:R-:W-:-:S02]  /*2fb70*/  WARPGROUP.DEPBAR.LE gsb0, 0x0 ;  /* 0x00008000000079c5 */ /* 0x000fc40000010000 */
[----:B------:R-:W-:-:S06]  /*2fb80*/  WARPGROUP.ARRIVE ;  /* 0x00000000000079c5 */ /* 0x000fcc0000000000 */
[----:B------:R-:W-:Y:S01]  /*2fb90*/  QGMMA.64x256x32.F32.E5M2.E5M2 R32, gdesc[UR4], R32, gsb0 ;  /* 0x03e00000042079f3 */ /* 0x000fe20008003820 */
[----:B---3--:R-:W-:Y:S02]  /*2fba0*/  R2UR UR52, R162 ;  /* 0x00000000a23472ca */ /* 0x008fe400000e0000 */
        /* <DEDUP_REMOVED lines=65> */
[----:B-1----:R-:W3:Y:S04]  /*2ffc0*/  LDL.LU.64 R150, [R1+0x1dd0] ;  /* 0x001dd00001967983 */ /* 0x002ee80000300a00 */
        /* <DEDUP_REMOVED lines=63> */
[----:B------:R-:W4:Y:S02]  /*303c0*/  LDL.LU R162, [R1+0x18e8] ;  /* 0x0018e80001a27983 */ /* 0x000f240000300800 */
[----:B----4-:R-:W-:-:S02]  /*303d0*/  R2UR UR7, R162 ;  /* 0x00000000a20772ca */ /* 0x010fc400000e0000 */
[----:B------:R-:W4:Y:S02]  /*303e0*/  LDL.LU R162, [R1+0x18e4] ;  /* 0x0018e40001a27983 */ /* 0x000f240000300800 */
[----:B----4-:R-:W-:Y:S02]  /*303f0*/  R2UR UR6, R162 ;  /* 0x00000000a20672ca */ /* 0x010fe400000e0000 */
[----:B------:R-:W4:Y:S01]  /*30400*/  LDL.LU R162, [R1+0x18e0] ;  /* 0x0018e00001a27983 */ /* 0x000f220000300800 */
[----:B0-----:R-:W-:Y:S01]  /*30410*/  VIADD R161, R161, 0x7f ;  /* 0x0000007fa1a17836 */ /* 0x001fe20000000000 */
[----:B----4-:R-:W-:Y:S02]  /*30420*/  R2UR UR5, R162 ;  /* 0x00000000a20572ca */ /* 0x010fe400000e0000 */
[----:B------:R-:W4:Y:S01]  /*30430*/  LDL.LU R162, [R1+0x18dc] ;  /* 0x0018dc0001a27983 */ /* 0x000f220000300800 */
[----:B------:R-:W-:-:S05]  /*30440*/  VIADD R163, R163, 0x1 ;  /* 0x00000001a3a37836 */ /* 0x000fca0000000000 */
[----:B------:R0:W-:Y:S01]  /*30450*/  STL [R1+0x8a8], R163 ;  /* 0x0008a8a301007387 */ /* 0x0001e20000100800 */
[----:B----4-:R-:W-:Y:S02]  /*30460*/  R2UR UR4, R162 ;  /* 0x00000000a20472ca */ /* 0x010fe400000e0000 */
[----:B------:R-:W-:-:S04]  /*30470*/  SHF.R.S32.HI R162, RZ, 0x1f, R161 ;  /* 0x0000001fffa27819 */ /* 0x000fc800000114a1 */
[----:B------:R-:W-:-:S04]  /*30480*/  LEA.HI R2, R162, R161, RZ, 0x7 ;  /* 0x000000a1a2027211 */ /* 0x000fc800078f38ff */
[----:B------:R-:W-:-:S04]  /*30490*/  SHF.R.S32.HI R2, RZ, 0x7, R2 ;  /* 0x00000007ff027819 */ /* 0x000fc80000011402 */
[----:B------:R-:W-:Y:S01]  /*304a0*/  ISETP.NE.U32.AND P0, PT, R163, R2, PT ;  /* 0x00000002a300720c */ /* 0x000fe20003f05070 */
[----:B0-----:R-:W-:Y:S02]  /*304b0*/  IMAD.MOV.U32 R163, RZ, RZ, R164 ;  /* 0x000000ffffa37224 */ /* 0x001fe400078e00a4 */
        /* <DEDUP_REMOVED lines=10> */
[----:B------:R-:W-:Y:S01]  /*30560*/  IADD3 R163, P2, R163, UR6, RZ ;  /* 0x00000006a3a37c10 */ /* 0x000fe2000ff5e0ff */
[----:B------:R-:W-:-:S02]  /*30570*/  IMAD.MOV.U32 R232, RZ, RZ, R233 ;  /* 0x000000ffffe87224 */ /* 0x000fc400078e00e9 */
[----:B------:R-:W-:Y:S02]  /*30580*/  IMAD.MOV.U32 R233, RZ, RZ, R234 ;  /* 0x000000ffffe97224 */ /* 0x000fe400078e00ea */
[----:B------:R-:W-:Y:S02]  /*30590*/  IMAD.MOV.U32 R234, RZ, RZ, R5 ;  /* 0x000000ffffea7224 */ /* 0x000fe400078e0005 */
[----:B------:R-:W4:Y:S04]  /*305a0*/  LDL.LU R5, [R1+0x1bd0] ;  /* 0x001bd00001057983 */ /* 0x000f280000300800 */
[----:B------:R0:W-:Y:S04]  /*305b0*/  STL [R1+0xfb0], R163 ;  /* 0x000fb0a301007387 */ /* 0x0001e80000100800 */
[----:B0-----:R-:W2:Y:S02]  /*305c0*/  LDL.LU R163, [R1+0xfa8] ;  /* 0x000fa80001a37983 */ /* 0x001ea40000300800 */
[----:B--2---:R-:W-:-:S05]  /*305d0*/  IADD3 R163, P3, R163, UR6, RZ ;  /* 0x00000006a3a37c10 */ /* 0x004fca000ff7e0ff */
[----:B------:R0:W-:Y:S04]  /*305e0*/  STL [R1+0xfa8], R163 ;  /* 0x000fa8a301007387 */ /* 0x0001e80000100800 */
[----:B0-----:R-:W2:Y:S01]  /*305f0*/  LDL.LU R163, [R1+0xfa0] ;  /* 0x000fa00001a37983 */ /* 0x001ea20000300800 */
[----:B----4-:R-:W-:Y:S02]  /*30600*/  IADD3 R5, P5, R5, UR6, RZ ;  /* 0x0000000605057c10 */ /* 0x010fe4000ffbe0ff */
[----:B--2---:R-:W-:-:S05]  /*30610*/  IADD3 R163, P4, R163, UR6, RZ ;  /* 0x00000006a3a37c10 */ /* 0x004fca000ff9e0ff */
[----:B------:R0:W-:Y:S04]  /*30620*/  STL [R1+0xfa0], R163 ;  /* 0x000fa0a301007387 */ /* 0x0001e80000100800 */
[----:B------:R1:W-:Y:S01]  /*30630*/  STL [R1+0xf98], R5 ;  /* 0x000f980501007387 */ /* 0x0003e20000100800 */
[----:B0-----:R-:W-:-:S03]  /*30640*/  IMAD.MOV.U32 R163, RZ, RZ, R164 ;  /* 0x000000ffffa37224 */ /* 0x001fc600078e00a4 */
[----:B-1----:R-:W2:Y:S01]  /*30650*/  LDL.LU R5, [R1+0x1bcc] ;  /* 0x001bcc0001057983 */ /* 0x002ea20000300800 */
[----:B------:R-:W-:Y:S02]  /*30660*/  IMAD.MOV.U32 R164, RZ, RZ, R165 ;  /* 0x000000ffffa47224 */ /* 0x000fe400078e00a5 */
        /* <DEDUP_REMOVED lines=13> */
[----:B------:R-:W4:Y:S01]  /*30740*/  LDL.LU R13, [R1+0x1bc8] ;  /* 0x001bc800010d7983 */ /* 0x000f220000300800 */
[----:B------:R-:W-:Y:S02]  /*30750*/  IADD3 R12, P6, R12, UR6, RZ ;  /* 0x000000060c0c7c10 */ /* 0x000fe4000ffde0ff */
[----:B------:R-:W-:Y:S02]  /*30760*/  IADD3 R14, P1, R14, UR6, RZ ;  /* 0x000000060e0e7c10 */ /* 0x000fe4000ff3e0ff */
[----:B--2---:R-:W-:Y:S02]  /*30770*/  IADD3.X R5, R5, UR5, RZ, P6, !PT ;  /* 0x0000000505057c10 */ /* 0x004fe4000b7fe4ff */
[----:B------:R-:W-:-:S05]  /*30780*/  IADD3 R163, P6, R163, UR6, RZ ;  /* 0x00000006a3a37c10 */ /* 0x000fca000ffde0ff */
[----:B------:R0:W-:Y:S02]  /*30790*/  STL [R1+0xf90], R163 ;  /* 0x000f90a301007387 */ /* 0x0001e40000100800 */
[----:B0-----:R-:W-:Y:S02]  /*307a0*/  IMAD.MOV.U32 R163, RZ, RZ, R164 ;  /* 0x000000ffffa37224 */ /* 0x001fe400078e00a4 */
        /* <DEDUP_REMOVED lines=9> */
[----:B----4-:R-:W-:Y:S01]  /*30840*/  IADD3.X R13, R13, UR5, RZ, P1, !PT ;  /* 0x000000050d0d7c10 */ /* 0x010fe20008ffe4ff */
[----:B------:R-:W-:Y:S01]  /*30850*/  IMAD.MOV.U32 R232, RZ, RZ, R233 ;  /* 0x000000ffffe87224 */ /* 0x000fe200078e00e9 */
[----:B------:R-:W-:Y:S01]  /*30860*/  IADD3 R163, P1, R163, UR6, RZ ;  /* 0x00000006a3a37c10 */ /* 0x000fe2000ff3e0ff */
[----:B------:R-:W-:-:S02]  /*30870*/  IMAD.MOV.U32 R233, RZ, RZ, R234 ;  /* 0x000000ffffe97224 */ /* 0x000fc400078e00ea */
[----:B------:R-:W-:Y:S02]  /*30880*/  IMAD.MOV.U32 R234, RZ, RZ, R249 ;  /* 0x000000ffffea7224 */ /* 0x000fe400078e00f9 */
[----:B------:R-:W-:Y:S02]  /*30890*/  IMAD.MOV.U32 R249, RZ, RZ, R250 ;  /* 0x000000fffff97224 */ /* 0x000fe400078e00fa */
[----:B------:R-:W2:Y:S04]  /*308a0*/  LDL.LU R250, [R1+0x93c] ;  /* 0x00093c0001fa7983 */ /* 0x000ea80000300800 */
[----:B------:R0:W-:Y:S04]  /*308b0*/  STL [R1+0xf88], R163 ;  /* 0x000f88a301007387 */ /* 0x0001e80000100800 */
[----:B0-----:R-:W4:Y:S02]  /*308c0*/  LDL.LU R163, [R1+0xfac] ;  /* 0x000fac0001a37983 */ /* 0x001f240000300800 */
[----:B----4-:R-:W-:-:S05]  /*308d0*/  IADD3.X R163, R163, UR5, RZ, P2, !PT ;  /* 0x00000005a3a37c10 */ /* 0x010fca00097fe4ff */
[----:B------:R0:W-:Y:S04]  /*308e0*/  STL [R1+0xfac], R163 ;  /* 0x000faca301007387 */ /* 0x0001e80000100800 */
[----:B0-----:R-:W4:Y:S02]  /*308f0*/  LDL.LU R163, [R1+0xf80] ;  /* 0x000f800001a37983 */ /* 0x001f240000300800 */
[----:B----4-:R-:W-:-:S05]  /*30900*/  IADD3 R163, P2, R163, UR6, RZ ;  /* 0x00000006a3a37c10 */ /* 0x010fca000ff5e0ff */
        /* <DEDUP_REMOVED lines=419> */
[----:B------:R-:W-:Y:S01]  /*32340*/  IMAD.MOV.U32 R232, RZ, RZ, R233 ;  /* 0x000000ffffe87224 */ /* 0x000fe200078e00e9 */
[----:B------:R-:W-:Y:S01]  /*32350*/  IADD3.X R163, R163, UR5, RZ, P5, !PT ;  /* 0x00000005a3a37c10 */ /* 0x000fe2000affe4ff */
[----:B------:R-:W-:-:S02]  /*32360*/  IMAD.MOV.U32 R233, RZ, RZ, R234 ;  /* 0x000000ffffe97224 */ /* 0x000fc400078e00ea */
[----:B--2---:R-:W-:Y:S02]  /*32370*/  IMAD.MOV.U32 R234, RZ, RZ, R250 ;  /* 0x000000ffffea7224 */ /* 0x004fe400078e00fa */
[----:B------:R-:W-:Y:S02]  /*32380*/  IMAD.MOV.U32 R250, RZ, RZ, R251 ;  /* 0x000000fffffa7224 */ /* 0x000fe400078e00fb */
[----:B------:R-:W2:Y:S04]  /*32390*/  LDL.LU R251, [R1+0x8e8] ;  /* 0x0008e80001fb7983 */ /* 0x000ea80000300800 */
        /* <DEDUP_REMOVED lines=499> */
[----:B0-----:R-:W4:Y:S01]  /*342d0*/  LDL.LU R163, [R1+0x16dc] ;  /* 0x0016dc0001a37983 */ /* 0x001f220000300800 */
[----:B---3--:R-:W-:Y:S01]  /*342e0*/  WARPGROUP.ARRIVE ;  /* 0x00000000000079c5 */ /* 0x008fe20000000000 */
[----:B------:R-:W-:Y:S01]  /*342f0*/  UMOV UR26, UR22 ;  /* 0x00000016001a7c82 */ /* 0x000fe20008000000 */
[----:B------:R-:W-:-:S04]  /*34300*/  UMOV UR27, UR23 ;  /* 0x00000017001b7c82 */ /* 0x000fc80008000000 */
[----:B------:R-:W-:Y:S01]  /*34310*/  QGMMA.64x256x32.F32.E5M2.E5M2 R24, gdesc[UR24], R24, gsb0 ;  /* 0x03e00000181879f3 */ /* 0x000fe20008003818 */
[----:B----4-:R-:W-:-:S05]  /*34320*/  IADD3 R163, P4, R163, UR6, RZ ;  /* 0x00000006a3a37c10 */ /* 0x010fca000ff9e0ff */
[----:B------:R0:W-:Y:S04]  /*34330*/  STL [R1+0x16dc], R163 ;  /* 0x0016dca301007387 */ /* 0x0001e80000100800 */
[----:B0-----:R-:W3:Y:S01]  /*34340*/  LDL.LU R163, [R1+0x1700] ;  /* 0x0017000001a37983 */ /* 0x001ee20000300800 */
[----:B------:R-:W-:Y:S02]  /*34350*/  WARPGROUP.DEPBAR.LE gsb0, 0x0 ;  /* 0x00008000000079c5 */ /* 0x000fe40000010000 */
[----:B------:R-:W-:Y:S01]  /*34360*/  WARPGROUP.ARRIVE ;  /* 0x00000000000079c5 */ /* 0x000fe20000000000 */
[----:B------:R-:W-:Y:S01]  /*34370*/  UMOV UR30, UR10 ;  /* 0x0000000a001e7c82 */ /* 0x000fe20008000000 */
[----:B------:R-:W-:-:S13]  /*34380*/  UMOV UR31, UR11 ;  /* 0x0000000b001f7c82 */ /* 0x000fda0008000000 */
[----:B------:R-:W-:Y:S01]  /*34390*/  QGMMA.64x256x32.F32.E5M2.E5M2 R24, gdesc[UR28], R24, gsb0 ;  /* 0x03e000001c1879f3 */ /* 0x000fe20008003818 */
[----:B------:R-:W-:Y:S01]  /*343a0*/  UMOV UR34, UR14 ;  /* 0x0000000e00227c82 */ /* 0x000fe20008000000 */
[----:B------:R-:W-:Y:S01]  /*343b0*/  UMOV UR35, UR15 ;  /* 0x0000000f00237c82 */ /* 0x000fe20008000000 */
[----:B---3--:R-:W-:-:S05]  /*343c0*/  IADD3.X R163, R163, UR5, RZ, P5, !PT ;  /* 0x00000005a3a37c10 */ /* 0x008fca000affe4ff */
[----:B------:R0:W-:Y:S04]  /*343d0*/  STL [R1+0x1700], R163 ;  /* 0x001700a301007387 */ /* 0x0001e80000100800 */
[----:B0-----:R-:W3:Y:S01]  /*343e0*/  LDL.LU R163, [R1+0x16d4] ;  /* 0x0016d40001a37983 */ /* 0x001ee20000300800 */
[----:B------:R-:W-:Y:S02]  /*343f0*/  WARPGROUP.DEPBAR.LE gsb0, 0x0 ;  /* 0x00008000000079c5 */ /* 0x000fe40000010000 */
[----:B------:R-:W-:-:S13]  /*34400*/  WARPGROUP.ARRIVE ;  /* 0x00000000000079c5 */ /* 0x000fda0000000000 */
[----:B------:R-:W-:Y:S01]  /*34410*/  QGMMA.64x256x32.F32.E5M2.E5M2 R24, gdesc[UR32], R24, gsb0 ;  /* 0x03e00000201879f3 */ /* 0x000fe20008003818 */
[----:B------:R-:W-:Y:S01]  /*34420*/  UMOV UR38, UR18 ;  /* 0x0000001200267c82 */ /* 0x000fe20008000000 */
[----:B------:R-:W-:Y:S01]  /*34430*/  UMOV UR39, UR19 ;  /* 0x0000001300277c82 */ /* 0x000fe20008000000 */
[----:B---3--:R-:W-:-:S05]  /*34440*/  IADD3 R163, P5, R163, UR6, RZ ;  /* 0x00000006a3a37c10 */ /* 0x008fca000ffbe0ff */
[----:B------:R0:W-:Y:S04]  /*34450*/  STL [R1+0x16d4], R163 ;  /* 0x0016d4a301007387 */ /* 0x0001e80000100800 */
[----:B0-----:R-:W3:Y:S01]  /*34460*/  LDL.LU R163, [R1+0x16f8] ;  /* 0x0016f80001a37983 */ /* 0x001ee20000300800 */
[----:B------:R-:W-:Y:S02]  /*34470*/  WARPGROUP.DEPBAR.LE gsb0, 0x0 ;  /* 0x00008000000079c5 */ /* 0x000fe40000010000 */
[----:B------:R-:W-:-:S13]  /*34480*/  WARPGROUP.ARRIVE ;  /* 0x00000000000079c5 */ /* 0x000fda0000000000 */
[----:B------:R-:W-:Y:S03]  /*34490*/  QGMMA.64x256x32.F32.E5M2.E5M2 R24, gdesc[UR36], R24, gsb0 ;  /* 0x03e00000241879f3 */ /* 0x000fe60008003818 */
[----:B------:R-:W-:Y:S02]  /*344a0*/  WARPGROUP.DEPBAR.LE gsb0, 0x0 ;  /* 0x00008000000079c5 */ /* 0x000fe40000010000 */
[----:B---3--:R-:W-:-:S05]  /*344b0*/  IADD3.X R163, R163, UR5, RZ, P6, !PT ;  /* 0x00000005a3a37c10 */ /* 0x008fca000b7fe4ff */
[----:B------:R-:W-:Y:S04]  /*344c0*/  STL [R1+0x16f8], R163 ;  /* 0x0016f8a301007387 */ /* 0x000fe80000100800 */
[----:B------:R-:W-:Y:S04]  /*344d0*/  STL.64 [R1], R24 ;  /* 0x0000001801007387 */ /* 0x000fe80000100a00 */
        /* <DEDUP_REMOVED lines=63> */
[----:B0-----:R-:W3:Y:S04]  /*348d0*/  LDL.LU.64 R150, [R1+0x1bc0] ;  /* 0x001bc00001967983 */ /* 0x001ee80000300a00 */
        /* <DEDUP_REMOVED lines=62> */
[----:B------:R-:W2:Y:S01]  /*34cc0*/  LDL.LU.64 R24, [R1+0x19c8] ;  /* 0x0019c80001187983 */ /* 0x000ea20000300a00 */
        /* <DEDUP_REMOVED lines=10> */
[----:B------:R-:W-:Y:S01]  /*34d70*/  IMAD.MOV.U32 R233, RZ, RZ, R234 ;  /* 0x000000ffffe97224 */ /* 0x000fe200078e00ea */
[----:B----4-:R-:W-:Y:S02]  /*34d80*/  IADD3 R125, P6, R125, UR6, RZ ;  /* 0x000000067d7d7c10 */ /* 0x010fe4000ffde0ff */
[----:B---3--:R-:W-:Y:S02]  /*34d90*/  IADD3.X R126, R126, UR5, RZ, P1, !PT ;  /* 0x000000057e7e7c10 */ /* 0x008fe40008ffe4ff */
[----:B------:R-:W-:-:S02]  /*34da0*/  IADD3 R127, P1, R127, UR6, RZ ;  /* 0x000000067f7f7c10 */ /* 0x000fc4000ff3e0ff */
[----:B--2---:R-:W-:Y:S01]  /*34db0*/  IADD3.X R128, R128, UR5, RZ, P2, !PT ;  /* 0x0000000580807c10 */ /* 0x004fe200097fe4ff */
[----:B------:R0:W-:Y:S01]  /*34dc0*/  STL [R1+0x16cc], R125 ;  /* 0x0016cc7d01007387 */ /* 0x0001e20000100800 */
[----:B------:R-:W-:Y:S02]  /*34dd0*/  IADD3 R129, P2, R129, UR6, RZ ;  /* 0x0000000681817c10 */ /* 0x000fe4000ff5e0ff */
[----:B------:R-:W-:Y:S02]  /*34de0*/  IADD3.X R130, R130, UR5, RZ, P3, !PT ;  /* 0x0000000582827c10 */ /* 0x000fe40009ffe4ff */
[----:B------:R-:W-:Y:S01]  /*34df0*/  IADD3 R131, P3, R131, UR6, RZ ;  /* 0x0000000683837c10 */ /* 0x000fe2000ff7e0ff */
[----:B0-----:R-:W2:Y:S04]  /*34e00*/  LDL.LU R125, [R1+0x19c4] ;  /* 0x0019c400017d7983 */ /* 0x001ea80000300800 */
[----:B------:R0:W-:Y:S01]  /*34e10*/  STL [R1+0x16f0], R126 ;  /* 0x0016f07e01007387 */ /* 0x0001e20000100800 */
[----:B------:R-:W-:-:S02]  /*34e20*/  IADD3.X R132, R132, UR5, RZ, P4, !PT ;  /* 0x0000000584847c10 */ /* 0x000fc4000a7fe4ff */
[----:B------:R-:W-:Y:S01]  /*34e30*/  IADD3 R133, P4, R133, UR6, RZ ;  /* 0x0000000685857c10 */ /* 0x000fe2000ff9e0ff */
[----:B0-----:R-:W2:Y:S04]  /*34e40*/  LDL.LU R126, [R1+0x19c0] ;  /* 0x0019c000017e7983 */ /* 0x001ea80000300800 */
[----:B------:R0:W-:Y:S01]  /*34e50*/  STL [R1+0x16c4], R127 ;  /* 0x0016c47f01007387 */ /* 0x0001e20000100800 */
[----:B------:R-:W-:-:S03]  /*34e60*/  IADD3.X R134, R134, UR5, RZ, P5, !PT ;  /* 0x0000000586867c10 */ /* 0x000fc6000affe4ff */
[----:B0-----:R-:W2:Y:S04]  /*34e70*/  LDL.LU R127, [R1+0x19bc] ;  /* 0x0019bc00017f7983 */ /* 0x001ea80000300800 */
[----:B------:R0:W-:Y:S01]  /*34e80*/  STL [R1+0x16e8], R128 ;  /* 0x0016e88001007387 */ /* 0x0001e20000100800 */
[----:B------:R-:W-:-:S03]  /*34e90*/  IADD3 R135, P5, R135, UR6, RZ ;  /* 0x0000000687877c10 */ /* 0x000fc6000ffbe0ff */
        /* <DEDUP_REMOVED lines=52> */
[----:B------:R0:W-:Y:S04]  /*351e0*/  STL [R1+0x16a0], R146 ;  /* 0x0016a09201007387 */ /* 0x0001e80000100800 */
        /* <DEDUP_REMOVED lines=11> */
[----:B------:R-:W3:Y:S04]  /*352a0*/  LDL.LU R234, [R1+0x960] ;  /* 0x0009600001ea7983 */ /* 0x000ee80000300800 */
        /* <DEDUP_REMOVED lines=502> */
[----:B0-----:R-:W4:Y:S01]  /*37210*/  LDL.LU R163, [R1+0x13e8] ;  /* 0x0013e80001a37983 */ /* 0x001f220000300800 */
[----:B------:R-:W-:Y:S02]  /*37220*/  IADD3.X R164, R164, UR5, RZ, P3, !PT ;  /* 0x00000005a4a47c10 */ /* 0x000fe40009ffe4ff */
[----:B----4-:R-:W-:-:S05]  /*37230*/  IADD3.X R163, R163, UR5, RZ, P2, !PT ;  /* 0x00000005a3a37c10 */ /* 0x010fca00097fe4ff */
[----:B------:R0:W-:Y:S04]  /*37240*/  STL [R1+0x13e8], R163 ;  /* 0x0013e8a301007387 */ /* 0x0001e80000100800 */
[----:B0-----:R-:W4:Y:S04]  /*37250*/  LDL.LU R163, [R1+0x13cc] ;  /* 0x0013cc0001a37983 */ /* 0x001f280000300800 */
[----:B------:R0:W-:Y:S02]  /*37260*/  STL [R1+0x13e0], R164 ;  /* 0x0013e0a401007387 */ /* 0x0001e40000100800 */
[----:B0-----:R-:W-:-:S02]  /*37270*/  IMAD.MOV.U32 R164, RZ, RZ, R165 ;  /* 0x000000ffffa47224 */ /* 0x001fc400078e00a5 */
[----:B------:R-:W-:Y:S02]  /*37280*/  IMAD.MOV.U32 R165, RZ, RZ, R166 ;  /* 0x000000ffffa57224 */ /* 0x000fe400078e00a6 */
[----:B------:R-:W-:Y:S02]  /*37290*/  IMAD.MOV.U32 R166, RZ, RZ, R167 ;  /* 0x000000ffffa67224 */ /* 0x000fe400078e00a7 */
[----:B------:R-:W-:Y:S01]  /*372a0*/  IMAD.MOV.U32 R167, RZ, RZ, R168 ;  /* 0x000000ffffa77224 */ /* 0x000fe200078e00a8 */
[----:B------:R-:W-:Y:S01]  /*372b0*/  IADD3 R164, P3, R164, UR7, RZ ;  /* 0x00000007a4a47c10 */ /* 0x000fe2000ff7e0ff */
[----:B------:R-:W-:Y:S02]  /*372c0*/  IMAD.MOV.U32 R168, RZ, RZ, R6 ;  /* 0x000000ffffa87224 */ /* 0x000fe400078e0006 */
[----:B------:R-:W-:Y:S01]  /*372d0*/  IMAD.MOV.U32 R6, RZ, RZ, R236 ;  /* 0x000000ffff067224 */ /* 0x000fe200078e00ec */
[----:B----4-:R-:W-:-:S05]  /*372e0*/  IADD3 R163, P2, R163, UR7, RZ ;  /* 0x00000007a3a37c10 */ /* 0x010fca000ff5e0ff */
[----:B------:R-:W-:Y:S04]  /*372f0*/  STL [R1+0x13cc], R163 ;  /* 0x0013cca301007387 */ /* 0x000fe80000100800 */
[----:B------:R-:W4:Y:S04]  /*37300*/  LDL.LU R236, [R1+0x92c] ;  /* 0x00092c0001ec7983 */ /* 0x000f280000300800 */
[----:B------:R0:W-:Y:S04]  /*37310*/  STL [R1+0x13c8], R164 ;  /* 0x0013c8a401007387 */ /* 0x0001e80000100800 */
[----:B0-----:R-:W2:Y:S02]  /*37320*/  LDL.LU R164, [R1+0x13d8] ;  /* 0x0013d80001a47983 */ /* 0x001ea40000300800 */
[----:B--2---:R-:W-:-:S05]  /*37330*/  IADD3.X R164, R164, UR4, RZ, P4, !PT ;  /* 0x00000004a4a47c10 */ /* 0x004fca000a7fe4ff */
[----:B------:R0:W-:Y:S04]  /*37340*/  STL [R1+0x13d8], R164 ;  /* 0x0013d8a401007387 */ /* 0x0001e80000100800 */
[----:B0-----:R-:W2:Y:S02]  /*37350*/  LDL.LU R164, [R1+0x13c0] ;  /* 0x0013c00001a47983 */ /* 0x001ea40000300800 */
[----:B--2---:R-:W-:-:S05]  /*37360*/  IADD3 R164, P4, R164, UR7, RZ ;  /* 0x00000007a4a47c10 */ /* 0x004fca000ff9e0ff */
        /* <DEDUP_REMOVED lines=504> */
[----:B------:R0:W-:Y:S02]  /*392f0*/  STL [R1+0x1120], R164 ;  /* 0x001120a401007387 */ /* 0x0001e40000100800 */
[----:B0-----:R-:W-:Y:S02]  /*39300*/  IMAD.MOV.U32 R164, RZ, RZ, R165 ;  /* 0x000000ffffa47224 */ /* 0x001fe400078e00a5 */
[----:B------:R-:W-:Y:S02]  /*39310*/  IMAD.MOV.U32 R165, RZ, RZ, R166 ;  /* 0x000000ffffa57224 */ /* 0x000fe400078e00a6 */
[----:B------:R-:W-:Y:S02]  /*39320*/  IMAD.MOV.U32 R166, RZ, RZ, R167 ;  /* 0x000000ffffa67224 */ /* 0x000fe400078e00a7 */
[----:B------:R-:W-:Y:S01]  /*39330*/  IMAD.MOV.U32 R167, RZ, RZ, R168 ;  /* 0x000000ffffa77224 */ /* 0x000fe200078e00a8 */
[----:B------:R-:W-:Y:S01]  /*39340*/  IADD3.X R164, R164, UR4, RZ, P5, !PT ;  /* 0x00000004a4a47c10 */ /* 0x000fe2000affe4ff */
[----:B------:R-:W-:-:S02]  /*39350*/  IMAD.MOV.U32 R168, RZ, RZ, R6 ;  /* 0x000000ffffa87224 */ /* 0x000fc400078e0006 */
[----:B------:R-:W-:Y:S02]  /*39360*/  IMAD.MOV.U32 R6, RZ, RZ, R237 ;  /* 0x000000ffff067224 */ /* 0x000fe400078e00ed */
[----:B------:R-:W2:Y:S04]  /*39370*/  LDL.LU R237, [R1+0x924] ;  /* 0x0009240001ed7983 */ /* 0x000ea80000300800 */
[----:B------:R0:W-:Y:S04]  /*39380*/  STL [R1+0x1144], R164 ;  /* 0x001144a401007387 */ /* 0x0001e80000100800 */
[----:B0-----:R-:W3:Y:S02]  /*39390*/  LDL.LU R164, [R1+0x1118] ;  /* 0x0011180001a47983 */ /* 0x001ee40000300800 */
[----:B---3--:R-:W-:-:S05]  /*393a0*/  IADD3 R164, P5, R164, UR7, RZ ;  /* 0x00000007a4a47c10 */ /* 0x008fca000ffbe0ff */
[----:B------:R0:W-:Y:S04]  /*393b0*/  STL [R1+0x1118], R164 ;  /* 0x001118a401007387 */ /* 0x0001e80000100800 */
[----:B0-----:R-:W3:Y:S02]  /*393c0*/  LDL.LU R164, [R1+0x113c] ;  /* 0x00113c0001a47983 */ /* 0x001ee40000300800 */
[----:B---3--:R-:W-:-:S05]  /*393d0*/  IADD3.X R164, R164, UR4, RZ, P6, !PT ;  /* 0x00000004a4a47c10 */ /* 0x008fca000b7fe4ff */
        /* <DEDUP_REMOVED lines=496> */
[----:B0-----:R-:W3:Y:S01]  /*3b2e0*/  LDL.LU R164, [R1+0xb78] ;  /* 0x000b780001a47983 */ /* 0x001ee20000300800 */
[----:B------:R-:W-:Y:S02]  /*3b2f0*/  IADD3.X R165, R165, UR4, RZ, P6, !PT ;  /* 0x00000004a5a57c10 */ /* 0x000fe4000b7fe4ff */
[----:B---3--:R-:W-:Y:S02]  /*3b300*/  IADD3.X R164, R164, UR4, RZ, P5, !PT ;  /* 0x00000004a4a47c10 */ /* 0x008fe4000affe4ff */
[----:B------:R-:W-:-:S03]  /*3b310*/  IADD3 R228, P5, R228, UR7, RZ ;  /* 0x00000007e4e47c10 */ /* 0x000fc6000ffbe0ff */
[----:B------:R-:W-:Y:S04]  /*3b320*/  STL [R1+0xb78], R164 ;  /* 0x000b78a401007387 */ /* 0x000fe80000100800 */
[----:B------:R0:W-:Y:S04]  /*3b330*/  STL [R1+0xb4c], R228 ;  /* 0x000b4ce401007387 */ /* 0x0001e80000100800 */
[----:B0-----:R-:W3:Y:S04]  /*3b340*/  LDL.LU R228, [R1+0x1958] ;  /* 0x0019580001e47983 */ /* 0x001ee80000300800 */
[----:B------:R0:W-:Y:S02]  /*3b350*/  STL [R1+0xb70], R165 ;  /* 0x000b70a501007387 */ /* 0x0001e40000100800 */
[----:B0-----:R-:W-:-:S02]  /*3b360*/  IMAD.MOV.U32 R165, RZ, RZ, R166 ;  /* 0x000000ffffa57224 */ /* 0x001fc400078e00a6 */
[----:B------:R-:W-:Y:S02]  /*3b370*/  IMAD.MOV.U32 R166, RZ, RZ, R167 ;  /* 0x000000ffffa67224 */ /* 0x000fe400078e00a7 */
[----:B------:R-:W-:Y:S02]  /*3b380*/  IMAD.MOV.U32 R167, RZ, RZ, R168 ;  /* 0x000000ffffa77224 */ /* 0x000fe400078e00a8 */
[----:B------:R-:W-:Y:S01]  /*3b390*/  IMAD.MOV.U32 R168, RZ, RZ, R6 ;  /* 0x000000ffffa87224 */ /* 0x000fe200078e0006 */
[----:B------:R-:W-:Y:S01]  /*3b3a0*/  IADD3 R165, P6, R165, UR7, RZ ;  /* 0x00000007a5a57c10 */ /* 0x000fe2000ffde0ff */
[----:B------:R-:W-:Y:S02]  /*3b3b0*/  IMAD.MOV.U32 R6, RZ, RZ, R7 ;  /* 0x000000ffff067224 */ /* 0x000fe400078e0007 */
[----:B---3--:R-:W-:Y:S02]  /*3b3c0*/  IMAD.MOV.U32 R7, RZ, RZ, R228 ;  /* 0x000000ffff077224 */ /* 0x008fe400078e00e4 */
[----:B------:R-:W3:Y:S04]  /*3b3d0*/  LDL.LU R228, [R1+0x980] ;  /* 0x0009800001e47983 */ /* 0x000ee80000300800 */
        /* <DEDUP_REMOVED lines=38> */
[----:B----4-:R-:W-:Y:S02]  /*3b640*/  IADD3.X R165, R165, UR4, RZ, P1, !PT ;  /* 0x00000004a5a57c10 */ /* 0x010fe40008ffe4ff */
[----:B------:R-:W-:-:S03]  /*3b650*/  IADD3 R212, P1, R212, UR7, RZ ;  /* 0x00000007d4d47c10 */ /* 0x000fc6000ff3e0ff */
[----:B------:R-:W-:Y:S04]  /*3b660*/  STL [R1+0xb38], R165 ;  /* 0x000b38a501007387 */ /* 0x000fe80000100800 */
[----:B------:R0:W-:Y:S04]  /*3b670*/  STL [R1+0xb0c], R212 ;  /* 0x000b0cd401007387 */ /* 0x0001e80000100800 */
[----:B0-----:R-:W4:Y:S04]  /*3b680*/  LDL.LU R212, [R1+0x1954] ;  /* 0x0019540001d47983 */ /* 0x001f280000300800 */
[----:B------:R-:W2:Y:S02]  /*3b690*/  LDL.LU R165, [R1+0xb30] ;  /* 0x000b300001a57983 */ /* 0x000ea40000300800 */
        /* <DEDUP_REMOVED lines=26> */
[----:B0-----:R-:W2:Y:S01]  /*3b840*/  LDL.LU R165, [R1+0xae4] ;  /* 0x000ae40001a57983 */ /* 0x001ea20000300800 */
[----:B------:R-:W-:Y:S02]  /*3b850*/  IADD3.X R221, R221, UR4, RZ, P1, !PT ;  /* 0x00000004dddd7c10 */ /* 0x000fe40008ffe4ff */
[----:B--2---:R-:W-:-:S05]  /*3b860*/  IADD3 R165, P6, R165, UR7, RZ ;  /* 0x00000007a5a57c10 */ /* 0x004fca000ffde0ff */
[----:B------:R-:W-:Y:S04]  /*3b870*/  STL [R1+0xae4], R165 ;  /* 0x000ae4a501007387 */ /* 0x000fe80000100800 */
[----:B------:R0:W-:Y:S04]  /*3b880*/  STL [R1+0xb08], R221 ;  /* 0x000b08dd01007387 */ /* 0x0001e80000100800 */
[----:B0-----:R-:W2:Y:S04]  /*3b890*/  LDL.LU R221, [R1+0x1950] ;  /* 0x0019500001dd7983 */ /* 0x001ea80000300800 */
[----:B------:R-:W3:Y:S02]  /*3b8a0*/  LDL.LU R165, [R1+0xadc] ;  /* 0x000adc0001a57983 */ /* 0x000ee40000300800 */
        /* <DEDUP_REMOVED lines=9> */
[----:B---3--:R-:W-:Y:S02]  /*3b940*/  IADD3.X R165, R165, UR4, RZ, P3, !PT ;  /* 0x00000004a5a57c10 */ /* 0x008fe40009ffe4ff */
[----:B------:R-:W-:-:S03]  /*3b950*/  IADD3 R218, P3, R218, UR7, RZ ;  /* 0x00000007dada7c10 */ /* 0x000fc6000ff7e0ff */
[----:B------:R-:W-:Y:S04]  /*3b960*/  STL [R1+0xaf8], R165 ;  /* 0x000af8a501007387 */ /* 0x000fe80000100800 */
[----:B------:R0:W-:Y:S04]  /*3b970*/  STL [R1+0xacc], R218 ;  /* 0x000accda01007387 */ /* 0x0001e80000100800 */
[----:B0-----:R-:W3:Y:S04]  /*3b980*/  LDL.LU R218, [R1+0x194c] ;  /* 0x00194c0001da7983 */ /* 0x001ee80000300800 */
[----:B------:R-:W4:Y:S02]  /*3b990*/  LDL.LU R165, [R1+0xaf0] ;  /* 0x000af00001a57983 */ /* 0x000f240000300800 */
        /* <DEDUP_REMOVED lines=27> */
[----:B------:R-:W-:Y:S02]  /*3bb50*/  IADD3.X R227, R227, UR4, RZ, P3, !PT ;  /* 0x00000004e3e37c10 */ /* 0x000fe40009ffe4ff */
[----:B----4-:R-:W-:-:S05]  /*3bb60*/  IADD3 R165, P2, R165, UR7, RZ ;  /* 0x00000007a5a57c10 */ /* 0x010fca000ff5e0ff */
[----:B------:R-:W-:Y:S04]  /*3bb70*/  STL [R1+0xaa4], R165 ;  /* 0x000aa4a501007387 */ /* 0x000fe80000100800 */
[----:B------:R0:W-:Y:S04]  /*3bb80*/  STL [R1+0xac8], R227 ;  /* 0x000ac8e301007387 */ /* 0x0001e80000100800 */
[----:B0-----:R-:W4:Y:S04]  /*3bb90*/  LDL.LU R227, [R1+0x1948] ;  /* 0x0019480001e37983 */ /* 0x001f280000300800 */
[----:B------:R-:W2:Y:S02]  /*3bba0*/  LDL.LU R165, [R1+0xa9c] ;  /* 0x000a9c0001a57983 */ /* 0x000ea40000300800 */
        /* <DEDUP_REMOVED lines=9> */
[----:B--2---:R-:W-:Y:S02]  /*3bc40*/  IADD3.X R165, R165, UR4, RZ, P5, !PT ;  /* 0x00000004a5a57c10 */ /* 0x004fe4000affe4ff */
[----:B------:R-:W-:-:S03]  /*3bc50*/  IADD3 R224, P5, R224, UR7, RZ ;  /* 0x00000007e0e07c10 */ /* 0x000fc6000ffbe0ff */
[----:B------:R-:W-:Y:S04]  /*3bc60*/  STL [R1+0xab8], R165 ;  /* 0x000ab8a501007387 */ /* 0x000fe80000100800 */
[----:B------:R0:W-:Y:S04]  /*3bc70*/  STL [R1+0xa8c], R224 ;  /* 0x000a8ce001007387 */ /* 0x0001e80000100800 */
[----:B0-----:R-:W2:Y:S04]  /*3bc80*/  LDL.LU R224, [R1+0x1944] ;  /* 0x0019440001e07983 */ /* 0x001ea80000300800 */
[----:B------:R-:W3:Y:S02]  /*3bc90*/  LDL.LU R165, [R1+0xab0] ;  /* 0x000ab00001a57983 */ /* 0x000ee40000300800 */
        /* <DEDUP_REMOVED lines=26> */
[----:B0-----:R-:W3:Y:S01]  /*3be40*/  LDL.LU R165, [R1+0xa64] ;  /* 0x000a640001a57983 */ /* 0x001ee20000300800 */
[----:B------:R-:W-:Y:S02]  /*3be50*/  IADD3.X R4, R4, UR4, RZ, P5, !PT ;  /* 0x0000000404047c10 */ /* 0x000fe4000affe4ff */
[----:B---3--:R-:W-:-:S05]  /*3be60*/  IADD3 R165, P4, R165, UR7, RZ ;  /* 0x00000007a5a57c10 */ /* 0x008fca000ff9e0ff */
[----:B------:R-:W-:Y:S04]  /*3be70*/  STL [R1+0xa64], R165 ;  /* 0x000a64a501007387 */ /* 0x000fe80000100800 */
[----:B------:R0:W-:Y:S04]  /*3be80*/  STL [R1+0xa88], R4 ;  /* 0x000a880401007387 */ /* 0x0001e80000100800 */
[----:B0-----:R-:W3:Y:S04]  /*3be90*/  LDL.LU R4, [R1+0x1940] ;  /* 0x0019400001047983 */ /* 0x001ee80000300800 */
[----:B------:R-:W4:Y:S02]  /*3bea0*/  LDL.LU R165, [R1+0xa5c] ;  /* 0x000a5c0001a57983 */ /* 0x000f240000300800 */
        /* <DEDUP_REMOVED lines=84> */
[----:B---3--:R-:W-:Y:S02]  /*3c3f0*/  IADD3.X R216, R216, UR4, RZ, P2, !PT ;  /* 0x00000004d8d87c10 */ /* 0x008fe400097fe4ff */
[----:B----4-:R-:W-:-:S05]  /*3c400*/  IADD3 R165, P1, R165, UR7, RZ ;  /* 0x00000007a5a57c10 */ /* 0x010fca000ff3e0ff */
[----:B------:R-:W-:Y:S04]  /*3c410*/  STL [R1+0x9ec], R165 ;  /* 0x0009eca501007387 */ /* 0x000fe80000100800 */
[----:B------:R0:W-:Y:S04]  /*3c420*/  STL [R1+0xa10], R216 ;  /* 0x000a10d801007387 */ /* 0x0001e80000100800 */
[----:B0-----:R-:W3:Y:S04]  /*3c430*/  LDL.LU R216, [R1+0x1930] ;  /* 0x0019300001d87983 */ /* 0x001ee80000300800 */
[----:B------:R-:W4:Y:S01]  /*3c440*/  LDL.LU R165, [R1+0x9e4] ;  /* 0x0009e40001a57983 */ /* 0x000f220000300800 */
[----:B------:R-:W-:-:S02]  /*3c450*/  IADD3.X R213, R213, UR4, RZ, P3, !PT ;  /* 0x00000004d5d57c10 */ /* 0x000fc40009ffe4ff */
        /* <DEDUP_REMOVED lines=14> */
[----:B---3--:R-:W-:-:S02]  /*3c540*/  IADD3.X R165, R165, UR4, RZ, P5, !PT ;  /* 0x00000004a5a57c10 */ /* 0x008fc4000affe4ff */
        /* <DEDUP_REMOVED lines=31> */
[----:B------:R-:W2:Y:S01]  /*3c740*/  LDL.LU R165, [R1+0x9a4] ;  /* 0x0009a40001a57983 */ /* 0x000ea20000300800 */
[----:B------:R-:W-:-:S02]  /*3c750*/  IADD3.X R0, R0, UR4, RZ, P5, !PT ;  /* 0x0000000400007c10 */ /* 0x000fc4000affe4ff */
        /* <DEDUP_REMOVED lines=13> */
[----:B------:R-:W4:Y:S01]  /*3c830*/  LDL.LU R165, [R1+0x9b8] ;  /* 0x0009b80001a57983 */ /* 0x000f220000300800 */
[----:B------:R-:W-:Y:S01]  /*3c840*/  WARPGROUP.ARRIVE ;  /* 0x00000000000079c5 */ /* 0x000fe20000000000 */
[----:B------:R-:W-:Y:S01]  /*3c850*/  UMOV UR42, UR22 ;  /* 0x00000016002a7c82 */ /* 0x000fe20008000000 */
[----:B------:R-:W-:-:S04]  /*3c860*/  UMOV UR43, UR23 ;  /* 0x00000017002b7c82 */ /* 0x000fc80008000000 */
[----:B------:R-:W-:Y:S01]  /*3c870*/  QGMMA.64x256x32.F32.E5M2.E5M2 R24, gdesc[UR40], R24, gsb0 ;  /* 0x03e00000281879f3 */ /* 0x000fe20008003818 */
[----:B----4-:R-:W-:Y:S02]  /*3c880*/  IADD3.X R165, R165, UR4, RZ, P1, !PT ;  /* 0x00000004a5a57c10 */ /* 0x010fe40008ffe4ff */
[----:B------:R-:W-:-:S03]  /*3c890*/  IADD3 R3, P1, R3, UR7, RZ ;  /* 0x0000000703037c10 */ /* 0x000fc6000ff3e0ff */
[----:B------:R-:W-:Y:S04]  /*3c8a0*/  STL [R1+0x9b8], R165 ;  /* 0x0009b8a501007387 */ /* 0x000fe80000100800 */
[----:B------:R0:W-:Y:S04]  /*3c8b0*/  STL [R1+0x98c], R3 ;  /* 0x00098c0301007387 */ /* 0x0001e80000100800 */
[----:B0-----:R-:W4:Y:S04]  /*3c8c0*/  LDL.LU R3, [R1+0x1914] ;  /* 0x0019140001037983 */ /* 0x001f280000300800 */
[----:B------:R-:W2:Y:S01]  /*3c8d0*/  LDL.LU R165, [R1+0x9b0] ;  /* 0x0009b00001a57983 */ /* 0x000ea20000300800 */
[----:B------:R-:W-:-:S02]  /*3c8e0*/  WARPGROUP.DEPBAR.LE gsb0, 0x0 ;  /* 0x00008000000079c5 */ /* 0x000fc40000010000 */
[----:B------:R-:W-:Y:S01]  /*3c8f0*/  WARPGROUP.ARRIVE ;  /* 0x00000000000079c5 */ /* 0x000fe20000000000 */
[----:B------:R-:W-:Y:S01]  /*3c900*/  UMOV UR46, UR10 ;  /* 0x0000000a002e7c82 */ /* 0x000fe20008000000 */
[----:B------:R-:W-:-:S05]  /*3c910*/  UMOV UR47, UR11 ;  /* 0x0000000b002f7c82 */ /* 0x000fca0008000000 */
[----:B------:R-:W-:Y:S01]  /*3c920*/  QGMMA.64x256x32.F32.E5M2.E5M2 R24, gdesc[UR44], R24, gsb0 ;  /* 0x03e000002c1879f3 */ /* 0x000fe20008003818 */
[----:B--2---:R-:W-:-:S05]  /*3c930*/  IADD3.X R165, R165, UR4, RZ, P2, !PT ;  /* 0x00000004a5a57c10 */ /* 0x004fca00097fe4ff */
[----:B------:R0:W-:Y:S04]  /*3c940*/  STL [R1+0x9b0], R165 ;  /* 0x0009b0a501007387 */ /* 0x0001e80000100800 */
[----:B0-----:R-:W2:Y:S01]  /*3c950*/  LDL.LU R165, [R1+0x984] ;  /* 0x0009840001a57983 */ /* 0x001ea20000300800 */
[----:B----4-:R-:W-:Y:S01]  /*3c960*/  IADD3.X R3, R3, UR4, RZ, P3, !PT ;  /* 0x0000000403037c10 */ /* 0x010fe20009ffe4ff */
[----:B------:R-:W-:Y:S02]  /*3c970*/  WARPGROUP.DEPBAR.LE gsb0, 0x0 ;  /* 0x00008000000079c5 */ /* 0x000fe40000010000 */
[----:B------:R-:W-:Y:S01]  /*3c980*/  WARPGROUP.ARRIVE ;  /* 0x00000000000079c5 */ /* 0x000fe20000000000 */
[----:B------:R-:W-:Y:S01]  /*3c990*/  UMOV UR50, UR14 ;  /* 0x0000000e00327c82 */ /* 0x000fe20008000000 */
[----:B------:R-:W-:-:S12]  /*3c9a0*/  UMOV UR51, UR15 ;  /* 0x0000000f00337c82 */ /* 0x000fd80008000000 */
[----:B------:R-:W-:Y:S01]  /*3c9b0*/  QGMMA.64x256x32.F32.E5M2.E5M2 R24, gdesc[UR48], R24, gsb0 ;  /* 0x03e00000301879f3 */ /* 0x000fe20008003818 */
[----:B------:R-:W-:Y:S01]  /*3c9c0*/  UMOV UR54, UR18 ;  /* 0x0000001200367c82 */ /* 0x000fe20008000000 */
[----:B------:R-:W-:Y:S01]  /*3c9d0*/  UMOV UR55, UR19 ;  /* 0x0000001300377c82 */ /* 0x000fe20008000000 */
[----:B--2---:R-:W-:-:S05]  /*3c9e0*/  IADD3 R165, P2, R165, UR7, RZ ;  /* 0x00000007a5a57c10 */ /* 0x004fca000ff5e0ff */
[----:B------:R-:W-:Y:S04]  /*3c9f0*/  STL [R1+0x984], R165 ;  /* 0x000984a501007387 */ /* 0x000fe80000100800 */
[----:B------:R0:W-:Y:S04]  /*3ca00*/  STL [R1+0x9a8], R3 ;  /* 0x0009a80301007387 */ /* 0x0001e80000100800 */
[----:B0-----:R-:W2:Y:S04]  /*3ca10*/  LDL.LU R3, [R1+0x1910] ;  /* 0x0019100001037983 */ /* 0x001ea80000300800 */
[----:B------:R-:W4:Y:S01]  /*3ca20*/  LDL.LU R165, [R1+0x97c] ;  /* 0x00097c0001a57983 */ /* 0x000f220000300800 */
[----:B------:R-:W-:-:S02]  /*3ca30*/  WARPGROUP.DEPBAR.LE gsb0, 0x0 ;  /* 0x00008000000079c5 */ /* 0x000fc40000010000 */
[----:B------:R-:W-:-:S06]  /*3ca40*/  WARPGROUP.ARRIVE ;  /* 0x00000000000079c5 */ /* 0x000fcc0000000000 */
[----:B------:R-:W-:Y:S01]  /*3ca50*/  QGMMA.64x256x32.F32.E5M2.E5M2 R24, gdesc[UR52], R24, gsb0 ;  /* 0x03e00000341879f3 */ /* 0x000fe20008003818 */
[----:B---3--:R-:W-:Y:S02]  /*3ca60*/  IADD3.X R4, R4, UR4, RZ, P4, !PT ;  /* 0x0000000404047c10 */ /* 0x008fe4000a7fe4ff */
[----:B------:R-:W-:Y:S02]  /*3ca70*/  IADD3.X R0, R0, UR4, RZ, P5, !PT ;  /* 0x0000000400007c10 */ /* 0x000fe4000affe4ff */
[----:B------:R-:W-:Y:S02]  /*3ca80*/  IADD3 R166, P5, R166, UR7, RZ ;  /* 0x00000007a6a67c10 */ /* 0x000fe4000ffbe0ff */
[----:B------:R-:W-:Y:S02]  /*3ca90*/  IADD3.X R167, R167, UR4, RZ, P6, !PT ;  /* 0x00000004a7a77c10 */ /* 0x000fe4000b7fe4ff */
[----:B------:R-:W-:Y:S02]  /*3caa0*/  IADD3 R168, P6, R168, UR7, RZ ;  /* 0x00000007a8a87c10 */ /* 0x000fe4000ffde0ff */
[----:B------:R-:W-:-:S02]  /*3cab0*/  IADD3.X R6, R6, UR4, RZ, P1, !PT ;  /* 0x0000000406067c10 */ /* 0x000fc40008ffe4ff */
[----:B------:R-:W-:Y:S02]  /*3cac0*/  IADD3 R7, P1, R7, UR7, RZ ;  /* 0x0000000707077c10 */ /* 0x000fe4000ff3e0ff */
        /* <DEDUP_REMOVED lines=25> */
[----:B------:R-:W-:Y:S02]  /*3cc60*/  IADD3.X R213, R213, UR4, RZ, P5, !PT ;  /* 0x00000004d5d57c10 */ /* 0x000fe4000affe4ff */
[----:B------:R-:W-:Y:S02]  /*3cc70*/  IADD3.X R211, R211, UR4, RZ, P1, !PT ;  /* 0x00000004d3d37c10 */ /* 0x000fe40008ffe4ff */
[----:B------:R-:W-:Y:S02]  /*3cc80*/  IADD3.X R212, R212, UR4, RZ, P6, !PT ;  /* 0x00000004d4d47c10 */ /* 0x000fe4000b7fe4ff */
[----:B----4-:R-:W-:-:S02]  /*3cc90*/  IADD3 R165, P3, R165, UR7, RZ ;  /* 0x00000007a5a57c10 */ /* 0x010fc4000ff7e0ff */
[----:B--2---:R-:W-:-:S03]  /*3cca0*/  IADD3 R3, P4, R3, UR7, RZ ;  /* 0x0000000703037c10 */ /* 0x004fc6000ff9e0ff */
[----:B------:R-:W-:Y:S04]  /*3ccb0*/  STL [R1+0x97c], R165 ;  /* 0x00097ca501007387 */ /* 0x000fe80000100800 */
[----:B------:R0:W-:Y:S01]  /*3ccc0*/  STL [R1+0x9a0], R4 ;  /* 0x0009a00401007387 */ /* 0x0001e20000100800 */
[----:B------:R-:W-:Y:S02]  /*3ccd0*/  IADD3.X R229, R229, UR4, RZ, P3, !PT ;  /* 0x00000004e5e57c10 */ /* 0x000fe40009ffe4ff */
[----:B------:R-:W-:Y:S01]  /*3cce0*/  IADD3 R226, P3, R226, UR7, RZ ;  /* 0x00000007e2e27c10 */ /* 0x000fe2000ff7e0ff */
[----:B0-----:R1:W5:Y:S04]  /*3ccf0*/  LDL.LU R4, [R1+0x190c] ;  /* 0x00190c0001047983 */ /* 0x0013680000300800 */
[----:B------:R0:W-:Y:S01]  /*3cd00*/  STL [R1+0x974], R3 ;  /* 0x0009740301007387 */ /* 0x0001e20000100800 */
[----:B------:R-:W-:-:S02]  /*3cd10*/  IADD3.X R230, R230, UR4, RZ, P4, !PT ;  /* 0x00000004e6e67c10 */ /* 0x000fc4000a7fe4ff */
[----:B------:R-:W-:Y:S01]  /*3cd20*/  IADD3 R231, P4, R231, UR7, RZ ;  /* 0x00000007e7e77c10 */ /* 0x000fe2000ff9e0ff */
[----:B0-----:R1:W5:Y:S04]  /*3cd30*/  LDL.LU R3, [R1+0x1908] ;  /* 0x0019080001037983 */ /* 0x0013680000300800 */
[----:B------:R0:W-:Y:S04]  /*3cd40*/  STL [R1+0x998], R0 ;  /* 0x0009980001007387 */ /* 0x0001e80000100800 */
[----:B0-----:R1:W5:Y:S04]  /*3cd50*/  LDL.LU R0, [R1+0x1904] ;  /* 0x0019040001007983 */ /* 0x0013680000300800 */
[----:B------:R1:W-:Y:S04]  /*3cd60*/  STL [R1+0x96c], R166 ;  /* 0x00096ca601007387 */ /* 0x0003e80000100800 */
        /* <DEDUP_REMOVED lines=13> */
[----:B------:R1:W-:Y:S01]  /*3ce40*/  STL [R1+0x934], R235 ;  /* 0x000934eb01007387 */ /* 0x0003e20000100800 */
[----:B------:R-:W-:-:S03]  /*3ce50*/  IADD3.X R223, R223, UR4, RZ, P3, !PT ;  /* 0x00000004dfdf7c10 */ /* 0x000fc60009ffe4ff */
[----:B------:R1:W-:Y:S01]  /*3ce60*/  STL [R1+0x958], R225 ;  /* 0x000958e101007387 */ /* 0x0003e20000100800 */
[----:B------:R-:W-:-:S03]  /*3ce70*/  IADD3 R222, P3, R222, UR7, RZ ;  /* 0x00000007dede7c10 */ /* 0x000fc6000ff7e0ff */
[----:B------:R1:W-:Y:S01]  /*3ce80*/  STL [R1+0x92c], R236 ;  /* 0x00092cec01007387 */ /* 0x0003e20000100800 */
[----:B------:R-:W-:-:S03]  /*3ce90*/  IADD3.X R238, R238, UR4, RZ, P4, !PT ;  /* 0x00000004eeee7c10 */ /* 0x000fc6000a7fe4ff */
[----:B------:R1:W-:Y:S01]  /*3cea0*/  STL [R1+0x950], R224 ;  /* 0x000950e001007387 */ /* 0x0003e20000100800 */
[----:B------:R-:W-:-:S03]  /*3ceb0*/  IADD3 R221, P4, R221, UR7, RZ ;  /* 0x00000007dddd7c10 */ /* 0x000fc6000ff9e0ff */
        /* <DEDUP_REMOVED lines=26> */
[----:B------:R-:W-:-:S03]  /*3d060*/  IADD3.X R252, R252, UR4, RZ, P4, !PT ;  /* 0x00000004fcfc7c10 */ /* 0x000fc6000a7fe4ff */
        /* <DEDUP_REMOVED lines=8> */
[----:B------:R-:W-:-:S02]  /*3d0f0*/  WARPGROUP.DEPBAR.LE gsb0, 0x0 ;  /* 0x00008000000079c5 */ /* 0x000fc40000010000 */
[----:B------:R-:W-:Y:S05]  /*3d100*/  @P0 BRA `(.L_x_2) ;  /* 0xfffffdec00b40947 */ /* 0x000fea000383ffff */
.L_x_1:
[----:B------:R-:W2:Y:S01]  /*3d110*/  LDL.LU R23, [R1+0x4a8] ;  /* 0x0004a80001177983 */ /* 0x000ea20000300800 */
[----:B------:R-:W-:Y:S01]  /*3d120*/  F2FP.SATFINITE.E5M2.F32.PACK_AB_MERGE_C R30, R31, R30, RZ ;  /* 0x0000001e1f1e723e */ /* 0x000fe200048060ff */
[----:B------:R-:W-:Y:S01]  /*3d130*/  ULDC UR4, c[0x0][0x22c] ;  /* 0x00008b0000047ab9 */ /* 0x000fe20000000800 */
[----:B------:R-:W-:Y:S01]  /*3d140*/  F2FP.SATFINITE.E5M2.F32.PACK_AB_MERGE_C R28, R29, R28, RZ ;  /* 0x0000001c1d1c723e */ /* 0x000fe200048060ff */
[----:B------:R-:W3:Y:S01]  /*3d150*/  LDL.LU R22, [R1+0x4ac] ;  /* 0x0004ac0001167983 */ /* 0x000ee20000300800 */
[----:B------:R-:W-:Y:S01]  /*3d160*/  F2FP.SATFINITE.E5M2.F32.PACK_AB_MERGE_C R40, R41, R40, RZ ;  /* 0x000000282928723e */ /* 0x000fe200048060ff */
[----:B------:R-:W-:Y:S01]  /*3d170*/  ULDC UR5, c[0x0][0x22c] ;  /* 0x00008b0000057ab9 */ /* 0x000fe20000000800 */
[----:B------:R-:W-:Y:S01]  /*3d180*/  F2FP.SATFINITE.E5M2.F32.PACK_AB_MERGE_C R38, R39, R38, RZ ;  /* 0x000000262726723e */ /* 0x000fe200048060ff */
[----:B------:R-:W4:Y:S01]  /*3d190*/  LDL.LU R21, [R1+0x4b0] ;  /* 0x0004b00001157983 */ /* 0x000f220000300800 */
[----:B------:R-:W-:Y:S01]  /*3d1a0*/  F2FP.SATFINITE.E5M2.F32.PACK_AB_MERGE_C R32, R33, R32, RZ ;  /* 0x000000202120723e */ /* 0x000fe200048060ff */
[----:B------:R-:W-:Y:S01]  /*3d1b0*/  ULDC UR6, c[0x0][0x248] ;  /* 0x0000920000067ab9 */ /* 0x000fe20000000800 */
[----:B------:R-:W-:Y:S01]  /*3d1c0*/  F2FP.SATFINITE.E5M2.F32.PACK_AB_MERGE_C R36, R37, R36, RZ ;  /* 0x000000242524723e */ /* 0x000fe200048060ff */
[----:B------:R-:W4:Y:S01]  /*3d1d0*/  LDL.LU R20, [R1+0x4b4] ;  /* 0x0004b40001147983 */ /* 0x000f220000300800 */
[----:B------:R-:W-:Y:S01]  /*3d1e0*/  F2FP.SATFINITE.E5M2.F32.PACK_AB_MERGE_C R34, R35, R34, RZ ;  /* 0x000000222322723e */ /* 0x000fe200048060ff */
[----:B------:R-:W-:Y:S01]  /*3d1f0*/  ULDC UR7, c[0x0][0x248] ;  /* 0x0000920000077ab9 */ /* 0x000fe20000000800 */
[----:B------:R-:W-:Y:S01]  /*3d200*/  F2FP.SATFINITE.E5M2.F32.PACK_AB_MERGE_C R42, R43, R42, RZ ;  /* 0x0000002a2b2a723e */ /* 0x000fe200048060ff */
[----:B------:R-:W0:Y:S01]  /*3d210*/  LDL.LU R185, [R1+0x408] ;  /* 0x0004080001b97983 */ /* 0x000e220000300800 */
[----:B------:R-:W-:Y:S01]  /*3d220*/  F2FP.SATFINITE.E5M2.F32.PACK_AB_MERGE_C R44, R45, R44, RZ ;  /* 0x0000002c2d2c723e */ /* 0x000fe200048060ff */
[----:B------:R-:W-:Y:S01]  /*3d230*/  ULDC UR8, c[0x0][0x248] ;  /* 0x0000920000087ab9 */ /* 0x000fe20000000800 */
[----:B------:R-:W-:Y:S01]  /*3d240*/  F2FP.SATFINITE.E5M2.F32.PACK_AB_MERGE_C R46, R47, R46, RZ ;  /* 0x0000002e2f2e723e */ /* 0x000fe200048060ff */
[----:B------:R-:W0:Y:S01]  /*3d250*/  LDL.LU R184, [R1+0x40c] ;  /* 0x00040c0001b87983 */ /* 0x000e220000300800 */
[----:B------:R-:W-:Y:S01]  /*3d260*/  F2FP.SATFINITE.E5M2.F32.PACK_AB_MERGE_C R50, R51, R50, RZ ;  /* 0x000000323332723e */ /* 0x000fe200048060ff */
[----:B------:R-:W-:Y:S01]  /*3d270*/  ULDC UR9, c[0x0][0x248] ;  /* 0x0000920000097ab9 */ /* 0x000fe20000000800 */
[----:B------:R-:W-:Y:S01]  /*3d280*/  F2FP.SATFINITE.E5M2.F32.PACK_AB_MERGE_C R48, R49, R48, RZ ;  /* 0x000000303130723e */ /* 0x000fe200048060ff */
[----:B------:R-:W2:Y:S01]  /*3d290*/  LDL.LU R183, [R1+0x410] ;  /* 0x0004100001b77983 */ /* 0x000ea20000300800 */
[----:B------:R-:W-:Y:S01]  /*3d2a0*/  F2FP.SATFINITE.E5M2.F32.PACK_AB_MERGE_C R24, R25, R24, RZ ;  /* 0x000000181918723e */ /* 0x000fe200048060ff */
[----:B------:R-:W-:Y:S01]  /*3d2b0*/  ULDC UR10, c[0x0][0x248] ;  /* 0x00009200000a7ab9 */ /* 0x000fe20000000800 */
[----:B------:R-:W-:Y:S01]  /*3d2c0*/  F2FP.SATFINITE.E5M2.F32.PACK_AB_MERGE_C R26, R27, R26, RZ ;  /* 0x0000001a1b1a723e */ /* 0x000fe200048060ff */
[----:B------:R-:W2:Y:S01]  /*3d2d0*/  LDL.LU R182, [R1+0x414] ;  /* 0x0004140001b67983 */ /* 0x000ea20000300800 */
        /* <DEDUP_REMOVED lines=11> */
[----:B------:R-:W3:Y:S01]  /*3d390*/  LDL.LU R181, [R1+0x418] ;  /* 0x0004180001b57983 */ /* 0x000ee20000300800 */
[----:B------:R-:W-:Y:S01]  /*3d3a0*/  F2FP.SATFINITE.E5M2.F32.PACK_AB_MERGE_C R68, R69, R68, RZ ;  /* 0x000000444544723e */ /* 0x000fe200048060ff */
[----:B------:R-:W-:Y:S01]  /*3d3b0*/  ULDC UR14, c[0x0][0x248] ;  /* 0x00009200000e7ab9 */ /* 0x000fe20000000800 */
[----:B------:R-:W-:Y:S01]  /*3d3c0*/  F2FP.SATFINITE.E5M2.F32.PACK_AB_MERGE_C R52, R53, R52, RZ ;  /* 0x000000343534723e */ /* 0x000fe200048060ff */
[----:B------:R-:W3:Y:S01]  /*3d3d0*/  LDL.LU R180, [R1+0x41c] ;  /* 0x00041c0001b47983 */ /* 0x000ee20000300800 */
        /* <DEDUP_REMOVED lines=20> */
[----:B------:R-:W-:Y:S01]  /*3d520*/  ULDC UR45, c[0x0][0x248] ;  /* 0x00009200002d7ab9 */ /* 0x000fe20000000800 */
[----:B------:R-:W-:Y:S01]  /*3d530*/  ULDC UR46, c[0x0][0x248] ;  /* 0x00009200002e7ab9 */ /* 0x000fe20000000800 */
[----:B------:R-:W-:Y:S01]  /*3d540*/  ULDC UR44, c[0x0][0x248] ;  /* 0x00009200002c7ab9 */ /* 0x000fe20000000800 */
        /* <DEDUP_REMOVED lines=24> */
[----:B-1----:R-:W3:Y:S01]  /*3d6d0*/  LDL.LU R168, [R1+0x44c] ;  /* 0x00044c0001a87983 */ /* 0x002ee20000300800 */
        /* <DEDUP_REMOVED lines=21> */
[----:B------:R-:W-:-:S02]  /*3d830*/  ULDC UR59, c[0x0][0x248] ;  /* 0x00009200003b7ab9 */ /* 0x000fc40000000800 */
        /* <DEDUP_REMOVED lines=11> */
[----:B------:R-:W4:Y:S04]  /*3d8f0*/  LDL.LU R187, [R1+0x400] ;  /* 0x0004000001bb7983 */ /* 0x000f280000300800 */
[----:B------:R-:W4:Y:S04]  /*3d900*/  LDL.LU R186, [R1+0x404] ;  /* 0x0004040001ba7983 */ /* 0x000f280000300800 */
        /* <DEDUP_REMOVED lines=59> */
[----:B-----5:R-:W-:Y:S04]  /*3dcc0*/  STL [R1+0x19b0], R0 ;  /* 0x0019b00001007387 */ /* 0x020fe80000100800 */
[----:B------:R-:W-:Y:S04]  /*3dcd0*/  STL [R1+0x19ac], R148 ;  /* 0x0019ac9401007387 */ /* 0x000fe80000100800 */
[----:B------:R-:W-:Y:S04]  /*3dce0*/  STL [R1+0x19a8], R149 ;  /* 0x0019a89501007387 */ /* 0x000fe80000100800 */
[----:B------:R-:W-:Y:S04]  /*3dcf0*/  STL [R1+0x19a4], R151 ;  /* 0x0019a49701007387 */ /* 0x000fe80000100800 */
[----:B------:R-:W-:Y:S04]  /*3dd00*/  STL [R1+0x19a0], R150 ;  /* 0x0019a09601007387 */ /* 0x000fe80000100800 */
[----:B------:R2:W-:Y:S04]  /*3dd10*/  STL [R1+0x1944], R3 ;  /* 0x0019440301007387 */ /* 0x0005e80000100800 */
[----:B------:R-:W-:Y:S04]  /*3dd20*/  STL [R1+0x1940], R4 ;  /* 0x0019400401007387 */ /* 0x000fe80000100800 */
[----:B------:R-:W-:Y:S01]  /*3dd30*/  STL [R1+0x193c], R9 ;  /* 0x00193c0901007387 */ /* 0x000fe20000100800 */
[----:B--2---:R-:W-:-:S03]  /*3dd40*/  F2FP.SATFINITE.E5M2.F32.PACK_AB_MERGE_C R3, R178, R179, RZ ;  /* 0x000000b3b203723e */ /* 0x004fc600048060ff */
[----:B------:R-:W-:Y:S04]  /*3dd50*/  STL [R1+0x1938], R13 ;  /* 0x0019380d01007387 */ /* 0x000fe80000100800 */
[----:B------:R-:W-:Y:S04]  /*3dd60*/  STL [R1+0x1934], R14 ;  /* 0x0019340e01007387 */ /* 0x000fe80000100800 */
[----:B------:R-:W-:Y:S04]  /*3dd70*/  STL [R1+0x1930], R15 ;  /* 0x0019300f01007387 */ /* 0x000fe80000100800 */
[----:B------:R-:W-:Y:S04]  /*3dd80*/  STL [R1+0x192c], R17 ;  /* 0x00192c1101007387 */ /* 0x000fe80000100800 */
[----:B------:R-:W-:Y:S04]  /*3dd90*/  STL [R1+0x1928], R16 ;  /* 0x0019281001007387 */ /* 0x000fe80000100800 */
[----:B------:R-:W-:Y:S04]  /*3dda0*/  STL [R1+0x1924], R12 ;  /* 0x0019240c01007387 */ /* 0x000fe80000100800 */
[----:B------:R-:W-:Y:S04]  /*3ddb0*/  STL [R1+0x1920], R10 ;  /* 0x0019200a01007387 */ /* 0x000fe80000100800 */
[----:B------:R-:W-:Y:S01]  /*3ddc0*/  STL [R1+0x191c], R11 ;  /* 0x00191c0b01007387 */ /* 0x000fe20000100800 */
[----:B----4-:R-:W-:-:S03]  /*3ddd0*/  F2FP.SATFINITE.E5M2.F32.PACK_AB_MERGE_C R0, R186, R187, RZ ;  /* 0x000000bbba00723e */ /* 0x010fc600048060ff */
[----:B------:R0:W-:Y:S04]  /*3dde0*/  STL [R1+0x1918], R2 ;  /* 0x0019180201007387 */ /* 0x0001e80000100800 */
[----:B------:R-:W-:Y:S04]  /*3ddf0*/  STL [R1+0x1914], R5 ;  /* 0x0019140501007387 */ /* 0x000fe80000100800 */
[----:B------:R-:W-:Y:S01]  /*3de00*/  STL [R1+0x1910], R6 ;  /* 0x0019100601007387 */ /* 0x000fe20000100800 */
[----:B0-----:R-:W-:-:S03]  /*3de10*/  F2FP.SATFINITE.E5M2.F32.PACK_AB_MERGE_C R2, R184, R185, RZ ;  /* 0x000000b9b802723e */ /* 0x001fc600048060ff */
[----:B------:R-:W-:Y:S04]  /*3de20*/  STL [R1+0x190c], R7 ;  /* 0x00190c0701007387 */ /* 0x000fe80000100800 */
[----:B------:R-:W-:Y:S04]  /*3de30*/  STL [R1+0x1908], R8 ;  /* 0x0019080801007387 */ /* 0x000fe80000100800 */
[----:B------:R-:W-:Y:S04]  /*3de40*/  STL [R1+0x1904], R190 ;  /* 0x001904be01007387 */ /* 0x000fe80000100800 */
[----:B------:R0:W-:Y:S04]  /*3de50*/  STL [R1+0x624], R0 ;  /* 0x0006240001007387 */ /* 0x0001e80000100800 */
[----:B------:R1:W-:Y:S01]  /*3de60*/  STL [R1+0x620], R2 ;  /* 0x0006200201007387 */ /* 0x0003e20000100800 */
[----:B0-----:R-:W-:-:S02]  /*3de70*/  F2FP.SATFINITE.E5M2.F32.PACK_AB_MERGE_C R0, R182, R183, RZ ;  /* 0x000000b7b600723e */ /* 0x001fc400048060ff */
[----:B-1----:R-:W-:-:S03]  /*3de80*/  F2FP.SATFINITE.E5M2.F32.PACK_AB_MERGE_C R2, R176, R177, RZ ;  /* 0x000000b1b002723e */ /* 0x002fc600048060ff */
[----:B------:R3:W-:Y:S02]  /*3de90*/  STL [R1+0x61c], R0 ;  /* 0x00061c0001007387 */ /* 0x0007e40000100800 */
[----:B---3--:R-:W-:-:S05]  /*3dea0*/  F2FP.SATFINITE.E5M2.F32.PACK_AB_MERGE_C R0, R180, R181, RZ ;  /* 0x000000b5b400723e */ /* 0x008fca00048060ff */
[----:B------:R0:W-:Y:S04]  /*3deb0*/  STL [R1+0x618], R0 ;  /* 0x0006180001007387 */ /* 0x0001e80000100800 */
[----:B------:R1:W-:Y:S04]  /*3dec0*/  STL [R1+0x614], R3 ;  /* 0x0006140301007387 */ /* 0x0003e80000100800 */
[----:B------:R2:W-:Y:S01]  /*3ded0*/  STL [R1+0x610], R2 ;  /* 0x0006100201007387 */ /* 0x0005e20000100800 */
[----:B0-----:R-:W-:Y:S02]  /*3dee0*/  F2FP.SATFINITE.E5M2.F32.PACK_AB_MERGE_C R0, R174, R175, RZ ;  /* 0x000000afae00723e */ /* 0x001fe400048060ff */
[----:B-1----:R-:W-:-:S03]  /*3def0*/  F2FP.SATFINITE.E5M2.F32.PACK_AB_MERGE_C R3, R172, R173, RZ ;  /* 0x000000adac03723e */ /* 0x002fc600048060ff */
[----:B------:R0:W-:Y:S01]  /*3df00*/  STL [R1+0x60c], R0 ;  /* 0x00060c0001007387 */ /* 0x0001e20000100800 */
[----:B--2---:R-:W-:-:S03]  /*3df10*/  F2FP.SATFINITE.E5M2.F32.PACK_AB_MERGE_C R2, R170, R171, RZ ;  /* 0x000000abaa02723e */ /* 0x004fc600048060ff */
        /* <DEDUP_REMOVED lines=12> */
[----:B------:R-:W-:Y:S04]  /*3dfe0*/  STL [R1+0x634], R3 ;  /* 0x0006340301007387 */ /* 0x000fe80000100800 */
[----:B------:R-:W2:Y:S01]  /*3dff0*/  LDL.LU R192, [R1+0x480] ;  /* 0x0004800001c07983 */ /* 0x000ea20000300800 */
[----:B0-----:R-:W-:-:S03]  /*3e000*/  F2FP.SATFINITE.E5M2.F32.PACK_AB_MERGE_C R0, R156, R157, RZ ;  /* 0x0000009d9c00723e */ /* 0x001fc600048060ff */
[----:B------:R-:W-:Y:S04]  /*3e010*/  STL [R1+0x640], R2 ;  /* 0x0006400201007387 */ /* 0x000fe80000100800 */
[----:B------:R-:W2:Y:S04]  /*3e020*/  LDL.LU R191, [R1+0x484] ;  /* 0x0004840001bf7983 */ /* 0x000ea80000300800 */
[----:B------:R0:W-:Y:S04]  /*3e030*/  STL [R1+0x63c], R0 ;  /* 0x00063c0001007387 */ /* 0x0001e80000100800 */
[----:B------:R-:W3:Y:S04]  /*3e040*/  LDL.LU R187, [R1+0x490] ;  /* 0x0004900001bb7983 */ /* 0x000ee80000300800 */
[----:B------:R-:W3:Y:S04]  /*3e050*/  LDL.LU R186, [R1+0x494] ;  /* 0x0004940001ba7983 */ /* 0x000ee80000300800 */
[----:B------:R-:W4:Y:S04]  /*3e060*/  LDL.LU R183, [R1+0x4a0] ;  /* 0x0004a00001b77983 */ /* 0x000f280000300800 */
        /* <DEDUP_REMOVED lines=18> */
[----:B------:R-:W4:Y:S01]  /*3e190*/  LDL.LU R158, [R1+0x504] ;  /* 0x00050400019e7983 */ /* 0x000f220000300800 */
[----:B------:R-:W-:-:S03]  /*3e1a0*/  IMAD.MOV.U32 R189, RZ, RZ, R155 ;  /* 0x000000ffffbd7224 */ /* 0x000fc600078e009b */
        /* <DEDUP_REMOVED lines=14> */
[----:B------:R-:W4:Y:S04]  /*3e290*/  LDL.LU R22, [R1+0x524] ;  /* 0x0005240001167983 */ /* 0x000f280000300800 */
[----:B------:R-:W4:Y:S04]  /*3e2a0*/  LDL.LU R21, [R1+0x528] ;  /* 0x0005280001157983 */ /* 0x000f280000300800 */
[----:B------:R-:W4:Y:S01]  /*3e2b0*/  LDL.LU R20, [R1+0x52c] ;  /* 0x00052c0001147983 */ /* 0x000f220000300800 */
[----:B------:R-:W-:Y:S02]  /*3e2c0*/  IMAD.MOV.U32 R175, RZ, RZ, R19 ;  /* 0x000000ffffaf7224 */ /* 0x000fe400078e0013 */
[----:B------:R-:W-:Y:S01]  /*3e2d0*/  IMAD.MOV.U32 R174, RZ, RZ, R18 ;  /* 0x000000ffffae7224 */ /* 0x000fe200078e0012 */
[----:B------:R-:W4:Y:S04]  /*3e2e0*/  LDL.LU R19, [R1+0x530] ;  /* 0x0005300001137983 */ /* 0x000f280000300800 */
[----:B------:R-:W4:Y:S01]  /*3e2f0*/  LDL.LU R18, [R1+0x534] ;  /* 0x0005340001127983 */ /* 0x000f220000300800 */
[----:B------:R-:W-:-:S02]  /*3e300*/  F2FP.SATFINITE.E5M2.F32.PACK_AB_MERGE_C R17, R188, R189, RZ ;  /* 0x000000bdbc11723e */ /* 0x000fc400048060ff */
[----:B------:R-:W-:Y:S02]  /*3e310*/  F2FP.SATFINITE.E5M2.F32.PACK_AB_MERGE_C R14, R184, R185, RZ ;  /* 0x000000b9b80e723e */ /* 0x000fe400048060ff */
[----:B------:R-:W-:Y:S02]  /*3e320*/  F2FP.SATFINITE.E5M2.F32.PACK_AB_MERGE_C R4, R180, R181, RZ ;  /* 0x000000b5b404723e */ /* 0x000fe400048060ff */
[----:B0-----:R-:W-:Y:S02]  /*3e330*/  F2FP.SATFINITE.E5M2.F32.PACK_AB_MERGE_C R0, R178, R179, RZ ;  /* 0x000000b3b200723e */ /* 0x001fe400048060ff */
[----:B--2---:R-:W-:-:S05]  /*3e340*/  F2FP.SATFINITE.E5M2.F32.PACK_AB_MERGE_C R15, R191, R192, RZ ;  /* 0x000000c0bf0f723e */ /* 0x004fca00048060ff */
[----:B------:R-:W-:Y:S04]  /*3e350*/  STL [R1+0x1948], R15 ;  /* 0x0019480f01007387 */ /* 0x000fe80000100800 */
[----:B------:R4:W-:Y:S01]  /*3e360*/  STL [R1+0x194c], R17 ;  /* 0x00194c1101007387 */ /* 0x0009e20000100800 */
[----:B---3--:R-:W-:-:S05]  /*3e370*/  F2FP.SATFINITE.E5M2.F32.PACK_AB_MERGE_C R13, R186, R187, RZ ;  /* 0x000000bbba0d723e */ /* 0x008fca00048060ff */
[----:B------:R-:W-:Y:S01]  /*3e380*/  STL [R1+0x1950], R13 ;  /* 0x0019500d01007387 */ /* 0x000fe20000100800 */
[----:B----4-:R-:W-:-:S03]  /*3e390*/  F2FP.SATFINITE.E5M2.F32.PACK_AB_MERGE_C R17, R182, R183, RZ ;  /* 0x000000b7b611723e */ /* 0x010fc600048060ff */
[----:B------:R-:W-:Y:S04]  /*3e3a0*/  STL [R1+0x1954], R14 ;  /* 0x0019540e01007387 */ /* 0x000fe80000100800 */
[----:B------:R0:W-:Y:S04]  /*3e3b0*/  STL [R1+0x1958], R17 ;  /* 0x0019581101007387 */ /* 0x0001e80000100800 */
[----:B------:R1:W-:Y:S01]  /*3e3c0*/  STL [R1+0x195c], R4 ;  /* 0x00195c0401007387 */ /* 0x0003e20000100800 */
[----:B0-----:R-:W-:Y:S02]  /*3e3d0*/  F2FP.SATFINITE.E5M2.F32.PACK_AB_MERGE_C R17, R176, R177, RZ ;  /* 0x000000b1b011723e */ /* 0x001fe400048060ff */
[----:B-1----:R-:W-:-:S03]  /*3e3e0*/  F2FP.SATFINITE.E5M2.F32.PACK_AB_MERGE_C R4, R172, R173, RZ ;  /* 0x000000adac04723e */ /* 0x002fc600048060ff */
[----:B------:R-:W-:Y:S04]  /*3e3f0*/  STL [R1+0x1960], R17 ;  /* 0x0019601101007387 */ /* 0x000fe80000100800 */
[----:B------:R0:W-:Y:S04]  /*3e400*/  STL [R1+0x4a0], R0 ;  /* 0x0004a00001007387 */ /* 0x0001e80000100800 */
[----:B------:R-:W-:Y:S01]  /*3e410*/  STL [R1+0x1964], R4 ;  /* 0x0019640401007387 */ /* 0x000fe20000100800 */
[----:B0-----:R-:W-:Y:S02]  /*3e420*/  F2FP.SATFINITE.E5M2.F32.PACK_AB_MERGE_C R0, R174, R175, RZ ;  /* 0x000000afae00723e */ /* 0x001fe400048060ff */
[----:B------:R-:W-:-:S03]  /*3e430*/  F2FP.SATFINITE.E5M2.F32.PACK_AB_MERGE_C R17, R168, R169, RZ ;  /* 0x000000a9a811723e */ /* 0x000fc600048060ff */
        /* <DEDUP_REMOVED lines=22> */
[----:B0-----:R-:W-:-:S05]  /*3e5a0*/  F2FP.SATFINITE.E5M2.F32.PACK_AB_MERGE_C R0, R22, R23, RZ ;  /* 0x000000171600723e */ /* 0x001fca00048060ff */
[----:B------:R0:W-:Y:S04]  /*3e5b0*/  STL [R1+0x46c], R0 ;  /* 0x00046c0001007387 */ /* 0x0001e80000100800 */
[----:B------:R-:W2:Y:S04]  /*3e5c0*/  LDL.LU R196, [R1+0x538] ;  /* 0x0005380001c47983 */ /* 0x000ea80000300800 */
[----:B------:R-:W2:Y:S01]  /*3e5d0*/  LDL.LU R195, [R1+0x53c] ;  /* 0x00053c0001c37983 */ /* 0x000ea20000300800 */
[----:B0-----:R-:W-:-:S05]  /*3e5e0*/  F2FP.SATFINITE.E5M2.F32.PACK_AB_MERGE_C R0, R18, R19, RZ ;  /* 0x000000131200723e */ /* 0x001fca00048060ff */
[----:B------:R0:W-:Y:S04]  /*3e5f0*/  STL [R1+0x464], R0 ;  /* 0x0004640001007387 */ /* 0x0001e80000100800 */
[----:B------:R-:W0:Y:S04]  /*3e600*/  LDL.LU R194, [R1+0x540] ;  /* 0x0005400001c27983 */ /* 0x000e280000300800 */
[----:B------:R-:W0:Y:S04]  /*3e610*/  LDL.LU R193, [R1+0x544] ;  /* 0x0005440001c17983 */ /* 0x000e280000300800 */
        /* <DEDUP_REMOVED lines=46> */
[----:B--2---:R-:W-:-:S05]  /*3e900*/  F2FP.SATFINITE.E5M2.F32.PACK_AB_MERGE_C R4, R195, R196, RZ ;  /* 0x000000c4c304723e */ /* 0x004fca00048060ff */
[----:B------:R3:W-:Y:S01]  /*3e910*/  STL [R1+0x1980], R4 ;  /* 0x0019800401007387 */ /* 0x0007e20000100800 */
[----:B0-----:R-:W-:Y:S02]  /*3e920*/  F2FP.SATFINITE.E5M2.F32.PACK_AB_MERGE_C R0, R193, R194, RZ ;  /* 0x000000c2c100723e */ /* 0x001fe400048060ff */
[----:B---3--:R-:W-:-:S05]  /*3e930*/  F2FP.SATFINITE.E5M2.F32.PACK_AB_MERGE_C R4, R191, R192, RZ ;  /* 0x000000c0bf04723e */ /* 0x008fca00048060ff */
[----:B------:R4:W-:Y:S04]  /*3e940*/  STL [R1+0x1984], R4 ;  /* 0x0019840401007387 */ /* 0x0009e80000100800 */
[----:B------:R0:W-:Y:S01]  /*3e950*/  STL [R1+0x45c], R0 ;  /* 0x00045c0001007387 */ /* 0x0001e20000100800 */
[----:B----4-:R-:W-:Y:S02]  /*3e960*/  F2FP.SATFINITE.E5M2.F32.PACK_AB_MERGE_C R4, R186, R187, RZ ;  /* 0x000000bbba04723e */ /* 0x010fe400048060ff */
[----:B0-----:R-:W-:-:S03]  /*3e970*/  F2FP.SATFINITE.E5M2.F32.PACK_AB_MERGE_C R0, R188, R189, RZ ;  /* 0x000000bdbc00723e */ /* 0x001fc600048060ff */
[----:B------:R0:W-:Y:S04]  /*3e980*/  STL [R1+0x1988], R4 ;  /* 0x0019880401007387 */ /* 0x0001e80000100800 */
[----:B------:R1:W-:Y:S01]  /*3e990*/  STL [R1+0x454], R0 ;  /* 0x0004540001007387 */ /* 0x0003e20000100800 */
[----:B0-----:R-:W-:Y:S02]  /*3e9a0*/  F2FP.SATFINITE.E5M2.F32.PACK_AB_MERGE_C R4, R182, R183, RZ ;  /* 0x000000b7b604723e */ /* 0x001fe400048060ff */
[----:B-1----:R-:W-:-:S03]  /*3e9b0*/  F2FP.SATFINITE.E5M2.F32.PACK_AB_MERGE_C R0, R184, R185, RZ ;  /* 0x000000b9b800723e */ /* 0x002fc600048060ff */
[----:B------:R-:W-:Y:S01]  /*3e9c0*/  STL [R1+0x198c], R4 ;  /* 0x00198c0401007387 */ /* 0x000fe20000100800 */
[----:B------:R-:W-:-:S03]  /*3e9d0*/  F2FP.SATFINITE.E5M2.F32.PACK_AB_MERGE_C R3, R180, R181, RZ ;  /* 0x000000b5b403723e */ /* 0x000fc600048060ff */
[----:B------:R0:W-:Y:S01]  /*3e9e0*/  STL [R1+0x44c], R0 ;  /* 0x00044c0001007387 */ /* 0x0001e20000100800 */
[----:B------:R-:W-:-:S03]  /*3e9f0*/  F2FP.SATFINITE.E5M2.F32.PACK_AB_MERGE_C R2, R178, R179, RZ ;  /* 0x000000b3b202723e */ /* 0x000fc600048060ff */
[----:B------:R-:W-:Y:S04]  /*3ea00*/  STL [R1+0x444], R3 ;  /* 0x0004440301007387 */ /* 0x000fe80000100800 */
[----:B------:R-:W-:Y:S01]  /*3ea10*/  STL [R1+0x440], R2 ;  /* 0x0004400201007387 */ /* 0x000fe20000100800 */
[----:B0-----:R-:W-:Y:S02]  /*3ea20*/  F2FP.SATFINITE.E5M2.F32.PACK_AB_MERGE_C R0, R176, R177, RZ ;  /* 0x000000b1b000723e */ /* 0x001fe400048060ff */
[----:B------:R-:W-:-:S05]  /*3ea30*/  F2FP.SATFINITE.E5M2.F32.PACK_AB_MERGE_C R4, R174, R175, RZ ;  /* 0x000000afae04723e */ /* 0x000fca00048060ff */
[----:B------:R0:W-:Y:S04]  /*3ea40*/  STL [R1+0x1990], R4 ;  /* 0x0019900401007387 */ /* 0x0001e80000100800 */
[----:B------:R1:W-:Y:S01]  /*3ea50*/  STL [R1+0x43c], R0 ;  /* 0x00043c0001007387 */ /* 0x0003e20000100800 */
[----:B0-----:R-:W-:Y:S02]  /*3ea60*/  F2FP.SATFINITE.E5M2.F32.PACK_AB_MERGE_C R4, R170, R171, RZ ;  /* 0x000000abaa04723e */ /* 0x001fe400048060ff */
[----:B-1----:R-:W-:-:S03]  /*3ea70*/  F2FP.SATFINITE.E5M2.F32.PACK_AB_MERGE_C R0, R172, R173, RZ ;  /* 0x000000adac00723e */ /* 0x002fc600048060ff */
        /* <DEDUP_REMOVED lines=8> */
[----:B------:R-:W-:Y:S01]  /*3eb00*/  STL [R1+0x199c], R4 ;  /* 0x00199c0401007387 */ /* 0x000fe20000100800 */
[----:B------:R-:W-:-:S03]  /*3eb10*/  F2FP.SATFINITE.E5M2.F32.PACK_AB_MERGE_C R3, R160, R161, RZ ;  /* 0x000000a1a003723e */ /* 0x000fc600048060ff */
[----:B------:R0:W-:Y:S04]  /*3eb20*/  STL [R1+0x424], R0 ;  /* 0x0004240001007387 */ /* 0x0001e80000100800 */
[----:B------:R1:W-:Y:S01]  /*3eb30*/  STL [R1+0x41c], R3 ;  /* 0x00041c0301007387 */ /* 0x0003e20000100800 */
[----:B0-----:R-:W-:Y:S02]  /*3eb40*/  F2FP.SATFINITE.E5M2.F32.PACK_AB_MERGE_C R0, R158, R159, RZ ;  /* 0x0000009f9e00723e */ /* 0x001fe400048060ff */
[----:B------:R-:W-:-:S03]  /*3eb50*/  F2FP.SATFINITE.E5M2.F32.PACK_AB_MERGE_C R2, R156, R157, RZ ;  /* 0x0000009d9c02723e */ /* 0x000fc600048060ff */
[----:B------:R0:W-:Y:S04]  /*3eb60*/  STL [R1+0x418], R0 ;  /* 0x0004180001007387 */ /* 0x0001e80000100800 */
[----:B------:R2:W-:Y:S01]  /*3eb70*/  STL [R1+0x414], R2 ;  /* 0x0004140201007387 */ /* 0x0005e20000100800 */
[----:B-1----:R-:W-:Y:S02]  /*3eb80*/  F2FP.SATFINITE.E5M2.F32.PACK_AB_MERGE_C R3, R154, R155, RZ ;  /* 0x0000009b9a03723e */ /* 0x002fe400048060ff */
[----:B0-----:R-:W-:-:S03]  /*3eb90*/  F2FP.SATFINITE.E5M2.F32.PACK_AB_MERGE_C R0, R152, R153, RZ ;  /* 0x000000999800723e */ /* 0x001fc600048060ff */
[----:B------:R-:W-:Y:S04]  /*3eba0*/  STL [R1+0x410], R3 ;  /* 0x0004100301007387 */ /* 0x000fe80000100800 */
[----:B------:R0:W-:Y:S01]  /*3ebb0*/  STL [R1+0x40c], R0 ;  /* 0x00040c0001007387 */ /* 0x0001e20000100800 */
[----:B--2---:R-:W-:-:S05]  /*3ebc0*/  F2FP.SATFINITE.E5M2.F32.PACK_AB_MERGE_C R2, R22, R23, RZ ;  /* 0x000000171602723e */ /* 0x004fca00048060ff */
[----:B------:R-:W-:Y:S04]  /*3ebd0*/  STL [R1+0x408], R2 ;  /* 0x0004080201007387 */ /* 0x000fe80000100800 */
[----:B------:R-:W2:Y:S04]  /*3ebe0*/  LDL.LU R110, [R1+0x200] ;  /* 0x00020000016e7983 */ /* 0x000ea80000300800 */
[----:B------:R-:W2:Y:S01]  /*3ebf0*/  LDL.LU R109, [R1+0x204] ;  /* 0x00020400016d7983 */ /* 0x000ea20000300800 */
[----:B0-----:R-:W-:-:S05]  /*3ec00*/  F2FP.SATFINITE.E5M2.F32.PACK_AB_MERGE_C R0, R18, R19, RZ ;  /* 0x000000131200723e */ /* 0x001fca00048060ff */
[----:B------:R0:W-:Y:S04]  /*3ec10*/  STL [R1+0x400], R0 ;  /* 0x0004000001007387 */ /* 0x0001e80000100800 */
[----:B------:R-:W3:Y:S04]  /*3ec20*/  LDL.LU R108, [R1+0x208] ;  /* 0x00020800016c7983 */ /* 0x000ee80000300800 */
[----:B------:R-:W3:Y:S04]  /*3ec30*/  LDL.LU R251, [R1+0x20c] ;  /* 0x00020c0001fb7983 */ /* 0x000ee80000300800 */
[----:B------:R-:W4:Y:S04]  /*3ec40*/  LDL.LU R106, [R1+0x210] ;  /* 0x00021000016a7983 */ /* 0x000f280000300800 */
[----:B------:R-:W4:Y:S04]  /*3ec50*/  LDL.LU R249, [R1+0x214] ;  /* 0x0002140001f97983 */ /* 0x000f280000300800 */
[----:B------:R-:W2:Y:S04]  /*3ec60*/  LDL.LU R107, [R1+0x218] ;  /* 0x00021800016b7983 */ /* 0x000ea80000300800 */
[----:B------:R-:W2:Y:S04]  /*3ec70*/  LDL.LU R247, [R1+0x21c] ;  /* 0x00021c0001f77983 */ /* 0x000ea80000300800 */
        /* <DEDUP_REMOVED lines=82> */
[----:B------:R-:W0:Y:S04]  /*3f1a0*/  LDL.LU R183, [R1+0x368] ;  /* 0x0003680001b77983 */ /* 0x000e280000300800 */
[----:B------:R-:W0:Y:S04]  /*3f1b0*/  LDL.LU R182, [R1+0x36c] ;  /* 0x00036c0001b67983 */ /* 0x000e280000300800 */
        /* <DEDUP_REMOVED lines=28> */
[----:B------:R-:W-:-:S03]  /*3f380*/  F2FP.SATFINITE.E5M2.F32.PACK_AB_MERGE_C R4, R20, R21, RZ ;  /* 0x000000151404723e */ /* 0x000fc600048060ff */
        /* <DEDUP_REMOVED lines=8> */
[----:B---3--:R-:W-:-:S02]  /*3f410*/  F2FP.SATFINITE.E5M2.F32.PACK_AB_MERGE_C R16, R252, R89, RZ ;  /* 0x00000059fc10723e */ /* 0x008fc400048060ff */
[----:B--2---:R-:W-:Y:S02]  /*3f420*/  F2FP.SATFINITE.E5M2.F32.PACK_AB_MERGE_C R3, R90, R91, RZ ;  /* 0x0000005b5a03723e */ /* 0x004fe400048060ff */
[----:B----4-:R-:W-:Y:S02]  /*3f430*/  F2FP.SATFINITE.E5M2.F32.PACK_AB_MERGE_C R5, R223, R224, RZ ;  /* 0x000000e0df05723e */ /* 0x010fe400048060ff */
[----:B------:R-:W-:Y:S02]  /*3f440*/  F2FP.SATFINITE.E5M2.F32.PACK_AB_MERGE_C R15, R92, R93, RZ ;  /* 0x0000005d5c0f723e */ /* 0x000fe400048060ff */
[----:B------:R-:W-:Y:S02]  /*3f450*/  F2FP.SATFINITE.E5M2.F32.PACK_AB_MERGE_C R223, R221, R222, RZ ;  /* 0x000000dedddf723e */ /* 0x000fe400048060ff */
[----:B------:R-:W-:Y:S02]  /*3f460*/  F2FP.SATFINITE.E5M2.F32.PACK_AB_MERGE_C R221, R219, R220, RZ ;  /* 0x000000dcdbdd723e */ /* 0x000fe400048060ff */
[----:B------:R-:W-:-:S02]  /*3f470*/  F2FP.SATFINITE.E5M2.F32.PACK_AB_MERGE_C R13, R94, R95, RZ ;  /* 0x0000005f5e0d723e */ /* 0x000fc400048060ff */
[----:B------:R-:W-:Y:S02]  /*3f480*/  F2FP.SATFINITE.E5M2.F32.PACK_AB_MERGE_C R219, R217, R218, RZ ;  /* 0x000000dad9db723e */ /* 0x000fe400048060ff */
[----:B------:R-:W-:Y:S02]  /*3f490*/  F2FP.SATFINITE.E5M2.F32.PACK_AB_MERGE_C R6, R215, R216, RZ ;  /* 0x000000d8d706723e */ /* 0x000fe400048060ff */
        /* <DEDUP_REMOVED lines=12> */
[----:B0-----:R-:W-:-:S05]  /*3f560*/  F2FP.SATFINITE.E5M2.F32.PACK_AB_MERGE_C R0, R182, R183, RZ ;  /* 0x000000b7b600723e */ /* 0x001fca00048060ff */
[----:B------:R0:W-:Y:S01]  /*3f570*/  STL [R1+0xe88], R0 ;  /* 0x000e880001007387 */ /* 0x0001e20000100800 */
[----:B------:R-:W-:Y:S02]  /*3f580*/  F2FP.SATFINITE.E5M2.F32.PACK_AB_MERGE_C R193, R180, R181, RZ ;  /* 0x000000b5b4c1723e */ /* 0x000fe400048060ff */
[----:B0-----:R-:W-:-:S05]  /*3f590*/  F2FP.SATFINITE.E5M2.F32.PACK_AB_MERGE_C R0, R174, R175, RZ ;  /* 0x000000afae00723e */ /* 0x001fca00048060ff */
[----:B------:R0:W-:Y:S01]  /*3f5a0*/  STL [R1+0xe7c], R0 ;  /* 0x000e7c0001007387 */ /* 0x0001e20000100800 */
[----:B------:R-:W-:Y:S02]  /*3f5b0*/  F2FP.SATFINITE.E5M2.F32.PACK_AB_MERGE_C R191, R178, R179, RZ ;  /* 0x000000b3b2bf723e */ /* 0x000fe400048060ff */
[----:B------:R-:W-:Y:S02]  /*3f5c0*/  F2FP.SATFINITE.E5M2.F32.PACK_AB_MERGE_C R199, R188, R189, RZ ;  /* 0x000000bdbcc7723e */ /* 0x000fe400048060ff */
        /* <DEDUP_REMOVED lines=11> */
[----:B------:R-:W-:Y:S02]  /*3f680*/  F2FP.SATFINITE.E5M2.F32.PACK_AB_MERGE_C R186, R172, R173, RZ ;  /* 0x000000adacba723e */ /* 0x000fe400048060ff */
[----:B------:R-:W-:-:S05]  /*3f690*/  F2FP.SATFINITE.E5M2.F32.PACK_AB_MERGE_C R22, R22, R23, RZ ;  /* 0x000000171616723e */ /* 0x000fca00048060ff */
[----:B------:R1:W-:Y:S04]  /*3f6a0*/  STL [R1+0xe84], R22 ;  /* 0x000e841601007387 */ /* 0x0003e80000100800 */
[----:B------:R-:W2:Y:S04]  /*3f6b0*/  LDL.LU R89, [R1] ;  /* 0x0000000001597983 */ /* 0x000ea80000300800 */
[----:B------:R-:W2:Y:S01]  /*3f6c0*/  LDL.LU R166, [R1+0x4] ;  /* 0x0000040001a67983 */ /* 0x000ea20000300800 */
[----:B0-----:R-:W-:-:S05]  /*3f6d0*/  F2FP.SATFINITE.E5M2.F32.PACK_AB_MERGE_C R0, R18, R19, RZ ;  /* 0x000000131200723e */ /* 0x001fca00048060ff */
[----:B------:R0:W-:Y:S04]  /*3f6e0*/  STL [R1+0xe80], R0 ;  /* 0x000e800001007387 */ /* 0x0001e80000100800 */
[----:B------:R-:W3:Y:S04]  /*3f6f0*/  LDL.LU R90, [R1+0x8] ;  /* 0x00000800015a7983 */ /* 0x000ee80000300800 */
[----:B------:R-:W3:Y:S04]  /*3f700*/  LDL.LU R164, [R1+0xc] ;  /* 0x00000c0001a47983 */ /* 0x000ee80000300800 */
[----:B------:R-:W4:Y:S04]  /*3f710*/  LDL.LU R91, [R1+0x10] ;  /* 0x00001000015b7983 */ /* 0x000f280000300800 */
[----:B------:R-:W4:Y:S04]  /*3f720*/  LDL.LU R162, [R1+0x14] ;  /* 0x0000140001a27983 */ /* 0x000f280000300800 */
[----:B------:R-:W4:Y:S04]  /*3f730*/  LDL.LU R92, [R1+0x18] ;  /* 0x00001800015c7983 */ /* 0x000f280000300800 */
[----:B------:R-:W4:Y:S04]  /*3f740*/  LDL.LU R160, [R1+0x1c] ;  /* 0x00001c0001a07983 */ /* 0x000f280000300800 */
[----:B------:R-:W4:Y:S01]  /*3f750*/  LDL.LU R93, [R1+0x20] ;  /* 0x00002000015d7983 */ /* 0x000f220000300800 */
[----:B------:R-:W-:-:S03]  /*3f760*/  F2FP.SATFINITE.E5M2.F32.PACK_AB_MERGE_C R195, R184, R185, RZ ;  /* 0x000000b9b8c3723e */ /* 0x000fc600048060ff */
[----:B------:R-:W4:Y:S01]  /*3f770*/  LDL.LU R158, [R1+0x24] ;  /* 0x00002400019e7983 */ /* 0x000f220000300800 */
[----:B------:R-:W-:-:S03]  /*3f780*/  F2FP.SATFINITE.E5M2.F32.PACK_AB_MERGE_C R172, R154, R155, RZ ;  /* 0x0000009b9aac723e */ /* 0x000fc600048060ff */
[----:B------:R-:W4:Y:S01]  /*3f790*/  LDL.LU R94, [R1+0x28] ;  /* 0x00002800015e7983 */ /* 0x000f220000300800 */
[----:B------:R-:W-:-:S03]  /*3f7a0*/  F2FP.SATFINITE.E5M2.F32.PACK_AB_MERGE_C R184, R170, R171, RZ ;  /* 0x000000abaab8723e */ /* 0x000fc600048060ff */
[----:B------:R-:W4:Y:S01]  /*3f7b0*/  LDL.LU R156, [R1+0x2c] ;  /* 0x00002c00019c7983 */ /* 0x000f220000300800 */
[----:B------:R-:W-:-:S03]  /*3f7c0*/  F2FP.SATFINITE.E5M2.F32.PACK_AB_MERGE_C R170, R152, R153, RZ ;  /* 0x0000009998aa723e */ /* 0x000fc600048060ff */
        /* <DEDUP_REMOVED lines=9> */
[----:B-1----:R-:W4:Y:S01]  /*3f860*/  LDL.LU R22, [R1+0x44] ;  /* 0x0000440001167983 */ /* 0x002f220000300800 */
[----:B------:R-:W-:-:S03]  /*3f870*/  F2FP.SATFINITE.E5M2.F32.PACK_AB_MERGE_C R235, R235, R100, RZ ;  /* 0x00000064ebeb723e */ /* 0x000fc600048060ff */
[----:B------:R-:W4:Y:S04]  /*3f880*/  LDL.LU R99, [R1+0x48] ;  /* 0x0000480001637983 */ /* 0x000f280000300800 */
[----:B------:R-:W4:Y:S01]  /*3f890*/  LDL.LU R20, [R1+0x4c] ;  /* 0x00004c0001147983 */ /* 0x000f220000300800 */
        /* <DEDUP_REMOVED lines=114> */
[----:B0-----:R-:W4:Y:S01]  /*3ffc0*/  LDL.LU R0, [R1+0x1d8] ;  /* 0x0001d80001007983 */ /* 0x001f220000300800 */
[----:B------:R-:W-:-:S03]  /*3ffd0*/  F2FP.SATFINITE.E5M2.F32.PACK_AB_MERGE_C R12, R248, R250, RZ ;  /* 0x000000faf80c723e */ /* 0x000fc600048060ff */
[----:B------:R-:W4:Y:S04]  /*3ffe0*/  LDL.LU R244, [R1+0x1dc] ;  /* 0x0001dc0001f47983 */ /* 0x000f280000300800 */
[----:B------:R-:W4:Y:S04]  /*3fff0*/  LDL.LU R148, [R1+0x1e0] ;  /* 0x0001e00001947983 */ /* 0x000f280000300800 */
[----:B------:R-:W4:Y:S04]  /*40000*/  LDL.LU R246, [R1+0x1e4] ;  /* 0x0001e40001f67983 */ /* 0x000f280000300800 */
[----:B------:R-:W4:Y:S04]  /*40010*/  LDL.LU R149, [R1+0x1e8] ;  /* 0x0001e80001957983 */ /* 0x000f280000300800 */
[----:B------:R-:W4:Y:S01]  /*40020*/  LDL.LU R248, [R1+0x1ec] ;  /* 0x0001ec0001f87983 */ /* 0x000f220000300800 */
[----:B--2---:R-:W-:-:S03]  /*40030*/  F2FP.SATFINITE.E5M2.F32.PACK_AB_MERGE_C R166, R166, R89, RZ ;  /* 0x00000059a6a6723e */ /* 0x004fc600048060ff */
[----:B------:R-:W2:Y:S01]  /*40040*/  LDL.LU R151, [R1+0x1f0] ;  /* 0x0001f00001977983 */ /* 0x000ea20000300800 */
[----:B---3--:R-:W-:-:S03]  /*40050*/  F2FP.SATFINITE.E5M2.F32.PACK_AB_MERGE_C R164, R164, R90, RZ ;  /* 0x0000005aa4a4723e */ /* 0x008fc600048060ff */
[----:B------:R-:W2:Y:S01]  /*40060*/  LDL.LU R250, [R1+0x1f4] ;  /* 0x0001f40001fa7983 */ /* 0x000ea20000300800 */
[----:B----4-:R-:W-:-:S03]  /*40070*/  F2FP.SATFINITE.E5M2.F32.PACK_AB_MERGE_C R162, R162, R91, RZ ;  /* 0x0000005ba2a2723e */ /* 0x010fc600048060ff */
[----:B------:R-:W3:Y:S01]  /*40080*/  LDL.LU R150, [R1+0x1f8] ;  /* 0x0001f80001967983 */ /* 0x000ee20000300800 */
[----:B------:R-:W-:-:S03]  /*40090*/  F2FP.SATFINITE.E5M2.F32.PACK_AB_MERGE_C R160, R160, R92, RZ ;  /* 0x0000005ca0a0723e */ /* 0x000fc600048060ff */
[----:B------:R-:W3:Y:S01]  /*400a0*/  LDL.LU R252, [R1+0x1fc] ;  /* 0x0001fc0001fc7983 */ /* 0x000ee20000300800 */
[----:B------:R-:W-:-:S03]  /*400b0*/  F2FP.SATFINITE.E5M2.F32.PACK_AB_MERGE_C R158, R158, R93, RZ ;  /* 0x0000005d9e9e723e */ /* 0x000fc600048060ff */
        /* <DEDUP_REMOVED lines=45> */
[----:B------:R-:W4:Y:S04]  /*40390*/  LDL.LU R112, [R1+0x1a40] ;  /* 0x001a400001707983 */ /* 0x000f280000300800 */
[----:B------:R-:W4:Y:S04]  /*403a0*/  LDL.LU R113, [R1+0x1a3c] ;  /* 0x001a3c0001717983 */ /* 0x000f280000300800 */
[----:B------:R-:W4:Y:S04]  /*403b0*/  LDL.LU R115, [R1+0x1a38] ;  /* 0x001a380001737983 */ /* 0x000f280000300800 */
[----:B------:R-:W4:Y:S01]  /*403c0*/  LDL.LU R114, [R1+0x1a34] ;  /* 0x001a340001727983 */ /* 0x000f220000300800 */
[----:B------:R-:W-:-:S02]  /*403d0*/  F2FP.SATFINITE.E5M2.F32.PACK_AB_MERGE_C R179, R179, R116, RZ ;  /* 0x00000074b3b3723e */ /* 0x000fc400048060ff */
[----:B------:R-:W-:Y:S01]  /*403e0*/  F2FP.SATFINITE.E5M2.F32.PACK_AB_MERGE_C R181, R181, R117, RZ ;  /* 0x00000075b5b5723e */ /* 0x000fe200048060ff */
[----:B------:R-:W4:Y:S01]  /*403f0*/  LDL.LU R116, [R1+0x1a30] ;  /* 0x001a300001747983 */ /* 0x000f220000300800 */
[----:B------:R-:W-:Y:S02]  /*40400*/  F2FP.SATFINITE.E5M2.F32.PACK_AB_MERGE_C R183, R183, R118, RZ ;  /* 0x00000076b7b7723e */ /* 0x000fe400048060ff */
[----:B------:R-:W-:Y:S01]  /*40410*/  F2FP.SATFINITE.E5M2.F32.PACK_AB_MERGE_C R185, R185, R119, RZ ;  /* 0x00000077b9b9723e */ /* 0x000fe200048060ff */
        /* <DEDUP_REMOVED lines=65> */
[----:B--2---:R-:W-:-:S03]  /*40830*/  F2FP.SATFINITE.E5M2.F32.PACK_AB_MERGE_C R250, R250, R151, RZ ;  /* 0x00000097fafa723e */ /* 0x004fc600048060ff */
[----:B------:R-:W2:Y:S01]  /*40840*/  LDL.LU R151, [R1+0x19a4] ;  /* 0x0019a40001977983 */ /* 0x000ea20000300800 */
[----:B---3--:R-:W-:-:S03]  /*40850*/  F2FP.SATFINITE.E5M2.F32.PACK_AB_MERGE_C R252, R252, R150, RZ ;  /* 0x00000096fcfc723e */ /* 0x008fc600048060ff */
[----:B------:R-:W2:Y:S04]  /*40860*/  LDL.LU R150, [R1+0x19a0] ;  /* 0x0019a00001967983 */ /* 0x000ea80000300800 */
[----:B------:R-:W3:Y:S01]  /*40870*/  LDL.LU R31, [R1+0x400] ;  /* 0x00040000011f7983 */ /* 0x000ee20000300800 */
[----:B----4-:R-:W-:-:S05]  /*40880*/  F2FP.SATFINITE.E5M2.F32.PACK_AB_MERGE_C R29, R115, R114, RZ ;  /* 0x00000072731d723e */ /* 0x010fca00048060ff */
[----:B------:R0:W-:Y:S04]  /*40890*/  STL [R1+0xe70], R29 ;  /* 0x000e701d01007387 */ /* 0x0001e80000100800 */
[----:B------:R-:W4:Y:S04]  /*408a0*/  LDL.LU R41, [R1+0x414] ;  /* 0x0004140001297983 */ /* 0x000f280000300800 */
[----:B------:R-:W4:Y:S01]  /*408b0*/  LDL.LU R39, [R1+0x408] ;  /* 0x0004080001277983 */ /* 0x000f220000300800 */
[----:B0-----:R-:W-:-:S05]  /*408c0*/  F2FP.SATFINITE.E5M2.F32.PACK_AB_MERGE_C R29, R123, R122, RZ ;  /* 0x0000007a7b1d723e */ /* 0x001fca00048060ff */
[----:B------:R0:W-:Y:S01]  /*408d0*/  STL [R1+0xe64], R29 ;  /* 0x000e641d01007387 */ /* 0x0001e20000100800 */
[----:B------:R-:W-:Y:S02]  /*408e0*/  LOP3.LUT R252, R252, 0xffff, RZ, 0xc0, !PT ;  /* 0x0000fffffcfc7812 */ /* 0x000fe400078ec0ff */
[----:B0-----:R-:W-:-:S05]  /*408f0*/  F2FP.SATFINITE.E5M2.F32.PACK_AB_MERGE_C R29, R131, R130, RZ ;  /* 0x00000082831d723e */ /* 0x001fca00048060ff */
[----:B------:R0:W-:Y:S02]  /*40900*/  STL [R1+0xe60], R29 ;  /* 0x000e601d01007387 */ /* 0x0001e40000100800 */
[----:B0-----:R-:W-:-:S05]  /*40910*/  F2FP.SATFINITE.E5M2.F32.PACK_AB_MERGE_C R29, R139, R138, RZ ;  /* 0x0000008a8b1d723e */ /* 0x001fca00048060ff */
[----:B------:R0:W-:Y:S01]  /*40920*/  STL [R1+0xe74], R29 ;  /* 0x000e741d01007387 */ /* 0x0001e20000100800 */
[----:B------:R-:W-:Y:S01]  /*40930*/  F2FP.SATFINITE.E5M2.F32.PACK_AB_MERGE_C R33, R147, R146, RZ ;  /* 0x000000929321723e */ /* 0x000fe200048060ff */
[----:B0-----:R-:W-:-:S04]  /*40940*/  VIADD R29, R0, 0x58 ;  /* 0x00000058001d7836 */ /* 0x001fc80000000000 */
[----:B------:R2:W-:Y:S01]  /*40950*/  STL [R1+0xe6c], R33 ;  /* 0x000e6c2101007387 */ /* 0x0005e20000100800 */
[----:B------:R-:W-:Y:S01]  /*40960*/  ISETP.GE.AND P2, PT, R29, UR4, PT ;  /* 0x000000041d007c0c */ /* 0x000fe2000bf46270 */
[----:B------:R-:W-:Y:S01]  /*40970*/  VIADD R35, R0, 0x56 ;  /* 0x0000005600237836 */ /* 0x000fe20000000000 */
[----:B------:R-:W-:-:S04]  /*40980*/  ULDC UR4, c[0x0][0x22c] ;  /* 0x00008b0000047ab9 */ /* 0x000fc80000000800 */
[----:B------:R-:W-:Y:S01]  /*40990*/  ISETP.GE.AND P0, PT, R35, UR4, PT ;  /* 0x0000000423007c0c */ /* 0x000fe2000bf06270 */
[----:B------:R-:W-:Y:S01]  /*409a0*/  ULDC UR4, c[0x0][0x248] ;  /* 0x0000920000047ab9 */ /* 0x000fe20000000800 */
[----:B--2---:R-:W-:Y:S02]  /*409b0*/  F2FP.SATFINITE.E5M2.F32.PACK_AB_MERGE_C R33, R151, R150, RZ ;  /* 0x000000969721723e */ /* 0x004fe400048060ff */
[----:B---3--:R-:W-:-:S03]  /*409c0*/  LOP3.LUT R29, R31, 0xffff, RZ, 0xc0, !PT ;  /* 0x0000ffff1f1d7812 */ /* 0x008fc600078ec0ff */
[----:B------:R0:W-:Y:S01]  /*409d0*/  STL [R1+0xe68], R33 ;  /* 0x000e682101007387 */ /* 0x0001e20000100800 */
[--C-:B------:R-:W-:Y:S02]  /*409e0*/  SHF.R.U32.HI R31, RZ, 0x8, R252.reuse ;  /* 0x00000008ff1f7819 */ /* 0x100fe400000116fc */
[----:B------:R-:W-:Y:S02]  /*409f0*/  SHF.R.U32.HI R37, RZ, 0x8, R29 ;  /* 0x00000008ff257819 */ /* 0x000fe4000001161d */
[----:B------:R-:W-:Y:S02]  /*40a00*/  LOP3.LUT R31, R31, 0xffff, RZ, 0xc0, !PT ;  /* 0x0000ffff1f1f7812 */ /* 0x000fe400078ec0ff */
[----:B------:R-:W-:Y:S01]  /*40a10*/  LOP3.LUT R37, R37, 0xffff, RZ, 0xc0, !PT ;  /* 0x0000ffff25257812 */ /* 0x000fe200078ec0ff */
[----:B0-----:R-:W-:Y:S01]  /*40a20*/  VIADD R33, R0, 0x57 ;  /* 0x0000005700217836 */ /* 0x001fe20000000000 */
[----:B------:R-:W-:-:S04]  /*40a30*/  PRMT R35, R29, 0x3340, R252 ;  /* 0x000033401d237816 */ /* 0x000fc800000000fc */
[----:B------:R-:W-:Y:S01]  /*40a40*/  ISETP.GE.AND P1, PT, R33, UR5, PT ;  /* 0x0000000521007c0c */ /* 0x000fe2000bf26270 */
[----:B------:R-:W-:Y:S01]  /*40a50*/  STL [R1+0x1254], R35 ;  /* 0x0012542301007387 */ /* 0x000fe20000100800 */
[----:B------:R-:W-:Y:S01]  /*40a60*/  PRMT R33, R37, 0x3340, R31 ;  /* 0x0000334025217816 */ /* 0x000fe2000000001f */
[----:B------:R-:W-:-:S04]  /*40a70*/  ULDC UR5, c[0x0][0x248] ;  /* 0x0000920000057ab9 */ /* 0x000fc80000000800 */
[----:B------:R0:W-:Y:S01]  /*40a80*/  STL [R1+0x114c], R33 ;  /* 0x00114c2101007387 */ /* 0x0001e20000100800 */
[----:B----4-:R-:W-:-:S03]  /*40a90*/  LOP3.LUT R29, R41, 0xffff, RZ, 0xc0, !PT ;  /* 0x0000ffff291d7812 */ /* 0x010fc600078ec0ff */
[----:B------:R-:W2:Y:S01]  /*40aa0*/  LDL.LU R41, [R1+0x418] ;  /* 0x0004180001297983 */ /* 0x000ea20000300800 */
[----:B------:R-:W-:-:S03]  /*40ab0*/  LOP3.LUT R31, R39, 0xffff, RZ, 0xc0, !PT ;  /* 0x0000ffff271f7812 */ /* 0x000fc600078ec0ff */
[----:B------:R-:W3:Y:S01]  /*40ac0*/  LDL.LU R39, [R1+0x410] ;  /* 0x0004100001277983 */ /* 0x000ee20000300800 */
[----:B------:R-:W-:Y:S02]  /*40ad0*/  F2FP.SATFINITE.E5M2.F32.PACK_AB_MERGE_C R148, R149, R148, RZ ;  /* 0x000000949594723e */ /* 0x000fe400048060ff */
[----:B------:R-:W-:Y:S02]  /*40ae0*/  LOP3.LUT R168, R168, 0xffff, RZ, 0xc0, !PT ;  /* 0x0000ffffa8a87812 */ /* 0x000fe400078ec0ff */
[----:B------:R-:W-:Y:S02]  /*40af0*/  LOP3.LUT R148, R148, 0xffff, RZ, 0xc0, !PT ;  /* 0x0000ffff94947812 */ /* 0x000fe400078ec0ff */
[----:B------:R-:W-:Y:S02]  /*40b00*/  LOP3.LUT R248, R248, 0xffff, RZ, 0xc0, !PT ;  /* 0x0000fffff8f87812 */ /* 0x000fe400078ec0ff */
[----:B------:R-:W-:Y:S02]  /*40b10*/  PRMT R37, R168, 0x3340, R148 ;  /* 0x00003340a8257816 */ /* 0x000fe40000000094 */
[----:B------:R-:W-:-:S03]  /*40b20*/  F2FP.SATFINITE.E5M2.F32.PACK_AB_MERGE_C R144, R145, R144, RZ ;  /* 0x000000909190723e */ /* 0x000fc600048060ff */
[----:B------:R1:W-:Y:S01]  /*40b30*/  STL [R1+0x1250], R37 ;  /* 0x0012502501007387 */ /* 0x0003e20000100800 */
[----:B------:R-:W-:Y:S02]  /*40b40*/  LOP3.LUT R170, R170, 0xffff, RZ, 0xc0, !PT ;  /* 0x0000ffffaaaa7812 */ /* 0x000fe400078ec0ff */
[----:B------:R-:W-:Y:S02]  /*40b50*/  LOP3.LUT R144, R144, 0xffff, RZ, 0xc0, !PT ;  /* 0x0000ffff90907812 */ /* 0x000fe400078ec0ff */
[----:B0-----:R-:W-:Y:S02]  /*40b60*/  SHF.R.U32.HI R33, RZ, 0x8, R168 ;  /* 0x00000008ff217819 */ /* 0x001fe400000116a8 */
[----:B------:R-:W-:Y:S02]  /*40b70*/  SHF.R.U32.HI R148, RZ, 0x8, R148 ;  /* 0x00000008ff947819 */ /* 0x000fe40000011694 */
[----:B-1----:R-:W-:Y:S02]  /*40b80*/  PRMT R37, R31, 0x3340, R248 ;  /* 0x000033401f257816 */ /* 0x002fe400000000f8 */
[----:B------:R-:W-:-:S02]  /*40b90*/  LOP3.LUT R242, R242, 0xffff, RZ, 0xc0, !PT ;  /* 0x0000fffff2f27812 */ /* 0x000fc400078ec0ff */
[----:B------:R-:W-:Y:S01]  /*40ba0*/  SHF.R.U32.HI R35, RZ, 0x8, R31 ;  /* 0x00000008ff237819 */ /* 0x000fe2000001161f */
[----:B------:R0:W-:Y:S01]  /*40bb0*/  STL [R1+0x11ec], R37 ;  /* 0x0011ec2501007387 */ /* 0x0001e20000100800 */
[----:B------:R-:W-:Y:S02]  /*40bc0*/  SHF.R.U32.HI R248, RZ, 0x8, R248 ;  /* 0x00000008fff87819 */ /* 0x000fe400000116f8 */
[----:B------:R-:W-:Y:S02]  /*40bd0*/  PRMT R43, R170, 0x3340, R144 ;  /* 0x00003340aa2b7816 */ /* 0x000fe40000000090 */
[----:B------:R-:W-:Y:S02]  /*40be0*/  LOP3.LUT R33, R33, 0xffff, RZ, 0xc0, !PT ;  /* 0x0000ffff21217812 */ /* 0x000fe400078ec0ff */
[----:B------:R-:W-:Y:S02]  /*40bf0*/  LOP3.LUT R148, R148, 0xffff, RZ, 0xc0, !PT ;  /* 0x0000ffff94947812 */ /* 0x000fe400078ec0ff */
[----:B------:R-:W-:-:S02]  /*40c00*/  SHF.R.U32.HI R31, RZ, 0x8, R170 ;  /* 0x00000008ff1f7819 */ /* 0x000fc400000116aa */
[----:B0-----:R-:W-:Y:S02]  /*40c10*/  SHF.R.U32.HI R37, RZ, 0x8, R29 ;  /* 0x00000008ff257819 */ /* 0x001fe4000001161d */
[----:B------:R-:W-:Y:S02]  /*40c20*/  SHF.R.U32.HI R144, RZ, 0x8, R144 ;  /* 0x00000008ff907819 */ /* 0x000fe40000011690 */
[--C-:B------:R-:W-:Y:S02]  /*40c30*/  PRMT R29, R29, 0x3340, R242.reuse ;  /* 0x000033401d1d7816 */ /* 0x100fe400000000f2 */
[----:B------:R-:W-:Y:S02]  /*40c40*/  SHF.R.U32.HI R242, RZ, 0x8, R242 ;  /* 0x00000008fff27819 */ /* 0x000fe400000116f2 */
[----:B------:R-:W-:Y:S02]  /*40c50*/  LOP3.LUT R35, R35, 0xffff, RZ, 0xc0, !PT ;  /* 0x0000ffff23237812 */ /* 0x000fe400078ec0ff */
[----:B------:R-:W-:-:S02]  /*40c60*/  LOP3.LUT R248, R248, 0xffff, RZ, 0xc0, !PT ;  /* 0x0000fffff8f87812 */ /* 0x000fc400078ec0ff */
[----:B------:R-:W-:Y:S01]  /*40c70*/  PRMT R33, R33, 0x3340, R148 ;  /* 0x0000334021217816 */ /* 0x000fe20000000094 */
[----:B------:R-:W-:Y:S01]  /*40c80*/  STL [R1+0x11e8], R43 ;  /* 0x0011e82b01007387 */ /* 0x000fe20000100800 */
[----:B------:R-:W-:Y:S02]  /*40c90*/  LOP3.LUT R31, R31, 0xffff, RZ, 0xc0, !PT ;  /* 0x0000ffff1f1f7812 */ /* 0x000fe400078ec0ff */
[----:B------:R-:W-:Y:S01]  /*40ca0*/  LOP3.LUT R144, R144, 0xffff, RZ, 0xc0, !PT ;  /* 0x0000ffff90907812 */ /* 0x000fe200078ec0ff */
[----:B------:R0:W-:Y:S01]  /*40cb0*/  STL [R1+0x11f8], R29 ;  /* 0x0011f81d01007387 */ /* 0x0001e20000100800 */
[----:B------:R-:W-:Y:S02]  /*40cc0*/  LOP3.LUT R37, R37, 0xffff, RZ, 0xc0, !PT ;  /* 0x0000ffff25257812 */ /* 0x000fe400078ec0ff */
[----:B------:R-:W-:Y:S01]  /*40cd0*/  LOP3.LUT R242, R242, 0xffff, RZ, 0xc0, !PT ;  /* 0x0000fffff2f27812 */ /* 0x000fe200078ec0ff */
[----:B------:R1:W-:Y:S01]  /*40ce0*/  STL [R1+0x1120], R33 ;  /* 0x0011202101007387 */ /* 0x0003e20000100800 */
[----:B------:R-:W-:-:S02]  /*40cf0*/  PRMT R31, R31, 0x3340, R144 ;  /* 0x000033401f1f7816 */ /* 0x000fc40000000090 */
[----:B0-----:R-:W-:Y:S02]  /*40d00*/  PRMT R29, R35, 0x3340, R248 ;  /* 0x00003340231d7816 */ /* 0x001fe400000000f8 */
[----:B-1----:R-:W-:-:S03]  /*40d10*/  PRMT R33, R37, 0x3340, R242 ;  /* 0x0000334025217816 */ /* 0x002fc600000000f2 */
[----:B------:R2:W-:Y:S04]  /*40d20*/  STL [R1+0xfb0], R29 ;  /* 0x000fb01d01007387 */ /* 0x0005e80000100800 */
[----:B------:R3:W-:Y:S04]  /*40d30*/  STL [R1+0xfac], R31 ;  /* 0x000fac1f01007387 */ /* 0x0007e80000100800 */
[----:B------:R0:W-:Y:S01]  /*40d40*/  STL [R1+0xfcc], R33 ;  /* 0x000fcc2101007387 */ /* 0x0001e20000100800 */
[----:B--2---:R-:W-:-:S03]  /*40d50*/  LOP3.LUT R29, R41, 0xffff, RZ, 0xc0, !PT ;  /* 0x0000ffff291d7812 */ /* 0x004fc600078ec0ff */
[----:B------:R-:W2:Y:S01]  /*40d60*/  LDL.LU R41, [R1+0x41c] ;  /* 0x00041c0001297983 */ /* 0x000ea20000300800 */
[----:B---3--:R-:W-:-:S03]  /*40d70*/  LOP3.LUT R31, R39, 0xffff, RZ, 0xc0, !PT ;  /* 0x0000ffff271f7812 */ /* 0x008fc600078ec0ff */
[----:B------:R-:W3:Y:S01]  /*40d80*/  LDL.LU R39, [R1+0x40c] ;  /* 0x00040c0001277983 */ /* 0x000ee20000300800 */
[----:B------:R-:W-:Y:S02]  /*40d90*/  F2FP.SATFINITE.E5M2.F32.PACK_AB_MERGE_C R140, R141, R140, RZ ;  /* 0x0000008c8d8c723e */ /* 0x000fe400048060ff */
[----:B------:R-:W-:Y:S02]  /*40da0*/  LOP3.LUT R244, R244, 0xffff, RZ, 0xc0, !PT ;  /* 0x0000fffff4f47812 */ /* 0x000fe400078ec0ff */
[----:B------:R-:W-:Y:S02]  /*40db0*/  LOP3.LUT R174, R174, 0xffff, RZ, 0xc0, !PT ;  /* 0x0000ffffaeae7812 */ /* 0x000fe400078ec0ff */
[----:B------:R-:W-:Y:S02]  /*40dc0*/  LOP3.LUT R140, R140, 0xffff, RZ, 0xc0, !PT ;  /* 0x0000ffff8c8c7812 */ /* 0x000fe400078ec0ff */
[----:B------:R-:W-:Y:S02]  /*40dd0*/  PRMT R35, R31, 0x3340, R244 ;  /* 0x000033401f237816 */ /* 0x000fe400000000f4 */
[----:B------:R-:W-:-:S02]  /*40de0*/  PRMT R37, R174, 0x3340, R140 ;  /* 0x00003340ae257816 */ /* 0x000fc4000000008c */
[----:B------:R-:W-:Y:S01]  /*40df0*/  LOP3.LUT R240, R240, 0xffff, RZ, 0xc0, !PT ;  /* 0x0000fffff0f07812 */ /* 0x000fe200078ec0ff */
[----:B------:R-:W-:Y:S01]  /*40e00*/  STL [R1+0x124c], R35 ;  /* 0x00124c2301007387 */ /* 0x000fe20000100800 */
[----:B------:R-:W-:-:S03]  /*40e10*/  F2FP.SATFINITE.E5M2.F32.PACK_AB_MERGE_C R136, R137, R136, RZ ;  /* 0x000000888988723e */ /* 0x000fc600048060ff */
[----:B------:R1:W-:Y:S01]  /*40e20*/  STL [R1+0x1248], R37 ;  /* 0x0012482501007387 */ /* 0x0003e20000100800 */
[----:B0-----:R-:W-:Y:S02]  /*40e30*/  SHF.R.U32.HI R33, RZ, 0x8, R31 ;  /* 0x00000008ff217819 */ /* 0x001fe4000001161f */
[----:B------:R-:W-:Y:S02]  /*40e40*/  SHF.R.U32.HI R244, RZ, 0x8, R244 ;  /* 0x00000008fff47819 */ /* 0x000fe400000116f4 */
[----:B------:R-:W-:Y:S02]  /*40e50*/  LOP3.LUT R176, R176, 0xffff, RZ, 0xc0, !PT ;  /* 0x0000ffffb0b07812 */ /* 0x000fe400078ec0ff */
[----:B------:R-:W-:Y:S02]  /*40e60*/  LOP3.LUT R136, R136, 0xffff, RZ, 0xc0, !PT ;  /* 0x0000ffff88887812 */ /* 0x000fe400078ec0ff */
[----:B-1----:R-:W-:Y:S02]  /*40e70*/  PRMT R37, R29, 0x3340, R240 ;  /* 0x000033401d257816 */ /* 0x002fe400000000f0 */
[----:B------:R-:W-:-:S02]  /*40e80*/  SHF.R.U32.HI R31, RZ, 0x8, R174 ;  /* 0x00000008ff1f7819 */ /* 0x000fc400000116ae */
[----:B------:R-:W-:Y:S01]  /*40e90*/  SHF.R.U32.HI R140, RZ, 0x8, R140 ;  /* 0x00000008ff8c7819 */ /* 0x000fe2000001168c */
[----:B------:R0:W-:Y:S01]  /*40ea0*/  STL [R1+0x11d4], R37 ;  /* 0x0011d42501007387 */ /* 0x0001e20000100800 */
[----:B------:R-:W-:Y:S02]  /*40eb0*/  LOP3.LUT R33, R33, 0xffff, RZ, 0xc0, !PT ;  /* 0x0000ffff21217812 */ /* 0x000fe400078ec0ff */
[----:B------:R-:W-:Y:S02]  /*40ec0*/  LOP3.LUT R244, R244, 0xffff, RZ, 0xc0, !PT ;  /* 0x0000fffff4f47812 */ /* 0x000fe400078ec0ff */
[----:B------:R-:W-:Y:S02]  /*40ed0*/  SHF.R.U32.HI R35, RZ, 0x8, R29 ;  /* 0x00000008ff237819 */ /* 0x000fe4000001161d */
[----:B------:R-:W-:Y:S02]  /*40ee0*/  SHF.R.U32.HI R240, RZ, 0x8, R240 ;  /* 0x00000008fff07819 */ /* 0x000fe400000116f0 */
[----:B------:R-:W-:-:S02]  /*40ef0*/  SHF.R.U32.HI R29, RZ, 0x8, R176 ;  /* 0x00000008ff1d7819 */ /* 0x000fc400000116b0 */
[--C-:B0-----:R-:W-:Y:S02]  /*40f00*/  PRMT R37, R176, 0x3340, R136.reuse ;  /* 0x00003340b0257816 */ /* 0x101fe40000000088 */
[----:B------:R-:W-:Y:S02]  /*40f10*/  SHF.R.U32.HI R136, RZ, 0x8, R136 ;  /* 0x00000008ff887819 */ /* 0x000fe40000011688 */
[----:B------:R-:W-:Y:S02]  /*40f20*/  LOP3.LUT R31, R31, 0xffff, RZ, 0xc0, !PT ;  /* 0x0000ffff1f1f7812 */ /* 0x000fe400078ec0ff */
[----:B------:R-:W-:Y:S02]  /*40f30*/  LOP3.LUT R140, R140, 0xffff, RZ, 0xc0, !PT ;  /* 0x0000ffff8c8c7812 */ /* 0x000fe400078ec0ff */
[----:B------:R-:W-:Y:S02]  /*40f40*/  PRMT R33, R33, 0x3340, R244 ;  /* 0x0000334021217816 */ /* 0x000fe400000000f4 */
[----:B------:R-:W-:-:S02]  /*40f50*/  LOP3.LUT R35, R35, 0xffff, RZ, 0xc0, !PT ;  /* 0x0000ffff23237812 */ /* 0x000fc400078ec0ff */
[----:B------:R-:W-:Y:S01]  /*40f60*/  LOP3.LUT R240, R240, 0xffff, RZ, 0xc0, !PT ;  /* 0x0000fffff0f07812 */ /* 0x000fe200078ec0ff */
[----:B------:R0:W-:Y:S01]  /*40f70*/  STL [R1+0x11cc], R37 ;  /* 0x0011cc2501007387 */ /* 0x0001e20000100800 */
[----:B------:R-:W-:Y:S02]  /*40f80*/  LOP3.LUT R29, R29, 0xffff, RZ, 0xc0, !PT ;  /* 0x0000ffff1d1d7812 */ /* 0x000fe400078ec0ff */
[----:B------:R-:W-:Y:S01]  /*40f90*/  LOP3.LUT R136, R136, 0xffff, RZ, 0xc0, !PT ;  /* 0x0000ffff88887812 */ /* 0x000fe200078ec0ff */
[----:B------:R1:W-:Y:S01]  /*40fa0*/  STL [R1+0x10c8], R33 ;  /* 0x0010c82101007387 */ /* 0x0003e20000100800 */
[----:B0-----:R-:W-:Y:S02]  /*40fb0*/  PRMT R37, R31, 0x3340, R140 ;  /* 0x000033401f257816 */ /* 0x001fe4000000008c */
[----:B------:R-:W-:Y:S02]  /*40fc0*/  PRMT R31, R35, 0x3340, R240 ;  /* 0x00003340231f7816 */ /* 0x000fe400000000f0 */
[----:B-1----:R-:W-:Y:S01]  /*40fd0*/  PRMT R33, R29, 0x3340, R136 ;  /* 0x000033401d217816 */ /* 0x002fe20000000088 */
[----:B------:R-:W-:Y:S04]  /*40fe0*/  STL [R1+0x10c4], R37 ;  /* 0x0010c42501007387 */ /* 0x000fe80000100800 */
[----:B------:R-:W-:Y:S04]  /*40ff0*/  STL [R1+0xf94], R31 ;  /* 0x000f941f01007387 */ /* 0x000fe80000100800 */
[----:B------:R0:W-:Y:S02]  /*41000*/  STL [R1+0xf90], R33 ;  /* 0x000f902101007387 */ /* 0x0001e40000100800 */
[----:B0-----:R-:W-:-:S02]  /*41010*/  LOP3.LUT R33, R4, 0xffff, RZ, 0xc0, !PT ;  /* 0x0000ffff04217812 */ /* 0x001fc400078ec0ff */
[----:B---3--:R-:W-:Y:S02]  /*41020*/  LOP3.LUT R31, R39, 0xffff, RZ, 0xc0, !PT ;  /* 0x0000ffff271f7812 */ /* 0x008fe400078ec0ff */
[----:B------:R-:W3:Y:S04]  /*41030*/  LDL.LU R39, [R1+0x424] ;  /* 0x0004240001277983 */ /* 0x000ee80000300800 */
[----:B------:R-:W4:Y:S01]  /*41040*/  LDL.LU R4, [R1+0x199c] ;  /* 0x00199c0001047983 */ /* 0x000f220000300800 */
[----:B------:R-:W-:Y:S02]  /*41050*/  LOP3.LUT R250, R250, 0xffff, RZ, 0xc0, !PT ;  /* 0x0000fffffafa7812 */ /* 0x000fe400078ec0ff */
[----:B------:R-:W-:Y:S02]  /*41060*/  LOP3.LUT R246, R246, 0xffff, RZ, 0xc0, !PT ;  /* 0x0000fffff6f67812 */ /* 0x000fe400078ec0ff */
[----:B------:R-:W-:-:S02]  /*41070*/  PRMT R37, R33, 0x3340, R250 ;  /* 0x0000334021257816 */ /* 0x000fc400000000fa */
[----:B------:R-:W-:-:S03]  /*41080*/  F2FP.SATFINITE.E5M2.F32.PACK_AB_MERGE_C R142, R143, R142, RZ ;  /* 0x0000008e8f8e723e */ /* 0x000fc600048060ff */
[----:B------:R0:W-:Y:S01]  /*41090*/  STL [R1+0x1244], R37 ;  /* 0x0012442501007387 */ /* 0x0001e20000100800 */
[----:B--2---:R-:W-:Y:S02]  /*410a0*/  LOP3.LUT R29, R41, 0xffff, RZ, 0xc0, !PT ;  /* 0x0000ffff291d7812 */ /* 0x004fe400078ec0ff */
[----:B------:R-:W-:Y:S02]  /*410b0*/  LOP3.LUT R172, R172, 0xffff, RZ, 0xc0, !PT ;  /* 0x0000ffffacac7812 */ /* 0x000fe400078ec0ff */
[----:B------:R-:W-:Y:S02]  /*410c0*/  LOP3.LUT R142, R142, 0xffff, RZ, 0xc0, !PT ;  /* 0x0000ffff8e8e7812 */ /* 0x000fe400078ec0ff */
[----:B------:R-:W-:Y:S02]  /*410d0*/  LOP3.LUT R238, R238, 0xffff, RZ, 0xc0, !PT ;  /* 0x0000ffffeeee7812 */ /* 0x000fe400078ec0ff */
[----:B0-----:R-:W-:Y:S02]  /*410e0*/  PRMT R37, R31, 0x3340, R246 ;  /* 0x000033401f257816 */ /* 0x001fe400000000f6 */
[----:B------:R-:W-:-:S02]  /*410f0*/  SHF.R.U32.HI R35, RZ, 0x8, R33 ;  /* 0x00000008ff237819 */ /* 0x000fc40000011621 */
[----:B------:R-:W-:Y:S01]  /*41100*/  SHF.R.U32.HI R250, RZ, 0x8, R250 ;  /* 0x00000008fffa7819 */ /* 0x000fe200000116fa */
[----:B------:R0:W-:Y:S01]  /*41110*/  STL [R1+0x1240], R37 ;  /* 0x0012402501007387 */ /* 0x0001e20000100800 */
[----:B------:R-:W-:Y:S02]  /*41120*/  SHF.R.U32.HI R33, RZ, 0x8, R31 ;  /* 0x00000008ff217819 */ /* 0x000fe4000001161f */
[----:B------:R-:W-:Y:S02]  /*41130*/  SHF.R.U32.HI R246, RZ, 0x8, R246 ;  /* 0x00000008fff67819 */ /* 0x000fe400000116f6 */
[----:B------:R-:W-:Y:S02]  /*41140*/  PRMT R41, R172, 0x3340, R142 ;  /* 0x00003340ac297816 */ /* 0x000fe4000000008e */
[----:B------:R-:W-:Y:S02]  /*41150*/  SHF.R.U32.HI R31, RZ, 0x8, R172 ;  /* 0x00000008ff1f7819 */ /* 0x000fe400000116ac */
[----:B------:R-:W-:-:S02]  /*41160*/  SHF.R.U32.HI R142, RZ, 0x8, R142 ;  /* 0x00000008ff8e7819 */ /* 0x000fc4000001168e */
[----:B0-----:R-:W-:Y:S02]  /*41170*/  SHF.R.U32.HI R37, RZ, 0x8, R29 ;  /* 0x00000008ff257819 */ /* 0x001fe4000001161d */
[--C-:B------:R-:W-:Y:S02]  /*41180*/  PRMT R29, R29, 0x3340, R238.reuse ;  /* 0x000033401d1d7816 */ /* 0x100fe400000000ee */
[----:B------:R-:W-:Y:S02]  /*41190*/  SHF.R.U32.HI R238, RZ, 0x8, R238 ;  /* 0x00000008ffee7819 */ /* 0x000fe400000116ee */
[----:B------:R-:W-:Y:S02]  /*411a0*/  LOP3.LUT R35, R35, 0xffff, RZ, 0xc0, !PT ;  /* 0x0000ffff23237812 */ /* 0x000fe400078ec0ff */
[----:B------:R-:W-:Y:S02]  /*411b0*/  LOP3.LUT R250, R250, 0xffff, RZ, 0xc0, !PT ;  /* 0x0000fffffafa7812 */ /* 0x000fe400078ec0ff */
[----:B------:R-:W-:-:S02]  /*411c0*/  LOP3.LUT R33, R33, 0xffff, RZ, 0xc0, !PT ;  /* 0x0000ffff21217812 */ /* 0x000fc400078ec0ff */
[----:B------:R-:W-:Y:S01]  /*411d0*/  LOP3.LUT R246, R246, 0xffff, RZ, 0xc0, !PT ;  /* 0x0000fffff6f67812 */ /* 0x000fe200078ec0ff */
[----:B------:R-:W-:Y:S01]  /*411e0*/  STL [R1+0x123c], R41 ;  /* 0x00123c2901007387 */ /* 0x000fe20000100800 */
[----:B------:R-:W-:Y:S02]  /*411f0*/  LOP3.LUT R31, R31, 0xffff, RZ, 0xc0, !PT ;  /* 0x0000ffff1f1f7812 */ /* 0x000fe400078ec0ff */
[----:B------:R-:W-:Y:S01]  /*41200*/  LOP3.LUT R142, R142, 0xffff, RZ, 0xc0, !PT ;  /* 0x0000ffff8e8e7812 */ /* 0x000fe200078ec0ff */
[----:B------:R0:W-:Y:S01]  /*41210*/  STL [R1+0x11c4], R29 ;  /* 0x0011c41d01007387 */ /* 0x0001e20000100800 */
[----:B------:R-:W-:Y:S02]  /*41220*/  LOP3.LUT R37, R37, 0xffff, RZ, 0xc0, !PT ;  /* 0x0000ffff25257812 */ /* 0x000fe400078ec0ff */
[----:B------:R-:W-:Y:S02]  /*41230*/  LOP3.LUT R238, R238, 0xffff, RZ, 0xc0, !PT ;  /* 0x0000ffffeeee7812 */ /* 0x000fe400078ec0ff */
[----:B------:R-:W-:-:S02]  /*41240*/  PRMT R35, R35, 0x3340, R250 ;  /* 0x0000334023237816 */ /* 0x000fc400000000fa */
[----:B------:R-:W-:Y:S02]  /*41250*/  PRMT R31, R31, 0x3340, R142 ;  /* 0x000033401f1f7816 */ /* 0x000fe4000000008e */
[----:B0-----:R-:W-:Y:S02]  /*41260*/  PRMT R29, R33, 0x3340, R246 ;  /* 0x00003340211d7816 */ /* 0x001fe400000000f6 */
[----:B------:R-:W-:Y:S01]  /*41270*/  PRMT R33, R37, 0x3340, R238 ;  /* 0x0000334025217816 */ /* 0x000fe200000000ee */
[----:B------:R-:W-:Y:S04]  /*41280*/  STL [R1+0x10ac], R35 ;  /* 0x0010ac2301007387 */ /* 0x000fe80000100800 */
[----:B------:R3:W-:Y:S04]  /*41290*/  STL [R1+0x1090], R29 ;  /* 0x0010901d01007387 */ /* 0x0007e80000100800 */
[----:B------:R4:W-:Y:S04]  /*412a0*/  STL [R1+0x108c], R31 ;  /* 0x00108c1f01007387 */ /* 0x0009e80000100800 */
[----:B------:R0:W-:Y:S01]  /*412b0*/  STL [R1+0xf8c], R33 ;  /* 0x000f8c2101007387 */ /* 0x0001e20000100800 */
[----:B---3--:R-:W-:-:S02]  /*412c0*/  LOP3.LUT R29, R39, 0xffff, RZ, 0xc0, !PT ;  /* 0x0000ffff271d7812 */ /* 0x008fc400078ec0ff */
[----:B----4-:R-:W-:Y:S02]  /*412d0*/  LOP3.LUT R31, R4, 0xffff, RZ, 0xc0, !PT ;  /* 0x0000ffff041f7812 */ /* 0x010fe400078ec0ff */
[----:B------:R-:W2:Y:S04]  /*412e0*/  LDL.LU R4, [R1+0x1998] ;  /* 0x0019980001047983 */ /* 0x000ea80000300800 */
[----:B------:R-:W3:Y:S04]  /*412f0*/  LDL.LU R41, [R1+0x434] ;  /* 0x0004340001297983 */ /* 0x000ee80000300800 */
[----:B------:R-:W4:Y:S01]  /*41300*/  LDL.LU R39, [R1+0x42c] ;  /* 0x00042c0001277983 */ /* 0x000f220000300800 */
[----:B------:R-:W-:-:S02]  /*41310*/  LOP3.LUT R234, R234, 0xffff, RZ, 0xc0, !PT ;  /* 0x0000ffffeaea7812 */ /* 0x000fc400078ec0ff */
[----:B------:R-:W-:Y:S02]  /*41320*/  F2FP.SATFINITE.E5M2.F32.PACK_AB_MERGE_C R132, R133, R132, RZ ;  /* 0x000000848584723e */ /* 0x000fe400048060ff */
[----:B------:R-:W-:Y:S02]  /*41330*/  PRMT R35, R29, 0x3340, R234 ;  /* 0x000033401d237816 */ /* 0x000fe400000000ea */
[----:B------:R-:W-:Y:S02]  /*41340*/  LOP3.LUT R236, R236, 0xffff, RZ, 0xc0, !PT ;  /* 0x0000ffffecec7812 */ /* 0x000fe400078ec0ff */
[----:B------:R-:W-:Y:S02]  /*41350*/  LOP3.LUT R180, R180, 0xffff, RZ, 0xc0, !PT ;  /* 0x0000ffffb4b47812 */ /* 0x000fe400078ec0ff */
[----:B------:R-:W-:Y:S01]  /*41360*/  LOP3.LUT R132, R132, 0xffff, RZ, 0xc0, !PT ;  /* 0x0000ffff84847812 */ /* 0x000fe200078ec0ff */
[----:B------:R1:W-:Y:S01]  /*41370*/  STL [R1+0x1238], R35 ;  /* 0x0012382301007387 */ /* 0x0003e20000100800 */
[----:B------:R-:W-:-:S02]  /*41380*/  F2FP.SATFINITE.E5M2.F32.PACK_AB_MERGE_C R134, R135, R134, RZ ;  /* 0x000000868786723e */ /* 0x000fc400048060ff */
[----:B------:R-:W-:Y:S02]  /*41390*/  PRMT R37, R180, 0x3340, R132 ;  /* 0x00003340b4257816 */ /* 0x000fe40000000084 */
[----:B0-----:R-:W-:Y:S02]  /*413a0*/  SHF.R.U32.HI R33, RZ, 0x8, R29 ;  /* 0x00000008ff217819 */ /* 0x001fe4000001161d */
[----:B------:R-:W-:Y:S02]  /*413b0*/  SHF.R.U32.HI R234, RZ, 0x8, R234 ;  /* 0x00000008ffea7819 */ /* 0x000fe400000116ea */
[----:B-1----:R-:W-:Y:S02]  /*413c0*/  PRMT R35, R31, 0x3340, R236 ;  /* 0x000033401f237816 */ /* 0x002fe400000000ec */
[----:B------:R-:W-:Y:S02]  /*413d0*/  LOP3.LUT R178, R178, 0xffff, RZ, 0xc0, !PT ;  /* 0x0000ffffb2b27812 */ /* 0x000fe400078ec0ff */
[----:B------:R-:W-:Y:S01]  /*413e0*/  LOP3.LUT R134, R134, 0xffff, RZ, 0xc0, !PT ;  /* 0x0000ffff86867812 */ /* 0x000fe200078ec0ff */
[----:B------:R0:W-:Y:S01]  /*413f0*/  STL [R1+0x1234], R35 ;  /* 0x0012342301007387 */ /* 0x0001e20000100800 */
[----:B------:R-:W-:-:S02]  /*41400*/  SHF.R.U32.HI R29, RZ, 0x8, R31 ;  /* 0x00000008ff1d7819 */ /* 0x000fc4000001161f */
[----:B------:R-:W-:Y:S01]  /*41410*/  SHF.R.U32.HI R236, RZ, 0x8, R236 ;  /* 0x00000008ffec7819 */ /* 0x000fe200000116ec */
[----:B------:R1:W-:Y:S01]  /*41420*/  STL [R1+0x1230], R37 ;  /* 0x0012302501007387 */ /* 0x0003e20000100800 */
[----:B------:R-:W-:Y:S02]  /*41430*/  LOP3.LUT R33, R33, 0xffff, RZ, 0xc0, !PT ;  /* 0x0000ffff21217812 */ /* 0x000fe400078ec0ff */
[----:B------:R-:W-:Y:S02]  /*41440*/  LOP3.LUT R234, R234, 0xffff, RZ, 0xc0, !PT ;  /* 0x0000ffffeaea7812 */ /* 0x000fe400078ec0ff */
[----:B------:R-:W-:Y:S02]  /*41450*/  SHF.R.U32.HI R31, RZ, 0x8, R180 ;  /* 0x00000008ff1f7819 */ /* 0x000fe400000116b4 */
[----:B------:R-:W-:Y:S02]  /*41460*/  SHF.R.U32.HI R132, RZ, 0x8, R132 ;  /* 0x00000008ff847819 */ /* 0x000fe40000011684 */
[----:B0-----:R-:W-:-:S02]  /*41470*/  SHF.R.U32.HI R35, RZ, 0x8, R178 ;  /* 0x00000008ff237819 */ /* 0x001fc400000116b2 */
[--C-:B-1----:R-:W-:Y:S02]  /*41480*/  PRMT R37, R178, 0x3340, R134.reuse ;  /* 0x00003340b2257816 */ /* 0x102fe40000000086 */
[----:B------:R-:W-:Y:S02]  /*41490*/  SHF.R.U32.HI R134, RZ, 0x8, R134 ;  /* 0x00000008ff867819 */ /* 0x000fe40000011686 */
[----:B------:R-:W-:Y:S02]  /*414a0*/  LOP3.LUT R29, R29, 0xffff, RZ, 0xc0, !PT ;  /* 0x0000ffff1d1d7812 */ /* 0x000fe400078ec0ff */
[----:B------:R-:W-:Y:S02]  /*414b0*/  LOP3.LUT R236, R236, 0xffff, RZ, 0xc0, !PT ;  /* 0x0000ffffecec7812 */ /* 0x000fe400078ec0ff */
[----:B------:R-:W-:Y:S02]  /*414c0*/  PRMT R33, R33, 0x3340, R234 ;  /* 0x0000334021217816 */ /* 0x000fe400000000ea */
[----:B------:R-:W-:-:S02]  /*414d0*/  LOP3.LUT R31, R31, 0xffff, RZ, 0xc0, !PT ;  /* 0x0000ffff1f1f7812 */ /* 0x000fc400078ec0ff */
[----:B------:R-:W-:Y:S02]  /*414e0*/  LOP3.LUT R132, R132, 0xffff, RZ, 0xc0, !PT ;  /* 0x0000ffff84847812 */ /* 0x000fe400078ec0ff */
[----:B------:R-:W-:Y:S02]  /*414f0*/  LOP3.LUT R35, R35, 0xffff, RZ, 0xc0, !PT ;  /* 0x0000ffff23237812 */ /* 0x000fe400078ec0ff */
[----:B------:R-:W-:Y:S01]  /*41500*/  LOP3.LUT R134, R134, 0xffff, RZ, 0xc0, !PT ;  /* 0x0000ffff86867812 */ /* 0x000fe200078ec0ff */
[----:B------:R-:W-:Y:S01]  /*41510*/  STL [R1+0x122c], R37 ;  /* 0x00122c2501007387 */ /* 0x000fe20000100800 */
[----:B------:R-:W-:Y:S02]  /*41520*/  PRMT R29, R29, 0x3340, R236 ;  /* 0x000033401d1d7816 */ /* 0x000fe400000000ec */
[----:B------:R-:W-:Y:S01]  /*41530*/  PRMT R31, R31, 0x3340, R132 ;  /* 0x000033401f1f7816 */ /* 0x000fe20000000084 */
[----:B------:R0:W-:Y:S04]  /*41540*/  STL [R1+0x107c], R33 ;  /* 0x00107c2101007387 */ /* 0x0001e80000100800 */
[----:B------:R-:W-:Y:S01]  /*41550*/  STL [R1+0x1074], R29 ;  /* 0x0010741d01007387 */ /* 0x000fe20000100800 */
[----:B0-----:R-:W-:-:S03]  /*41560*/  PRMT R33, R35, 0x3340, R134 ;  /* 0x0000334023217816 */ /* 0x001fc60000000086 */
[----:B------:R-:W-:Y:S04]  /*41570*/  STL [R1+0x104c], R31 ;  /* 0x00104c1f01007387 */ /* 0x000fe80000100800 */
[----:B------:R2:W-:Y:S02]  /*41580*/  STL [R1+0x1048], R33 ;  /* 0x0010482101007387 */ /* 0x0005e40000100800 */
[----:B--2---:R-:W-:Y:S02]  /*41590*/  LOP3.LUT R33, R4, 0xffff, RZ, 0xc0, !PT ;  /* 0x0000ffff04217812 */ /* 0x004fe400078ec0ff */
[----:B----4-:R-:W-:Y:S02]  /*415a0*/  LOP3.LUT R31, R39, 0xffff, RZ, 0xc0, !PT ;  /* 0x0000ffff271f7812 */ /* 0x010fe400078ec0ff */
[----:B------:R-:W2:Y:S04]  /*415b0*/  LDL.LU R39, [R1+0x43c] ;  /* 0x00043c0001277983 */ /* 0x000ea80000300800 */
[----:B------:R-:W4:Y:S01]  /*415c0*/  LDL.LU R4, [R1+0x1994] ;  /* 0x0019940001047983 */ /* 0x000f220000300800 */
[----:B---3--:R-:W-:-:S02]  /*415d0*/  LOP3.LUT R29, R41, 0xffff, RZ, 0xc0, !PT ;  /* 0x0000ffff291d7812 */ /* 0x008fc400078ec0ff */
[----:B------:R-:W-:Y:S02]  /*415e0*/  LOP3.LUT R226, R226, 0xffff, RZ, 0xc0, !PT ;  /* 0x0000ffffe2e27812 */ /* 0x000fe400078ec0ff */
[----:B------:R-:W-:Y:S02]  /*415f0*/  LOP3.LUT R232, R232, 0xffff, RZ, 0xc0, !PT ;  /* 0x0000ffffe8e87812 */ /* 0x000fe400078ec0ff */
[----:B------:R-:W-:Y:S02]  /*41600*/  PRMT R37, R29, 0x3340, R226 ;  /* 0x000033401d257816 */ /* 0x000fe400000000e2 */
[----:B------:R-:W-:-:S03]  /*41610*/  LOP3.LUT R230, R230, 0xffff, RZ, 0xc0, !PT ;  /* 0x0000ffffe6e67812 */ /* 0x000fc600078ec0ff */
[----:B------:R0:W-:Y:S01]  /*41620*/  STL [R1+0x1228], R37 ;  /* 0x0012282501007387 */ /* 0x0001e20000100800 */
[----:B------:R-:W-:Y:S02]  /*41630*/  F2FP.SATFINITE.E5M2.F32.PACK_AB_MERGE_C R128, R129, R128, RZ ;  /* 0x000000808180723e */ /* 0x000fe400048060ff */
[----:B------:R-:W-:Y:S02]  /*41640*/  SHF.R.U32.HI R35, RZ, 0x8, R29 ;  /* 0x00000008ff237819 */ /* 0x000fe4000001161d */
[----:B0-----:R-:W-:Y:S02]  /*41650*/  PRMT R37, R33, 0x3340, R232 ;  /* 0x0000334021257816 */ /* 0x001fe400000000e8 */
[----:B------:R-:W-:-:S03]  /*41660*/  SHF.R.U32.HI R29, RZ, 0x8, R33 ;  /* 0x00000008ff1d7819 */ /* 0x000fc60000011621 */
[----:B------:R0:W-:Y:S01]  /*41670*/  STL [R1+0x1224], R37 ;  /* 0x0012242501007387 */ /* 0x0001e20000100800 */
[----:B------:R-:W-:Y:S02]  /*41680*/  SHF.R.U32.HI R33, RZ, 0x8, R31 ;  /* 0x00000008ff217819 */ /* 0x000fe4000001161f */
[----:B------:R-:W-:Y:S02]  /*41690*/  LOP3.LUT R182, R182, 0xffff, RZ, 0xc0, !PT ;  /* 0x0000ffffb6b67812 */ /* 0x000fe400078ec0ff */
[----:B------:R-:W-:Y:S02]  /*416a0*/  LOP3.LUT R128, R128, 0xffff, RZ, 0xc0, !PT ;  /* 0x0000ffff80807812 */ /* 0x000fe400078ec0ff */
[--C-:B0-----:R-:W-:Y:S02]  /*416b0*/  PRMT R37, R31, 0x3340, R230.reuse ;  /* 0x000033401f257816 */ /* 0x101fe400000000e6 */
[----:B------:R-:W-:-:S03]  /*416c0*/  SHF.R.U32.HI R230, RZ, 0x8, R230 ;  /* 0x00000008ffe67819 */ /* 0x000fc600000116e6 */
[----:B------:R0:W-:Y:S01]  /*416d0*/  STL [R1+0x1220], R37 ;  /* 0x0012202501007387 */ /* 0x0001e20000100800 */
[----:B------:R-:W-:Y:S02]  /*416e0*/  SHF.R.U32.HI R232, RZ, 0x8, R232 ;  /* 0x00000008ffe87819 */ /* 0x000fe400000116e8 */
[----:B------:R-:W-:Y:S02]  /*416f0*/  PRMT R41, R182, 0x3340, R128 ;  /* 0x00003340b6297816 */ /* 0x000fe40000000080 */
[----:B------:R-:W-:Y:S02]  /*41700*/  SHF.R.U32.HI R31, RZ, 0x8, R182 ;  /* 0x00000008ff1f7819 */ /* 0x000fe400000116b6 */
[----:B------:R-:W-:Y:S02]  /*41710*/  SHF.R.U32.HI R128, RZ, 0x8, R128 ;  /* 0x00000008ff807819 */ /* 0x000fe40000011680 */
[----:B0-----:R-:W-:Y:S02]  /*41720*/  LOP3.LUT R37, R33, 0xffff, RZ, 0xc0, !PT ;  /* 0x0000ffff21257812 */ /* 0x001fe400078ec0ff */
[----:B------:R-:W-:-:S02]  /*41730*/  LOP3.LUT R33, R230, 0xffff, RZ, 0xc0, !PT ;  /* 0x0000ffffe6217812 */ /* 0x000fc400078ec0ff */
[----:B------:R-:W-:Y:S02]  /*41740*/  SHF.R.U32.HI R226, RZ, 0x8, R226 ;  /* 0x00000008ffe27819 */ /* 0x000fe400000116e2 */
[----:B------:R-:W-:Y:S02]  /*41750*/  LOP3.LUT R29, R29, 0xffff, RZ, 0xc0, !PT ;  /* 0x0000ffff1d1d7812 */ /* 0x000fe400078ec0ff */
[----:B------:R-:W-:Y:S02]  /*41760*/  LOP3.LUT R232, R232, 0xffff, RZ, 0xc0, !PT ;  /* 0x0000ffffe8e87812 */ /* 0x000fe400078ec0ff */
[----:B------:R-:W-:Y:S02]  /*41770*/  PRMT R33, R37, 0x3340, R33 ;  /* 0x0000334025217816 */ /* 0x000fe40000000021 */
[----:B------:R-:W-:Y:S02]  /*41780*/  LOP3.LUT R31, R31, 0xffff, RZ, 0xc0, !PT ;  /* 0x0000ffff1f1f7812 */ /* 0x000fe400078ec0ff */
[----:B------:R-:W-:-:S02]  /*41790*/  LOP3.LUT R128, R128, 0xffff, RZ, 0xc0, !PT ;  /* 0x0000ffff80807812 */ /* 0x000fc400078ec0ff */
[----:B------:R-:W-:Y:S02]  /*417a0*/  LOP3.LUT R35, R35, 0xffff, RZ, 0xc0, !PT ;  /* 0x0000ffff23237812 */ /* 0x000fe400078ec0ff */
[----:B------:R-:W-:Y:S01]  /*417b0*/  LOP3.LUT R226, R226, 0xffff, RZ, 0xc0, !PT ;  /* 0x0000ffffe2e27812 */ /* 0x000fe200078ec0ff */
[----:B------:R-:W-:Y:S01]  /*417c0*/  STL [R1+0x121c], R41 ;  /* 0x00121c2901007387 */ /* 0x000fe20000100800 */
[----:B------:R-:W-:Y:S02]  /*417d0*/  PRMT R29, R29, 0x3340, R232 ;  /* 0x000033401d1d7816 */ /* 0x000fe400000000e8 */
[----:B------:R-:W-:Y:S01]  /*417e0*/  PRMT R31, R31, 0x3340, R128 ;  /* 0x000033401f1f7816 */ /* 0x000fe20000000080 */
[----:B------:R0:W-:Y:S04]  /*417f0*/  STL [R1+0x1034], R33 ;  /* 0x0010342101007387 */ /* 0x0001e80000100800 */
[----:B------:R2:W-:Y:S01]  /*41800*/  STL [R1+0x1038], R29 ;  /* 0x0010381d01007387 */ /* 0x0005e20000100800 */
[----:B0-----:R-:W-:-:S03]  /*41810*/  PRMT R33, R35, 0x3340, R226 ;  /* 0x0000334023217816 */ /* 0x001fc600000000e2 */
[----:B------:R4:W-:Y:S04]  /*41820*/  STL [R1+0x103c], R31 ;  /* 0x00103c1f01007387 */ /* 0x0009e80000100800 */
[----:B------:R0:W-:Y:S01]  /*41830*/  STL [R1+0x1040], R33 ;  /* 0x0010402101007387 */ /* 0x0001e20000100800 */
[----:B--2---:R-:W-:Y:S02]  /*41840*/  LOP3.LUT R29, R39, 0xffff, RZ, 0xc0, !PT ;  /* 0x0000ffff271d7812 */ /* 0x004fe400078ec0ff */
[----:B----4-:R-:W-:Y:S02]  /*41850*/  LOP3.LUT R31, R4, 0xffff, RZ, 0xc0, !PT ;  /* 0x0000ffff041f7812 */ /* 0x010fe400078ec0ff */
[----:B------:R-:W2:Y:S04]  /*41860*/  LDL.LU R4, [R1+0x1990] ;  /* 0x0019900001047983 */ /* 0x000ea80000300800 */
[----:B------:R-:W3:Y:S04]  /*41870*/  LDL.LU R41, [R1+0x444] ;  /* 0x0004440001297983 */ /* 0x000ee80000300800 */
[----:B------:R-:W4:Y:S01]  /*41880*/  LDL.LU R39, [R1+0x440] ;  /* 0x0004400001277983 */ /* 0x000f220000300800 */
[----:B------:R-:W-:-:S02]  /*41890*/  F2FP.SATFINITE.E5M2.F32.PACK_AB_MERGE_C R124, R125, R124, RZ ;  /* 0x0000007c7d7c723e */ /* 0x000fc400048060ff */
[----:B------:R-:W-:Y:S02]  /*418a0*/  LOP3.LUT R228, R228, 0xffff, RZ, 0xc0, !PT ;  /* 0x0000ffffe4e47812 */ /* 0x000fe400078ec0ff */
[----:B------:R-:W-:Y:S02]  /*418b0*/  LOP3.LUT R186, R186, 0xffff, RZ, 0xc0, !PT ;  /* 0x0000ffffbaba7812 */ /* 0x000fe400078ec0ff */
[----:B------:R-:W-:Y:S02]  /*418c0*/  LOP3.LUT R124, R124, 0xffff, RZ, 0xc0, !PT ;  /* 0x0000ffff7c7c7812 */ /* 0x000fe400078ec0ff */
[----:B------:R-:W-:Y:S02]  /*418d0*/  PRMT R37, R31, 0x3340, R228 ;  /* 0x000033401f257816 */ /* 0x000fe400000000e4 */
[----:B------:R-:W-:Y:S02]  /*418e0*/  PRMT R43, R186, 0x3340, R124 ;  /* 0x00003340ba2b7816 */ /* 0x000fe4000000007c */
[----:B------:R-:W-:Y:S01]  /*418f0*/  LOP3.LUT R222, R222, 0xffff, RZ, 0xc0, !PT ;  /* 0x0000ffffdede7812 */ /* 0x000fe200078ec0ff */
[----:B------:R-:W-:Y:S01]  /*41900*/  STL [R1+0x1218], R37 ;  /* 0x0012182501007387 */ /* 0x000fe20000100800 */
[----:B------:R-:W-:-:S03]  /*41910*/  F2FP.SATFINITE.E5M2.F32.PACK_AB_MERGE_C R126, R127, R126, RZ ;  /* 0x0000007e7f7e723e */ /* 0x000fc600048060ff */
[----:B------:R1:W-:Y:S01]  /*41920*/  STL [R1+0x1214], R43 ;  /* 0x0012142b01007387 */ /* 0x0003e20000100800 */
[----:B------:R-:W-:Y:S02]  /*41930*/  LOP3.LUT R184, R184, 0xffff, RZ, 0xc0, !PT ;  /* 0x0000ffffb8b87812 */ /* 0x000fe400078ec0ff */
[----:B------:R-:W-:Y:S02]  /*41940*/  LOP3.LUT R126, R126, 0xffff, RZ, 0xc0, !PT ;  /* 0x0000ffff7e7e7812 */ /* 0x000fe400078ec0ff */
[----:B0-----:R-:W-:Y:S02]  /*41950*/  SHF.R.U32.HI R33, RZ, 0x8, R31 ;  /* 0x00000008ff217819 */ /* 0x001fe4000001161f */
[----:B------:R-:W-:Y:S02]  /*41960*/  SHF.R.U32.HI R35, RZ, 0x8, R228 ;  /* 0x00000008ff237819 */ /* 0x000fe400000116e4 */
[----:B-1----:R-:W-:Y:S02]  /*41970*/  PRMT R43, R29, 0x3340, R222 ;  /* 0x000033401d2b7816 */ /* 0x002fe400000000de */
[----:B------:R-:W-:-:S02]  /*41980*/  SHF.R.U32.HI R31, RZ, 0x8, R186 ;  /* 0x00000008ff1f7819 */ /* 0x000fc400000116ba */
[----:B------:R-:W-:Y:S01]  /*41990*/  SHF.R.U32.HI R124, RZ, 0x8, R124 ;  /* 0x00000008ff7c7819 */ /* 0x000fe2000001167c */
[----:B------:R0:W-:Y:S01]  /*419a0*/  STL [R1+0x120c], R43 ;  /* 0x00120c2b01007387 */ /* 0x0001e20000100800 */
[----:B------:R-:W-:Y:S02]  /*419b0*/  SHF.R.U32.HI R37, RZ, 0x8, R29 ;  /* 0x00000008ff257819 */ /* 0x000fe4000001161d */
[----:B------:R-:W-:Y:S02]  /*419c0*/  LOP3.LUT R33, R33, 0xffff, RZ, 0xc0, !PT ;  /* 0x0000ffff21217812 */ /* 0x000fe400078ec0ff */
[----:B------:R-:W-:Y:S02]  /*419d0*/  LOP3.LUT R35, R35, 0xffff, RZ, 0xc0, !PT ;  /* 0x0000ffff23237812 */ /* 0x000fe400078ec0ff */
[----:B------:R-:W-:Y:S02]  /*419e0*/  SHF.R.U32.HI R29, RZ, 0x8, R184 ;  /* 0x00000008ff1d7819 */ /* 0x000fe400000116b8 */
[----:B0-----:R-:W-:-:S02]  /*419f0*/  PRMT R43, R184, 0x3340, R126 ;  /* 0x00003340b82b7816 */ /* 0x001fc4000000007e */
[----:B------:R-:W-:Y:S02]  /*41a00*/  SHF.R.U32.HI R126, RZ, 0x8, R126 ;  /* 0x00000008ff7e7819 */ /* 0x000fe4000001167e */
        /* <DEDUP_REMOVED lines=27> */
[----:B0-----:R-:W-:Y:S02]  /*41bc0*/  PRMT R37, R31, 0x3340, R220 ;  /* 0x000033401f257816 */ /* 0x001fe400000000dc */
[----:B------:R-:W-:-:S03]  /*41bd0*/  LOP3.LUT R188, R188, 0xffff, RZ, 0xc0, !PT ;  /* 0x0000ffffbcbc7812 */ /* 0x000fc600078ec0ff */
[----:B------:R0:W-:Y:S01]  /*41be0*/  STL [R1+0x1204], R37 ;  /* 0x0012042501007387 */ /* 0x0001e20000100800 */
[----:B------:R-:W-:Y:S02]  /*41bf0*/  LOP3.LUT R120, R120, 0xffff, RZ, 0xc0, !PT ;  /* 0x0000ffff78787812 */ /* 0x000fe400078ec0ff */
[----:B------:R-:W-:Y:S02]  /*41c00*/  SHF.R.U32.HI R35, RZ, 0x8, R29 ;  /* 0x00000008ff237819 */ /* 0x000fe4000001161d */
[----:B------:R-:W-:Y:S02]  /*41c10*/  SHF.R.U32.HI R29, RZ, 0x8, R31 ;  /* 0x00000008ff1d7819 */ /* 0x000fe4000001161f */
[--C-:B0-----:R-:W-:Y:S02]  /*41c20*/  PRMT R37, R33, 0x3340, R224.reuse ;  /* 0x0000334021257816 */ /* 0x101fe400000000e0 */
[----:B------:R-:W-:Y:S02]  /*41c30*/  SHF.R.U32.HI R31, RZ, 0x8, R33 ;  /* 0x00000008ff1f7819 */ /* 0x000fe40000011621 */
[----:B------:R-:W-:Y:S01]  /*41c40*/  SHF.R.U32.HI R224, RZ, 0x8, R224 ;  /* 0x00000008ffe07819 */ /* 0x000fe200000116e0 */
[----:B------:R0:W-:Y:S01]  /*41c50*/  STL [R1+0x1200], R37 ;  /* 0x0012002501007387 */ /* 0x0001e20000100800 */
[----:B------:R-:W-:-:S02]  /*41c60*/  SHF.R.U32.HI R33, RZ, 0x8, R188 ;  /* 0x00000008ff217819 */ /* 0x000fc400000116bc */
[----:B------:R-:W-:Y:S02]  /*41c70*/  SHF.R.U32.HI R218, RZ, 0x8, R218 ;  /* 0x00000008ffda7819 */ /* 0x000fe400000116da */
[----:B------:R-:W-:Y:S02]  /*41c80*/  SHF.R.U32.HI R220, RZ, 0x8, R220 ;  /* 0x00000008ffdc7819 */ /* 0x000fe400000116dc */
[--C-:B0-----:R-:W-:Y:S02]  /*41c90*/  PRMT R37, R188, 0x3340, R120.reuse ;  /* 0x00003340bc257816 */ /* 0x101fe40000000078 */
[----:B------:R-:W-:Y:S02]  /*41ca0*/  SHF.R.U32.HI R120, RZ, 0x8, R120 ;  /* 0x00000008ff787819 */ /* 0x000fe40000011678 */
[----:B------:R-:W-:Y:S02]  /*41cb0*/  LOP3.LUT R31, R31, 0xffff, RZ, 0xc0, !PT ;  /* 0x0000ffff1f1f7812 */ /* 0x000fe400078ec0ff */
[----:B------:R-:W-:-:S02]  /*41cc0*/  LOP3.LUT R224, R224, 0xffff, RZ, 0xc0, !PT ;  /* 0x0000ffffe0e07812 */ /* 0x000fc400078ec0ff */
[----:B------:R-:W-:Y:S02]  /*41cd0*/  LOP3.LUT R33, R33, 0xffff, RZ, 0xc0, !PT ;  /* 0x0000ffff21217812 */ /* 0x000fe400078ec0ff */
[----:B------:R-:W-:Y:S02]  /*41ce0*/  LOP3.LUT R120, R120, 0xffff, RZ, 0xc0, !PT ;  /* 0x0000ffff78787812 */ /* 0x000fe400078ec0ff */
[----:B------:R-:W-:Y:S02]  /*41cf0*/  LOP3.LUT R35, R35, 0xffff, RZ, 0xc0, !PT ;  /* 0x0000ffff23237812 */ /* 0x000fe400078ec0ff */
[----:B------:R-:W-:Y:S01]  /*41d00*/  LOP3.LUT R218, R218, 0xffff, RZ, 0xc0, !PT ;  /* 0x0000ffffdada7812 */ /* 0x000fe200078ec0ff */
[----:B------:R0:W-:Y:S01]  /*41d10*/  STL [R1+0x11fc], R37 ;  /* 0x0011fc2501007387 */ /* 0x0001e20000100800 */
[----:B------:R-:W-:Y:S02]  /*41d20*/  LOP3.LUT R29, R29, 0xffff, RZ, 0xc0, !PT ;  /* 0x0000ffff1d1d7812 */ /* 0x000fe400078ec0ff */
[----:B------:R-:W-:-:S02]  /*41d30*/  LOP3.LUT R220, R220, 0xffff, RZ, 0xc0, !PT ;  /* 0x0000ffffdcdc7812 */ /* 0x000fc400078ec0ff */
[----:B------:R-:W-:Y:S02]  /*41d40*/  PRMT R41, R31, 0x3340, R224 ;  /* 0x000033401f297816 */ /* 0x000fe400000000e0 */
[----:B------:R-:W-:Y:S02]  /*41d50*/  PRMT R31, R35, 0x3340, R218 ;  /* 0x00003340231f7816 */ /* 0x000fe400000000da */
[----:B0-----:R-:W-:Y:S02]  /*41d60*/  PRMT R37, R33, 0x3340, R120 ;  /* 0x0000334021257816 */ /* 0x001fe40000000078 */
[----:B------:R-:W-:Y:S01]  /*41d70*/  PRMT R33, R29, 0x3340, R220 ;  /* 0x000033401d217816 */ /* 0x000fe200000000dc */
[----:B------:R-:W-:Y:S04]  /*41d80*/  STL [R1+0x1014], R41 ;  /* 0x0010142901007387 */ /* 0x000fe80000100800 */
[----:B------:R-:W-:Y:S04]  /*41d90*/  STL [R1+0x1018], R37 ;  /* 0x0010182501007387 */ /* 0x000fe80000100800 */
[----:B------:R4:W-:Y:S04]  /*41da0*/  STL [R1+0x101c], R31 ;  /* 0x00101c1f01007387 */ /* 0x0009e80000100800 */
[----:B------:R-:W-:Y:S01]  /*41db0*/  STL [R1+0x1020], R33 ;  /* 0x0010202101007387 */ /* 0x000fe20000100800 */
[----:B----4-:R-:W-:-:S03]  /*41dc0*/  LOP3.LUT R31, R4, 0xffff, RZ, 0xc0, !PT ;  /* 0x0000ffff041f7812 */ /* 0x010fc600078ec0ff */
[----:B------:R-:W3:Y:S01]  /*41dd0*/  LDL.LU R4, [R1+0x1988] ;  /* 0x0019880001047983 */ /* 0x000ee20000300800 */
[----:B------:R-:W-:Y:S02]  /*41de0*/  F2FP.SATFINITE.E5M2.F32.PACK_AB_MERGE_C R116, R117, R116, RZ ;  /* 0x000000747574723e */ /* 0x000fe400048060ff */
[----:B------:R-:W-:Y:S01]  /*41df0*/  LOP3.LUT R216, R216, 0xffff, RZ, 0xc0, !PT ;  /* 0x0000ffffd8d87812 */ /* 0x000fe200078ec0ff */
[----:B------:R-:W4:Y:S01]  /*41e00*/  LDL.LU R43, [R1+0x454] ;  /* 0x00045400012b7983 */ /* 0x000f220000300800 */
[----:B------:R-:W-:Y:S02]  /*41e10*/  LOP3.LUT R193, R193, 0xffff, RZ, 0xc0, !PT ;  /* 0x0000ffffc1c17812 */ /* 0x000fe400078ec0ff */
[----:B------:R-:W-:Y:S02]  /*41e20*/  LOP3.LUT R116, R116, 0xffff, RZ, 0xc0, !PT ;  /* 0x0000ffff74747812 */ /* 0x000fe400078ec0ff */
[----:B------:R-:W-:Y:S02]  /*41e30*/  PRMT R37, R31, 0x3340, R216 ;  /* 0x000033401f257816 */ /* 0x000fe400000000d8 */
[----:B------:R-:W-:-:S02]  /*41e40*/  PRMT R41, R193, 0x3340, R116 ;  /* 0x00003340c1297816 */ /* 0x000fc40000000074 */
[----:B--2---:R-:W-:Y:S02]  /*41e50*/  LOP3.LUT R29, R39, 0xffff, RZ, 0xc0, !PT ;  /* 0x0000ffff271d7812 */ /* 0x004fe400078ec0ff */
[----:B------:R-:W-:Y:S01]  /*41e60*/  LOP3.LUT R214, R214, 0xffff, RZ, 0xc0, !PT ;  /* 0x0000ffffd6d67812 */ /* 0x000fe200078ec0ff */
[----:B------:R-:W-:Y:S01]  /*41e70*/  STL [R1+0x11e4], R37 ;  /* 0x0011e42501007387 */ /* 0x000fe20000100800 */
[----:B------:R-:W-:-:S03]  /*41e80*/  F2FP.SATFINITE.E5M2.F32.PACK_AB_MERGE_C R118, R119, R118, RZ ;  /* 0x000000767776723e */ /* 0x000fc600048060ff */
[----:B------:R0:W-:Y:S01]  /*41e90*/  STL [R1+0x11f4], R41 ;  /* 0x0011f42901007387 */ /* 0x0001e20000100800 */
[----:B------:R-:W-:Y:S02]  /*41ea0*/  LOP3.LUT R191, R191, 0xffff, RZ, 0xc0, !PT ;  /* 0x0000ffffbfbf7812 */ /* 0x000fe400078ec0ff */
[----:B------:R-:W-:Y:S02]  /*41eb0*/  LOP3.LUT R118, R118, 0xffff, RZ, 0xc0, !PT ;  /* 0x0000ffff76767812 */ /* 0x000fe400078ec0ff */
[----:B0-----:R-:W-:Y:S02]  /*41ec0*/  PRMT R41, R29, 0x3340, R214 ;  /* 0x000033401d297816 */ /* 0x001fe400000000d6 */
[----:B------:R-:W-:-:S03]  /*41ed0*/  SHF.R.U32.HI R37, RZ, 0x8, R29 ;  /* 0x00000008ff257819 */ /* 0x000fc6000001161d */
[----:B------:R0:W-:Y:S01]  /*41ee0*/  STL [R1+0x11e0], R41 ;  /* 0x0011e02901007387 */ /* 0x0001e20000100800 */
[----:B------:R-:W-:Y:S02]  /*41ef0*/  SHF.R.U32.HI R35, RZ, 0x8, R193 ;  /* 0x00000008ff237819 */ /* 0x000fe400000116c1 */
        /* <DEDUP_REMOVED lines=8> */
[----:B------:R-:W-:Y:S02]  /*41f80*/  LOP3.LUT R35, R35, 0xffff, RZ, 0xc0, !PT ;  /* 0x0000ffff23237812 */ /* 0x000fe400078ec0ff */
[----:B------:R-:W-:Y:S02]  /*41f90*/  LOP3.LUT R39, R39, 0xffff, RZ, 0xc0, !PT ;  /* 0x0000ffff27277812 */ /* 0x000fe400078ec0ff */
[----:B0-----:R-:W-:Y:S02]  /*41fa0*/  LOP3.LUT R41, R29, 0xffff, RZ, 0xc0, !PT ;  /* 0x0000ffff1d297812 */ /* 0x001fe400078ec0ff */
[----:B------:R-:W-:Y:S02]  /*41fb0*/  LOP3.LUT R29, R118, 0xffff, RZ, 0xc0, !PT ;  /* 0x0000ffff761d7812 */ /* 0x000fe400078ec0ff */
[----:B------:R-:W-:-:S02]  /*41fc0*/  LOP3.LUT R37, R37, 0xffff, RZ, 0xc0, !PT ;  /* 0x0000ffff25257812 */ /* 0x000fc400078ec0ff */
[----:B------:R-:W-:Y:S02]  /*41fd0*/  LOP3.LUT R214, R214, 0xffff, RZ, 0xc0, !PT ;  /* 0x0000ffffd6d67812 */ /* 0x000fe400078ec0ff */
[----:B------:R-:W-:Y:S02]  /*41fe0*/  LOP3.LUT R33, R33, 0xffff, RZ, 0xc0, !PT ;  /* 0x0000ffff21217812 */ /* 0x000fe400078ec0ff */
[----:B------:R-:W-:Y:S02]  /*41ff0*/  LOP3.LUT R31, R31, 0xffff, RZ, 0xc0, !PT ;  /* 0x0000ffff1f1f7812 */ /* 0x000fe400078ec0ff */
[----:B------:R-:W-:Y:S02]  /*42000*/  PRMT R39, R35, 0x3340, R39 ;  /* 0x0000334023277816 */ /* 0x000fe40000000027 */
[----:B------:R-:W-:Y:S02]  /*42010*/  PRMT R35, R41, 0x3340, R29 ;  /* 0x0000334029237816 */ /* 0x000fe4000000001d */
[----:B------:R-:W-:-:S02]  /*42020*/  PRMT R29, R37, 0x3340, R214 ;  /* 0x00003340251d7816 */ /* 0x000fc400000000d6 */
[----:B------:R-:W-:Y:S01]  /*42030*/  PRMT R33, R33, 0x3340, R31 ;  /* 0x0000334021217816 */ /* 0x000fe2000000001f */
[----:B------:R-:W-:Y:S04]  /*42040*/  STL [R1+0x100c], R39 ;  /* 0x00100c2701007387 */ /* 0x000fe80000100800 */
[----:B------:R-:W-:Y:S04]  /*42050*/  STL [R1+0x1010], R35 ;  /* 0x0010102301007387 */ /* 0x000fe80000100800 */
[----:B------:R3:W-:Y:S04]  /*42060*/  STL [R1+0x1004], R29 ;  /* 0x0010041d01007387 */ /* 0x0007e80000100800 */
[----:B------:R0:W-:Y:S01]  /*42070*/  STL [R1+0x1008], R33 ;  /* 0x0010082101007387 */ /* 0x0001e20000100800 */
[----:B---3--:R-:W-:-:S03]  /*42080*/  LOP3.LUT R29, R4, 0xffff, RZ, 0xc0, !PT ;  /* 0x0000ffff041d7812 */ /* 0x008fc600078ec0ff */
[----:B------:R-:W2:Y:S01]  /*42090*/  LDL.LU R4, [R1+0x1984] ;  /* 0x0019840001047983 */ /* 0x000ea20000300800 */
[----:B------:R-:W-:Y:S02]  /*420a0*/  LOP3.LUT R210, R210, 0xffff, RZ, 0xc0, !PT ;  /* 0x0000ffffd2d27812 */ /* 0x000fe400078ec0ff */
[----:B----4-:R-:W-:Y:S01]  /*420b0*/  LOP3.LUT R31, R43, 0xffff, RZ, 0xc0, !PT ;  /* 0x0000ffff2b1f7812 */ /* 0x010fe200078ec0ff */
[----:B------:R-:W3:Y:S01]  /*420c0*/  LDL.LU R45, [R1+0x45c] ;  /* 0x00045c00012d7983 */ /* 0x000ee20000300800 */
[----:B------:R-:W-:Y:S02]  /*420d0*/  F2FP.SATFINITE.E5M2.F32.PACK_AB_MERGE_C R112, R113, R112, RZ ;  /* 0x000000707170723e */ /* 0x000fe400048060ff */
[----:B------:R-:W-:Y:S02]  /*420e0*/  SHF.R.U32.HI R37, RZ, 0x8, R31 ;  /* 0x00000008ff257819 */ /* 0x000fe4000001161f */
[----:B------:R-:W-:Y:S02]  /*420f0*/  PRMT R31, R31, 0x3340, R210 ;  /* 0x000033401f1f7816 */ /* 0x000fe400000000d2 */
[----:B------:R-:W-:-:S02]  /*42100*/  LOP3.LUT R212, R212, 0xffff, RZ, 0xc0, !PT ;  /* 0x0000ffffd4d47812 */ /* 0x000fc400078ec0ff */
[----:B------:R-:W-:Y:S02]  /*42110*/  LOP3.LUT R195, R195, 0xffff, RZ, 0xc0, !PT ;  /* 0x0000ffffc3c37812 */ /* 0x000fe400078ec0ff */
[----:B------:R-:W-:Y:S01]  /*42120*/  LOP3.LUT R112, R112, 0xffff, RZ, 0xc0, !PT ;  /* 0x0000ffff70707812 */ /* 0x000fe200078ec0ff */
[----:B------:R1:W-:Y:S01]  /*42130*/  STL [R1+0x11d0], R31 ;  /* 0x0011d01f01007387 */ /* 0x0003e20000100800 */
[----:B------:R-:W-:Y:S02]  /*42140*/  F2FP.SATFINITE.E5M2.F32.PACK_AB_MERGE_C R108, R109, R108, RZ ;  /* 0x0000006c6d6c723e */ /* 0x000fe400048060ff */
[----:B0-----:R-:W-:Y:S02]  /*42150*/  SHF.R.U32.HI R33, RZ, 0x8, R29 ;  /* 0x00000008ff217819 */ /* 0x001fe4000001161d */
[----:B------:R-:W-:Y:S02]  /*42160*/  PRMT R29, R29, 0x3340, R212 ;  /* 0x000033401d1d7816 */ /* 0x000fe400000000d4 */
[----:B------:R-:W-:-:S02]  /*42170*/  LOP3.LUT R199, R199, 0xffff, RZ, 0xc0, !PT ;  /* 0x0000ffffc7c77812 */ /* 0x000fc400078ec0ff */
[--C-:B-1----:R-:W-:Y:S02]  /*42180*/  PRMT R31, R195, 0x3340, R112.reuse ;  /* 0x00003340c31f7816 */ /* 0x102fe40000000070 */
[----:B------:R-:W-:Y:S01]  /*42190*/  LOP3.LUT R108, R108, 0xffff, RZ, 0xc0, !PT ;  /* 0x0000ffff6c6c7812 */ /* 0x000fe200078ec0ff */
[----:B------:R0:W-:Y:S01]  /*421a0*/  STL [R1+0x11d8], R29 ;  /* 0x0011d81d01007387 */ /* 0x0001e20000100800 */
[----:B------:R-:W-:Y:S02]  /*421b0*/  SHF.R.U32.HI R41, RZ, 0x8, R195 ;  /* 0x00000008ff297819 */ /* 0x000fe400000116c3 */
[----:B------:R-:W-:Y:S01]  /*421c0*/  SHF.R.U32.HI R43, RZ, 0x8, R112 ;  /* 0x00000008ff2b7819 */ /* 0x000fe20000011670 */
[----:B------:R1:W-:Y:S01]  /*421d0*/  STL [R1+0x11c8], R31 ;  /* 0x0011c81f01007387 */ /* 0x0003e20000100800 */
[----:B------:R-:W-:Y:S02]  /*421e0*/  SHF.R.U32.HI R39, RZ, 0x8, R210 ;  /* 0x00000008ff277819 */ /* 0x000fe400000116d2 */
[----:B------:R-:W-:-:S02]  /*421f0*/  SHF.R.U32.HI R35, RZ, 0x8, R212 ;  /* 0x00000008ff237819 */ /* 0x000fc400000116d4 */
[----:B------:R-:W-:Y:S02]  /*42200*/  LOP3.LUT R41, R41, 0xffff, RZ, 0xc0, !PT ;  /* 0x0000ffff29297812 */ /* 0x000fe400078ec0ff */
[----:B0-----:R-:W-:Y:S02]  /*42210*/  SHF.R.U32.HI R29, RZ, 0x8, R199 ;  /* 0x00000008ff1d7819 */ /* 0x001fe400000116c7 */
[----:B------:R-:W-:Y:S02]  /*42220*/  LOP3.LUT R43, R43, 0xffff, RZ, 0xc0, !PT ;  /* 0x0000ffff2b2b7812 */ /* 0x000fe400078ec0ff */
[----:B-1----:R-:W-:Y:S02]  /*42230*/  SHF.R.U32.HI R31, RZ, 0x8, R108 ;  /* 0x00000008ff1f7819 */ /* 0x002fe4000001166c */
[----:B------:R-:W-:Y:S02]  /*42240*/  LOP3.LUT R37, R37, 0xffff, RZ, 0xc0, !PT ;  /* 0x0000ffff25257812 */ /* 0x000fe400078ec0ff */
[----:B------:R-:W-:-:S02]  /*42250*/  LOP3.LUT R39, R39, 0xffff, RZ, 0xc0, !PT ;  /* 0x0000ffff27277812 */ /* 0x000fc400078ec0ff */
[----:B------:R-:W-:Y:S02]  /*42260*/  LOP3.LUT R33, R33, 0xffff, RZ, 0xc0, !PT ;  /* 0x0000ffff21217812 */ /* 0x000fe400078ec0ff */
[----:B------:R-:W-:Y:S02]  /*42270*/  LOP3.LUT R35, R35, 0xffff, RZ, 0xc0, !PT ;  /* 0x0000ffff23237812 */ /* 0x000fe400078ec0ff */
[----:B------:R-:W-:Y:S02]  /*42280*/  PRMT R47, R199, 0x3340, R108 ;  /* 0x00003340c72f7816 */ /* 0x000fe4000000006c */
[----:B------:R-:W-:Y:S02]  /*42290*/  LOP3.LUT R29, R29, 0xffff, RZ, 0xc0, !PT ;  /* 0x0000ffff1d1d7812 */ /* 0x000fe400078ec0ff */
[----:B------:R-:W-:Y:S02]  /*422a0*/  LOP3.LUT R31, R31, 0xffff, RZ, 0xc0, !PT ;  /* 0x0000ffff1f1f7812 */ /* 0x000fe400078ec0ff */
[----:B------:R-:W-:-:S02]  /*422b0*/  PRMT R41, R41, 0x3340, R43 ;  /* 0x0000334029297816 */ /* 0x000fc4000000002b */
[----:B------:R-:W-:Y:S02]  /*422c0*/  PRMT R37, R37, 0x3340, R39 ;  /* 0x0000334025257816 */ /* 0x000fe40000000027 */
[----:B------:R-:W-:Y:S01]  /*422d0*/  PRMT R35, R33, 0x3340, R35 ;  /* 0x0000334021237816 */ /* 0x000fe20000000023 */
[----:B------:R0:W-:Y:S01]  /*422e0*/  STL [R1+0x11dc], R47 ;  /* 0x0011dc2f01007387 */ /* 0x0001e20000100800 */
[----:B------:R-:W-:-:S03]  /*422f0*/  PRMT R33, R29, 0x3340, R31 ;  /* 0x000033401d217816 */ /* 0x000fc6000000001f */
[----:B------:R-:W-:Y:S04]  /*42300*/  STL [R1+0xff4], R41 ;  /* 0x000ff42901007387 */ /* 0x000fe80000100800 */
[----:B------:R-:W-:Y:S04]  /*42310*/  STL [R1+0xff8], R37 ;  /* 0x000ff82501007387 */ /* 0x000fe80000100800 */
[----:B------:R-:W-:Y:S04]  /*42320*/  STL [R1+0xffc], R35 ;  /* 0x000ffc2301007387 */ /* 0x000fe80000100800 */
[----:B------:R1:W-:Y:S01]  /*42330*/  STL [R1+0x1000], R33 ;  /* 0x0010002101007387 */ /* 0x0003e20000100800 */
[----:B--2---:R-:W-:-:S03]  /*42340*/  LOP3.LUT R31, R4, 0xffff, RZ, 0xc0, !PT ;  /* 0x0000ffff041f7812 */ /* 0x004fc600078ec0ff */
[----:B------:R-:W2:Y:S04]  /*42350*/  LDL.LU R4, [R1+0x1980] ;  /* 0x0019800001047983 */ /* 0x000ea80000300800 */
[----:B0-----:R-:W4:Y:S01]  /*42360*/  LDL.LU R47, [R1+0x464] ;  /* 0x00046400012f7983 */ /* 0x001f220000300800 */
[----:B------:R-:W-:Y:S02]  /*42370*/  F2FP.SATFINITE.E5M2.F32.PACK_AB_MERGE_C R104, R105, R104, RZ ;  /* 0x000000686968723e */ /* 0x000fe400048060ff */
[----:B------:R-:W-:Y:S02]  /*42380*/  F2FP.SATFINITE.E5M2.F32.PACK_AB_MERGE_C R110, R111, R110, RZ ;  /* 0x0000006e6f6e723e */ /* 0x000fe400048060ff */
[----:B------:R-:W-:Y:S02]  /*42390*/  LOP3.LUT R208, R208, 0xffff, RZ, 0xc0, !PT ;  /* 0x0000ffffd0d07812 */ /* 0x000fe400078ec0ff */
[----:B------:R-:W-:-:S02]  /*423a0*/  LOP3.LUT R201, R201, 0xffff, RZ, 0xc0, !PT ;  /* 0x0000ffffc9c97812 */ /* 0x000fc400078ec0ff */
[----:B------:R-:W-:Y:S02]  /*423b0*/  LOP3.LUT R104, R104, 0xffff, RZ, 0xc0, !PT ;  /* 0x0000ffff68687812 */ /* 0x000fe400078ec0ff */
[----:B------:R-:W-:Y:S02]  /*423c0*/  LOP3.LUT R197, R197, 0xffff, RZ, 0xc0, !PT ;  /* 0x0000ffffc5c57812 */ /* 0x000fe400078ec0ff */
[----:B------:R-:W-:Y:S02]  /*423d0*/  LOP3.LUT R110, R110, 0xffff, RZ, 0xc0, !PT ;  /* 0x0000ffff6e6e7812 */ /* 0x000fe400078ec0ff */
[----:B-1----:R-:W-:Y:S02]  /*423e0*/  SHF.R.U32.HI R33, RZ, 0x8, R31 ;  /* 0x00000008ff217819 */ /* 0x002fe4000001161f */
[----:B------:R-:W-:Y:S02]  /*423f0*/  PRMT R31, R31, 0x3340, R208 ;  /* 0x000033401f1f7816 */ /* 0x000fe400000000d0 */
[----:B------:R-:W-:-:S02]  /*42400*/  PRMT R37, R201, 0x3340, R104 ;  /* 0x00003340c9257816 */ /* 0x000fc40000000068 */
[--C-:B------:R-:W-:Y:S02]  /*42410*/  PRMT R39, R197, 0x3340, R110.reuse ;  /* 0x00003340c5277816 */ /* 0x100fe4000000006e */
[----:B---3--:R-:W-:Y:S01]  /*42420*/  LOP3.LUT R29, R45, 0xffff, RZ, 0xc0, !PT ;  /* 0x0000ffff2d1d7812 */ /* 0x008fe200078ec0ff */
[----:B------:R-:W-:Y:S01]  /*42430*/  STL [R1+0x11b8], R31 ;  /* 0x0011b81f01007387 */ /* 0x000fe20000100800 */
[----:B------:R-:W-:Y:S02]  /*42440*/  LOP3.LUT R206, R206, 0xffff, RZ, 0xc0, !PT ;  /* 0x0000ffffcece7812 */ /* 0x000fe400078ec0ff */
[----:B------:R-:W-:Y:S01]  /*42450*/  SHF.R.U32.HI R41, RZ, 0x8, R197 ;  /* 0x00000008ff297819 */ /* 0x000fe200000116c5 */
[----:B------:R0:W-:Y:S01]  /*42460*/  STL [R1+0x11bc], R37 ;  /* 0x0011bc2501007387 */ /* 0x0001e20000100800 */
[----:B------:R-:W-:-:S03]  /*42470*/  SHF.R.U32.HI R43, RZ, 0x8, R110 ;  /* 0x00000008ff2b7819 */ /* 0x000fc6000001166e */
[----:B------:R1:W-:Y:S01]  /*42480*/  STL [R1+0x11c0], R39 ;  /* 0x0011c02701007387 */ /* 0x0003e20000100800 */
[----:B------:R-:W-:Y:S02]  /*42490*/  SHF.R.U32.HI R35, RZ, 0x8, R208 ;  /* 0x00000008ff237819 */ /* 0x000fe400000116d0 */
[----:B------:R-:W-:Y:S02]  /*424a0*/  SHF.R.U32.HI R45, RZ, 0x8, R201 ;  /* 0x00000008ff2d7819 */ /* 0x000fe400000116c9 */
[----:B0-----:R-:W-:Y:S02]  /*424b0*/  SHF.R.U32.HI R37, RZ, 0x8, R29 ;  /* 0x00000008ff257819 */ /* 0x001fe4000001161d */
[--C-:B------:R-:W-:Y:S02]  /*424c0*/  PRMT R29, R29, 0x3340, R206.reuse ;  /* 0x000033401d1d7816 */ /* 0x100fe400000000ce */
[----:B-1----:R-:W-:Y:S02]  /*424d0*/  SHF.R.U32.HI R39, RZ, 0x8, R206 ;  /* 0x00000008ff277819 */ /* 0x002fe400000116ce */
[----:B------:R-:W-:-:S02]  /*424e0*/  SHF.R.U32.HI R31, RZ, 0x8, R104 ;  /* 0x00000008ff1f7819 */ /* 0x000fc40000011668 */
[----:B------:R-:W-:Y:S02]  /*424f0*/  LOP3.LUT R41, R41, 0xffff, RZ, 0xc0, !PT ;  /* 0x0000ffff29297812 */ /* 0x000fe400078ec0ff */
[----:B------:R-:W-:Y:S01]  /*42500*/  LOP3.LUT R43, R43, 0xffff, RZ, 0xc0, !PT ;  /* 0x0000ffff2b2b7812 */ /* 0x000fe200078ec0ff */
[----:B------:R0:W-:Y:S01]  /*42510*/  STL [R1+0x11b4], R29 ;  /* 0x0011b41d01007387 */ /* 0x0001e20000100800 */
[----:B------:R-:W-:Y:S02]  /*42520*/  LOP3.LUT R37, R37, 0xffff, RZ, 0xc0, !PT ;  /* 0x0000ffff25257812 */ /* 0x000fe400078ec0ff */
[----:B------:R-:W-:Y:S02]  /*42530*/  LOP3.LUT R39, R39, 0xffff, RZ, 0xc0, !PT ;  /* 0x0000ffff27277812 */ /* 0x000fe400078ec0ff */
[----:B------:R-:W-:Y:S02]  /*42540*/  LOP3.LUT R33, R33, 0xffff, RZ, 0xc0, !PT ;  /* 0x0000ffff21217812 */ /* 0x000fe400078ec0ff */
[----:B------:R-:W-:-:S02]  /*42550*/  LOP3.LUT R35, R35, 0xffff, RZ, 0xc0, !PT ;  /* 0x0000ffff23237812 */ /* 0x000fc400078ec0ff */
[----:B------:R-:W-:Y:S02]  /*42560*/  LOP3.LUT R31, R31, 0xffff, RZ, 0xc0, !PT ;  /* 0x0000ffff1f1f7812 */ /* 0x000fe400078ec0ff */
[----:B0-----:R-:W-:Y:S02]  /*42570*/  LOP3.LUT R29, R45, 0xffff, RZ, 0xc0, !PT ;  /* 0x0000ffff2d1d7812 */ /* 0x001fe400078ec0ff */
[----:B------:R-:W-:Y:S02]  /*42580*/  PRMT R41, R41, 0x3340, R43 ;  /* 0x0000334029297816 */ /* 0x000fe4000000002b */
[----:B------:R-:W-:Y:S02]  /*42590*/  PRMT R37, R37, 0x3340, R39 ;  /* 0x0000334025257816 */ /* 0x000fe40000000027 */
[----:B------:R-:W-:Y:S02]  /*425a0*/  PRMT R35, R33, 0x3340, R35 ;  /* 0x0000334021237816 */ /* 0x000fe40000000023 */
[----:B------:R-:W-:Y:S01]  /*425b0*/  PRMT R33, R29, 0x3340, R31 ;  /* 0x000033401d217816 */ /* 0x000fe2000000001f */
[----:B------:R0:W-:Y:S04]  /*425c0*/  STL [R1+0xff0], R41 ;  /* 0x000ff02901007387 */ /* 0x0001e80000100800 */
[----:B------:R1:W-:Y:S04]  /*425d0*/  STL [R1+0xfe4], R37 ;  /* 0x000fe42501007387 */ /* 0x0003e80000100800 */
[----:B------:R-:W-:Y:S04]  /*425e0*/  STL [R1+0xfe8], R35 ;  /* 0x000fe82301007387 */ /* 0x000fe80000100800 */
[----:B------:R-:W-:Y:S01]  /*425f0*/  STL [R1+0xfec], R33 ;  /* 0x000fec2101007387 */ /* 0x000fe20000100800 */
[----:B--2---:R-:W-:-:S03]  /*42600*/  LOP3.LUT R29, R4, 0xffff, RZ, 0xc0, !PT ;  /* 0x0000ffff041d7812 */ /* 0x004fc600078ec0ff */
[----:B------:R-:W2:Y:S01]  /*42610*/  LDL.LU R4, [R1+0x197c] ;  /* 0x00197c0001047983 */ /* 0x000ea20000300800 */
[----:B----4-:R-:W-:-:S03]  /*42620*/  LOP3.LUT R31, R47, 0xffff, RZ, 0xc0, !PT ;  /* 0x0000ffff2f1f7812 */ /* 0x010fc600078ec0ff */
[----:B------:R-:W3:Y:S04]  /*42630*/  LDL.LU R51, [R1+0x624] ;  /* 0x0006240001337983 */ /* 0x000ee80000300800 */
[----:B------:R-:W4:Y:S01]  /*42640*/  LDL.LU R47, [R1+0x620] ;  /* 0x00062000012f7983 */ /* 0x000f220000300800 */
[----:B------:R-:W-:Y:S02]  /*42650*/  LOP3.LUT R202, R202, 0xffff, RZ, 0xc0, !PT ;  /* 0x0000ffffcaca7812 */ /* 0x000fe400078ec0ff */
[----:B------:R-:W-:Y:S01]  /*42660*/  F2FP.SATFINITE.E5M2.F32.PACK_AB_MERGE_C R100, R101, R100, RZ ;  /* 0x000000646564723e */ /* 0x000fe200048060ff */
[----:B------:R-:W2:Y:S01]  /*42670*/  LDL.LU R49, [R1+0x46c] ;  /* 0x00046c0001317983 */ /* 0x000ea20000300800 */
[----:B0-----:R-:W-:Y:S02]  /*42680*/  SHF.R.U32.HI R41, RZ, 0x8, R31 ;  /* 0x00000008ff297819 */ /* 0x001fe4000001161f */
[----:B------:R-:W-:-:S02]  /*42690*/  PRMT R31, R31, 0x3340, R202 ;  /* 0x000033401f1f7816 */ /* 0x000fc400000000ca */
[----:B------:R-:W-:Y:S02]  /*426a0*/  LOP3.LUT R204, R204, 0xffff, RZ, 0xc0, !PT ;  /* 0x0000ffffcccc7812 */ /* 0x000fe400078ec0ff */
[----:B------:R-:W-:Y:S02]  /*426b0*/  LOP3.LUT R205, R205, 0xffff, RZ, 0xc0, !PT ;  /* 0x0000ffffcdcd7812 */ /* 0x000fe400078ec0ff */
[----:B------:R-:W-:Y:S01]  /*426c0*/  LOP3.LUT R100, R100, 0xffff, RZ, 0xc0, !PT ;  /* 0x0000ffff64647812 */ /* 0x000fe200078ec0ff */
[----:B------:R0:W-:Y:S01]  /*426d0*/  STL [R1+0x11a4], R31 ;  /* 0x0011a41f01007387 */ /* 0x0001e20000100800 */
[----:B------:R-:W-:Y:S02]  /*426e0*/  F2FP.SATFINITE.E5M2.F32.PACK_AB_MERGE_C R102, R103, R102, RZ ;  /* 0x000000666766723e */ /* 0x000fe400048060ff */
[----:B-1----:R-:W-:Y:S02]  /*426f0*/  SHF.R.U32.HI R37, RZ, 0x8, R29 ;  /* 0x00000008ff257819 */ /* 0x002fe4000001161d */
[----:B------:R-:W-:-:S02]  /*42700*/  PRMT R29, R29, 0x3340, R204 ;  /* 0x000033401d1d7816 */ /* 0x000fc400000000cc */
[----:B------:R-:W-:Y:S02]  /*42710*/  LOP3.LUT R203, R203, 0xffff, RZ, 0xc0, !PT ;  /* 0x0000ffffcbcb7812 */ /* 0x000fe400078ec0ff */
[----:B0-----:R-:W-:Y:S02]  /*42720*/  PRMT R31, R205, 0x3340, R100 ;  /* 0x00003340cd1f7816 */ /* 0x001fe40000000064 */
[----:B------:R-:W-:Y:S01]  /*42730*/  LOP3.LUT R102, R102, 0xffff, RZ, 0xc0, !PT ;  /* 0x0000ffff66667812 */ /* 0x000fe200078ec0ff */
[----:B------:R0:W-:Y:S01]  /*42740*/  STL [R1+0x11a8], R29 ;  /* 0x0011a81d01007387 */ /* 0x0001e20000100800 */
[----:B------:R-:W-:Y:S02]  /*42750*/  SHF.R.U32.HI R43, RZ, 0x8, R202 ;  /* 0x00000008ff2b7819 */ /* 0x000fe400000116ca */
[----:B------:R-:W-:Y:S01]  /*42760*/  SHF.R.U32.HI R39, RZ, 0x8, R204 ;  /* 0x00000008ff277819 */ /* 0x000fe200000116cc */
[----:B------:R1:W-:Y:S01]  /*42770*/  STL [R1+0x11ac], R31 ;  /* 0x0011ac1f01007387 */ /* 0x0003e20000100800 */
[----:B------:R-:W-:-:S02]  /*42780*/  SHF.R.U32.HI R33, RZ, 0x8, R205 ;  /* 0x00000008ff217819 */ /* 0x000fc400000116cd */
[----:B------:R-:W-:Y:S02]  /*42790*/  SHF.R.U32.HI R35, RZ, 0x8, R100 ;  /* 0x00000008ff237819 */ /* 0x000fe40000011664 */
[----:B------:R-:W-:Y:S02]  /*427a0*/  LOP3.LUT R41, R41, 0xffff, RZ, 0xc0, !PT ;  /* 0x0000ffff29297812 */ /* 0x000fe400078ec0ff */
[----:B0-----:R-:W-:Y:S02]  /*427b0*/  SHF.R.U32.HI R29, RZ, 0x8, R203 ;  /* 0x00000008ff1d7819 */ /* 0x001fe400000116cb */
[----:B------:R-:W-:Y:S02]  /*427c0*/  LOP3.LUT R43, R43, 0xffff, RZ, 0xc0, !PT ;  /* 0x0000ffff2b2b7812 */ /* 0x000fe400078ec0ff */
[----:B-1----:R-:W-:Y:S02]  /*427d0*/  SHF.R.U32.HI R31, RZ, 0x8, R102 ;  /* 0x00000008ff1f7819 */ /* 0x002fe40000011666 */
[----:B------:R-:W-:-:S02]  /*427e0*/  LOP3.LUT R37, R37, 0xffff, RZ, 0xc0, !PT ;  /* 0x0000ffff25257812 */ /* 0x000fc400078ec0ff */
[----:B------:R-:W-:Y:S02]  /*427f0*/  LOP3.LUT R39, R39, 0xffff, RZ, 0xc0, !PT ;  /* 0x0000ffff27277812 */ /* 0x000fe400078ec0ff */
[----:B------:R-:W-:Y:S02]  /*42800*/  LOP3.LUT R33, R33, 0xffff, RZ, 0xc0, !PT ;  /* 0x0000ffff21217812 */ /* 0x000fe400078ec0ff */
[----:B------:R-:W-:Y:S02]  /*42810*/  LOP3.LUT R35, R35, 0xffff, RZ, 0xc0, !PT ;  /* 0x0000ffff23237812 */ /* 0x000fe400078ec0ff */
[----:B------:R-:W-:Y:S02]  /*42820*/  PRMT R45, R203, 0x3340, R102 ;  /* 0x00003340cb2d7816 */ /* 0x000fe40000000066 */
[----:B------:R-:W-:Y:S02]  /*42830*/  LOP3.LUT R29, R29, 0xffff, RZ, 0xc0, !PT ;  /* 0x0000ffff1d1d7812 */ /* 0x000fe400078ec0ff */
[----:B------:R-:W-:-:S02]  /*42840*/  LOP3.LUT R31, R31, 0xffff, RZ, 0xc0, !PT ;  /* 0x0000ffff1f1f7812 */ /* 0x000fc400078ec0ff */
[----:B------:R-:W-:Y:S02]  /*42850*/  PRMT R41, R41, 0x3340, R43 ;  /* 0x0000334029297816 */ /* 0x000fe4000000002b */
[----:B------:R-:W-:Y:S02]  /*42860*/  PRMT R37, R37, 0x3340, R39 ;  /* 0x0000334025257816 */ /* 0x000fe40000000027 */
[----:B------:R-:W-:Y:S01]  /*42870*/  PRMT R33, R33, 0x3340, R35 ;  /* 0x0000334021217816 */ /* 0x000fe20000000023 */
[----:B------:R-:W-:Y:S01]  /*42880*/  STL [R1+0x11b0], R45 ;  /* 0x0011b02d01007387 */ /* 0x000fe20000100800 */
[----:B------:R-:W-:-:S03]  /*42890*/  PRMT R29, R29, 0x3340, R31 ;  /* 0x000033401d1d7816 */ /* 0x000fc6000000001f */
[----:B------:R-:W-:Y:S04]  /*428a0*/  STL [R1+0xfd4], R41 ;  /* 0x000fd42901007387 */ /* 0x000fe80000100800 */
[----:B------:R-:W-:Y:S04]  /*428b0*/  STL [R1+0xfd8], R37 ;  /* 0x000fd82501007387 */ /* 0x000fe80000100800 */
[----:B------:R4:W-:Y:S04]  /*428c0*/  STL [R1+0xfdc], R33 ;  /* 0x000fdc2101007387 */ /* 0x0009e80000100800 */
[----:B------:R0:W-:Y:S01]  /*428d0*/  STL [R1+0xfe0], R29 ;  /* 0x000fe01d01007387 */ /* 0x0001e20000100800 */
[----:B----4-:R-:W-:-:S03]  /*428e0*/  LOP3.LUT R33, R47, 0xffff, RZ, 0xc0, !PT ;  /* 0x0000ffff2f217812 */ /* 0x010fc600078ec0ff */
[----:B------:R-:W4:Y:S01]  /*428f0*/  LDL.LU R47, [R1+0x474] ;  /* 0x00047400012f7983 */ /* 0x000f220000300800 */
[----:B---3--:R-:W-:Y:S02]  /*42900*/  LOP3.LUT R31, R51, 0xffff, RZ, 0xc0, !PT ;  /* 0x0000ffff331f7812 */ /* 0x008fe400078ec0ff */
[----:B------:R-:W-:Y:S02]  /*42910*/  LOP3.LUT R166, R166, 0xffff, RZ, 0xc0, !PT ;  /* 0x0000ffffa6a67812 */ /* 0x000fe400078ec0ff */
[----:B------:R-:W-:Y:S02]  /*42920*/  LOP3.LUT R43, R24, 0xffff, RZ, 0xc0, !PT ;  /* 0x0000ffff182b7812 */ /* 0x000fe400078ec0ff */
[----:B------:R-:W-:Y:S02]  /*42930*/  PRMT R24, R31, 0x3340, R166 ;  /* 0x000033401f187816 */ /* 0x000fe400000000a6 */
[----:B------:R-:W-:Y:S02]  /*42940*/  LOP3.LUT R164, R164, 0xffff, RZ, 0xc0, !PT ;  /* 0x0000ffffa4a47812 */ /* 0x000fe400078ec0ff */
[----:B--2---:R-:W-:-:S02]  /*42950*/  LOP3.LUT R37, R49, 0xffff, RZ, 0xc0, !PT ;  /* 0x0000ffff31257812 */ /* 0x004fc400078ec0ff */
[----:B0-----:R-:W-:Y:S02]  /*42960*/  LOP3.LUT R29, R17, 0xffff, RZ, 0xc0, !PT ;  /* 0x0000ffff111d7812 */ /* 0x001fe400078ec0ff */
[----:B------:R-:W2:Y:S01]  /*42970*/  LDL.LU R17, [R1+0x1978] ;  /* 0x0019780001117983 */ /* 0x000ea20000300800 */
[----:B------:R-:W-:-:S03]  /*42980*/  LOP3.LUT R198, R198, 0xffff, RZ, 0xc0, !PT ;  /* 0x0000ffffc6c67812 */ /* 0x000fc600078ec0ff */
[----:B------:R0:W-:Y:S01]  /*42990*/  STL [R1+0x110c], R24 ;  /* 0x00110c1801007387 */ /* 0x0001e20000100800 */
[----:B------:R-:W-:Y:S02]  /*429a0*/  SHF.R.U32.HI R39, RZ, 0x8, R37 ;  /* 0x00000008ff277819 */ /* 0x000fe40000011625 */
[----:B------:R-:W-:Y:S02]  /*429b0*/  PRMT R37, R37, 0x3340, R198 ;  /* 0x0000334025257816 */ /* 0x000fe400000000c6 */
[----:B------:R-:W-:Y:S02]  /*429c0*/  SHF.R.U32.HI R252, RZ, 0x8, R31 ;  /* 0x00000008fffc7819 */ /* 0x000fe4000001161f */
[----:B0-----:R-:W-:Y:S02]  /*429d0*/  PRMT R24, R33, 0x3340, R164 ;  /* 0x0000334021187816 */ /* 0x001fe400000000a4 */
[----:B------:R-:W-:Y:S02]  /*429e0*/  SHF.R.U32.HI R31, RZ, 0x8, R33 ;  /* 0x00000008ff1f7819 */ /* 0x000fe40000011621 */
[----:B------:R-:W-:Y:S01]  /*429f0*/  SHF.R.U32.HI R41, RZ, 0x8, R198 ;  /* 0x00000008ff297819 */ /* 0x000fe200000116c6 */
[----:B------:R0:W-:Y:S01]  /*42a00*/  STL [R1+0x1114], R24 ;  /* 0x0011141801007387 */ /* 0x0001e20000100800 */
[----:B------:R-:W-:-:S02]  /*42a10*/  SHF.R.U32.HI R33, RZ, 0x8, R164 ;  /* 0x00000008ff217819 */ /* 0x000fc400000116a4 */
[----:B------:R-:W-:Y:S01]  /*42a20*/  PRMT R45, R29, 0x3340, R43 ;  /* 0x000033401d2d7816 */ /* 0x000fe2000000002b */
[----:B------:R1:W-:Y:S01]  /*42a30*/  STL [R1+0x11a0], R37 ;  /* 0x0011a02501007387 */ /* 0x0003e20000100800 */
[----:B------:R-:W-:Y:S02]  /*42a40*/  LOP3.LUT R31, R31, 0xffff, RZ, 0xc0, !PT ;  /* 0x0000ffff1f1f7812 */ /* 0x000fe400078ec0ff */
[----:B0-----:R-:W-:Y:S02]  /*42a50*/  SHF.R.U32.HI R24, RZ, 0x8, R29 ;  /* 0x00000008ff187819 */ /* 0x001fe4000001161d */
[----:B------:R-:W-:Y:S02]  /*42a60*/  SHF.R.U32.HI R29, RZ, 0x8, R43 ;  /* 0x00000008ff1d7819 */ /* 0x000fe4000001162b */
[----:B-1----:R-:W-:Y:S02]  /*42a70*/  LOP3.LUT R37, R39, 0xffff, RZ, 0xc0, !PT ;  /* 0x0000ffff27257812 */ /* 0x002fe400078ec0ff */
[----:B------:R-:W-:-:S02]  /*42a80*/  LOP3.LUT R39, R41, 0xffff, RZ, 0xc0, !PT ;  /* 0x0000ffff29277812 */ /* 0x000fc400078ec0ff */
[----:B------:R-:W-:Y:S02]  /*42a90*/  LOP3.LUT R33, R33, 0xffff, RZ, 0xc0, !PT ;  /* 0x0000ffff21217812 */ /* 0x000fe400078ec0ff */
[----:B------:R-:W-:Y:S02]  /*42aa0*/  LOP3.LUT R24, R24, 0xffff, RZ, 0xc0, !PT ;  /* 0x0000ffff18187812 */ /* 0x000fe400078ec0ff */
[----:B------:R-:W-:Y:S02]  /*42ab0*/  LOP3.LUT R29, R29, 0xffff, RZ, 0xc0, !PT ;  /* 0x0000ffff1d1d7812 */ /* 0x000fe400078ec0ff */
[----:B------:R-:W-:Y:S02]  /*42ac0*/  PRMT R37, R37, 0x3340, R39 ;  /* 0x0000334025257816 */ /* 0x000fe40000000027 */
[----:B------:R-:W-:Y:S02]  /*42ad0*/  PRMT R33, R31, 0x3340, R33 ;  /* 0x000033401f217816 */ /* 0x000fe40000000021 */
[----:B------:R-:W-:Y:S01]  /*42ae0*/  PRMT R24, R24, 0x3340, R29 ;  /* 0x0000334018187816 */ /* 0x000fe2000000001d */
[----:B------:R-:W-:Y:S01]  /*42af0*/  STL [R1+0x1118], R45 ;  /* 0x0011182d01007387 */ /* 0x000fe20000100800 */
[----:B------:R-:W-:-:S03]  /*42b00*/  LOP3.LUT R29, R4, 0xffff, RZ, 0xc0, !PT ;  /* 0x0000ffff041d7812 */ /* 0x000fc600078ec0ff */
[----:B------:R-:W-:Y:S04]  /*42b10*/  STL [R1+0xfd0], R37 ;  /* 0x000fd02501007387 */ /* 0x000fe80000100800 */
[----:B------:R-:W-:Y:S04]  /*42b20*/  STL [R1+0xf20], R33 ;  /* 0x000f202101007387 */ /* 0x000fe80000100800 */
[----:B------:R0:W-:Y:S04]  /*42b30*/  STL [R1+0xf24], R24 ;  /* 0x000f241801007387 */ /* 0x0001e80000100800 */
[----:B------:R-:W3:Y:S04]  /*42b40*/  LDL.LU R4, [R1+0x1974] ;  /* 0x0019740001047983 */ /* 0x000ee80000300800 */
[----:B------:R-:W2:Y:S01]  /*42b50*/  LDL.LU R49, [R1+0x61c] ;  /* 0x00061c0001317983 */ /* 0x000ea20000300800 */
[----:B----4-:R-:W-:-:S03]  /*42b60*/  LOP3.LUT R31, R47, 0xffff, RZ, 0xc0, !PT ;  /* 0x0000ffff2f1f7812 */ /* 0x010fc600078ec0ff */
[----:B------:R-:W4:Y:S01]  /*42b70*/  LDL.LU R47, [R1+0x618] ;  /* 0x00061800012f7983 */ /* 0x000f220000300800 */
[----:B------:R-:W-:Y:S02]  /*42b80*/  LOP3.LUT R194, R194, 0xffff, RZ, 0xc0, !PT ;  /* 0x0000ffffc2c27812 */ /* 0x000fe400078ec0ff */
[----:B------:R-:W-:Y:S02]  /*42b90*/  LOP3.LUT R200, R200, 0xffff, RZ, 0xc0, !PT ;  /* 0x0000ffffc8c87812 */ /* 0x000fe400078ec0ff */
[----:B0-----:R-:W-:Y:S02]  /*42ba0*/  SHF.R.U32.HI R24, RZ, 0x8, R31 ;  /* 0x00000008ff187819 */ /* 0x001fe4000001161f */
[----:B------:R-:W-:Y:S02]  /*42bb0*/  PRMT R33, R31, 0x3340, R194 ;  /* 0x000033401f217816 */ /* 0x000fe400000000c2 */
[----:B------:R-:W-:Y:S02]  /*42bc0*/  SHF.R.U32.HI R31, RZ, 0x8, R29 ;  /* 0x00000008ff1f7819 */ /* 0x000fe4000001161d */
[----:B------:R-:W-:-:S02]  /*42bd0*/  PRMT R29, R29, 0x3340, R200 ;  /* 0x000033401d1d7816 */ /* 0x000fc400000000c8 */
[----:B------:R-:W-:Y:S02]  /*42be0*/  LOP3.LUT R251, R251, 0xffff, RZ, 0xc0, !PT ;  /* 0x0000fffffbfb7812 */ /* 0x000fe400078ec0ff */
[----:B------:R-:W-:Y:S01]  /*42bf0*/  LOP3.LUT R26, R26, 0xffff, RZ, 0xc0, !PT ;  /* 0x0000ffff1a1a7812 */ /* 0x000fe200078ec0ff */
[----:B------:R-:W-:Y:S01]  /*42c00*/  STL [R1+0x119c], R33 ;  /* 0x00119c2101007387 */ /* 0x000fe20000100800 */
[----:B------:R-:W-:Y:S02]  /*42c10*/  F2FP.SATFINITE.E5M2.F32.PACK_AB_MERGE_C R96, R97, R96, RZ ;  /* 0x000000606160723e */ /* 0x000fe400048060ff */
[----:B------:R-:W-:Y:S01]  /*42c20*/  SHF.R.U32.HI R35, RZ, 0x8, R166 ;  /* 0x00000008ff237819 */ /* 0x000fe200000116a6 */
[----:B------:R0:W-:Y:S01]  /*42c30*/  STL [R1+0x1194], R29 ;  /* 0x0011941d01007387 */ /* 0x0001e20000100800 */
[----:B------:R-:W-:Y:S02]  /*42c40*/  LOP3.LUT R252, R252, 0xffff, RZ, 0xc0, !PT ;  /* 0x0000fffffcfc7812 */ /* 0x000fe400078ec0ff */
[----:B------:R-:W-:-:S02]  /*42c50*/  LOP3.LUT R35, R35, 0xffff, RZ, 0xc0, !PT ;  /* 0x0000ffff23237812 */ /* 0x000fc400078ec0ff */
[----:B------:R-:W-:Y:S02]  /*42c60*/  LOP3.LUT R207, R207, 0xffff, RZ, 0xc0, !PT ;  /* 0x0000ffffcfcf7812 */ /* 0x000fe400078ec0ff */
[----:B------:R-:W-:Y:S02]  /*42c70*/  LOP3.LUT R96, R96, 0xffff, RZ, 0xc0, !PT ;  /* 0x0000ffff60607812 */ /* 0x000fe400078ec0ff */
[--C-:B0-----:R-:W-:Y:S02]  /*42c80*/  PRMT R29, R251, 0x3340, R26.reuse ;  /* 0x00003340fb1d7816 */ /* 0x101fe4000000001a */
[----:B------:R-:W-:Y:S02]  /*42c90*/  SHF.R.U32.HI R37, RZ, 0x8, R251 ;  /* 0x00000008ff257819 */ /* 0x000fe400000116fb */
[----:B------:R-:W-:Y:S01]  /*42ca0*/  SHF.R.U32.HI R39, RZ, 0x8, R26 ;  /* 0x00000008ff277819 */ /* 0x000fe2000001161a */
[----:B------:R0:W-:Y:S01]  /*42cb0*/  STL [R1+0x1140], R29 ;  /* 0x0011401d01007387 */ /* 0x0001e20000100800 */
[----:B------:R-:W-:-:S02]  /*42cc0*/  SHF.R.U32.HI R33, RZ, 0x8, R200 ;  /* 0x00000008ff217819 */ /* 0x000fc400000116c8 */
[----:B------:R-:W-:Y:S02]  /*42cd0*/  PRMT R252, R252, 0x3340, R35 ;  /* 0x00003340fcfc7816 */ /* 0x000fe40000000023 */
[----:B------:R-:W-:Y:S02]  /*42ce0*/  SHF.R.U32.HI R41, RZ, 0x8, R207 ;  /* 0x00000008ff297819 */ /* 0x000fe400000116cf */
[----:B------:R-:W-:Y:S02]  /*42cf0*/  SHF.R.U32.HI R35, RZ, 0x8, R194 ;  /* 0x00000008ff237819 */ /* 0x000fe400000116c2 */
[----:B0-----:R-:W-:Y:S02]  /*42d00*/  SHF.R.U32.HI R29, RZ, 0x8, R96 ;  /* 0x00000008ff1d7819 */ /* 0x001fe40000011660 */
[----:B------:R-:W-:Y:S02]  /*42d10*/  LOP3.LUT R37, R37, 0xffff, RZ, 0xc0, !PT ;  /* 0x0000ffff25257812 */ /* 0x000fe400078ec0ff */
[----:B------:R-:W-:-:S02]  /*42d20*/  LOP3.LUT R39, R39, 0xffff, RZ, 0xc0, !PT ;  /* 0x0000ffff27277812 */ /* 0x000fc400078ec0ff */
[----:B------:R-:W-:Y:S02]  /*42d30*/  LOP3.LUT R31, R31, 0xffff, RZ, 0xc0, !PT ;  /* 0x0000ffff1f1f7812 */ /* 0x000fe400078ec0ff */
        /* <DEDUP_REMOVED lines=14> */
[----:B------:R-:W-:Y:S01]  /*42e20*/  STL [R1+0xfc8], R29 ;  /* 0x000fc81d01007387 */ /* 0x000fe20000100800 */
[----:B----4-:R-:W-:-:S03]  /*42e30*/  LOP3.LUT R26, R47, 0xffff, RZ, 0xc0, !PT ;  /* 0x0000ffff2f1a7812 */ /* 0x010fc600078ec0ff */
[----:B------:R-:W4:Y:S01]  /*42e40*/  LDL.LU R47, [R1+0x47c] ;  /* 0x00047c00012f7983 */ /* 0x000f220000300800 */
[----:B--2---:R-:W-:Y:S02]  /*42e50*/  LOP3.LUT R24, R49, 0xffff, RZ, 0xc0, !PT ;  /* 0x0000ffff31187812 */ /* 0x004fe400078ec0ff */
[----:B------:R-:W-:Y:S02]  /*42e60*/  LOP3.LUT R162, R162, 0xffff, RZ, 0xc0, !PT ;  /* 0x0000ffffa2a27812 */ /* 0x000fe400078ec0ff */
[----:B------:R-:W-:Y:S02]  /*42e70*/  LOP3.LUT R160, R160, 0xffff, RZ, 0xc0, !PT ;  /* 0x0000ffffa0a07812 */ /* 0x000fe400078ec0ff */
[----:B------:R-:W-:Y:S02]  /*42e80*/  PRMT R35, R24, 0x3340, R162 ;  /* 0x0000334018237816 */ /* 0x000fe400000000a2 */
[----:B------:R-:W-:Y:S02]  /*42e90*/  LOP3.LUT R33, R17, 0xffff, RZ, 0xc0, !PT ;  /* 0x0000ffff11217812 */ /* 0x000fe400078ec0ff */
[----:B------:R-:W2:Y:S01]  /*42ea0*/  LDL.LU R17, [R1+0x1970] ;  /* 0x0019700001117983 */ /* 0x000ea20000300800 */
        /* <DEDUP_REMOVED lines=8> */
[--C-:B------:R-:W-:Y:S02]  /*42f30*/  SHF.R.U32.HI R39, RZ, 0x8, R196.reuse ;  /* 0x00000008ff277819 */ /* 0x100fe400000116c4 */
[----:B0-----:R-:W-:Y:S02]  /*42f40*/  PRMT R35, R33, 0x3340, R196 ;  /* 0x0000334021237816 */ /* 0x001fe400000000c4 */
[----:B------:R-:W-:-:S03]  /*42f50*/  SHF.R.U32.HI R33, RZ, 0x8, R211 ;  /* 0x00000008ff217819 */ /* 0x000fc600000116d3 */
[----:B------:R0:W-:Y:S01]  /*42f60*/  STL [R1+0x118c], R35 ;  /* 0x00118c2301007387 */ /* 0x0001e20000100800 */
[----:B------:R-:W-:Y:S02]  /*42f70*/  SHF.R.U32.HI R29, RZ, 0x8, R24 ;  /* 0x00000008ff1d7819 */ /* 0x000fe40000011618 */
[----:B------:R-:W-:Y:S02]  /*42f80*/  SHF.R.U32.HI R31, RZ, 0x8, R162 ;  /* 0x00000008ff1f7819 */ /* 0x000fe400000116a2 */
[----:B------:R-:W-:Y:S02]  /*42f90*/  SHF.R.U32.HI R24, RZ, 0x8, R26 ;  /* 0x00000008ff187819 */ /* 0x000fe4000001161a */
[----:B------:R-:W-:Y:S02]  /*42fa0*/  SHF.R.U32.HI R26, RZ, 0x8, R160 ;  /* 0x00000008ff1a7819 */ /* 0x000fe400000116a0 */
[----:B0-----:R-:W-:Y:S02]  /*42fb0*/  SHF.R.U32.HI R35, RZ, 0x8, R92 ;  /* 0x00000008ff237819 */ /* 0x001fe4000001165c */
[----:B------:R-:W-:-:S02]  /*42fc0*/  LOP3.LUT R37, R37, 0xffff, RZ, 0xc0, !PT ;  /* 0x0000ffff25257812 */ /* 0x000fc400078ec0ff */
[----:B------:R-:W-:Y:S02]  /*42fd0*/  LOP3.LUT R39, R39, 0xffff, RZ, 0xc0, !PT ;  /* 0x0000ffff27277812 */ /* 0x000fe400078ec0ff */
        /* <DEDUP_REMOVED lines=15> */
[----:B------:R-:W3:Y:S04]  /*430d0*/  LDL.LU R49, [R1+0x614] ;  /* 0x0006140001317983 */ /* 0x000ee80000300800 */
[----:B------:R-:W-:Y:S01]  /*430e0*/  STL [R1+0xf44], R24 ;  /* 0x000f441801007387 */ /* 0x000fe20000100800 */
[----:B----4-:R-:W-:-:S03]  /*430f0*/  LOP3.LUT R26, R47, 0xffff, RZ, 0xc0, !PT ;  /* 0x0000ffff2f1a7812 */ /* 0x010fc600078ec0ff */
[----:B------:R-:W4:Y:S01]  /*43100*/  LDL.LU R47, [R1+0x610] ;  /* 0x00061000012f7983 */ /* 0x000f220000300800 */
[----:B------:R-:W-:Y:S02]  /*43110*/  LOP3.LUT R189, R189, 0xffff, RZ, 0xc0, !PT ;  /* 0x0000ffffbdbd7812 */ /* 0x000fe400078ec0ff */
[----:B------:R-:W-:Y:S02]  /*43120*/  LOP3.LUT R249, R249, 0xffff, RZ, 0xc0, !PT ;  /* 0x0000fffff9f97812 */ /* 0x000fe400078ec0ff */
[----:B0-----:R-:W-:Y:S02]  /*43130*/  PRMT R29, R26, 0x3340, R189 ;  /* 0x000033401a1d7816 */ /* 0x001fe400000000bd */
[----:B------:R-:W-:-:S03]  /*43140*/  LOP3.LUT R28, R28, 0xffff, RZ, 0xc0, !PT ;  /* 0x0000ffff1c1c7812 */ /* 0x000fc600078ec0ff */
[----:B------:R0:W-:Y:S01]  /*43150*/  STL [R1+0x1184], R29 ;  /* 0x0011841d01007387 */ /* 0x0001e20000100800 */
[----:B------:R-:W-:Y:S02]  /*43160*/  LOP3.LUT R247, R247, 0xffff, RZ, 0xc0, !PT ;  /* 0x0000fffff7f77812 */ /* 0x000fe400078ec0ff */
[----:B------:R-:W-:Y:S02]  /*43170*/  LOP3.LUT R31, R30, 0xffff, RZ, 0xc0, !PT ;  /* 0x0000ffff1e1f7812 */ /* 0x000fe400078ec0ff */
[----:B------:R-:W-:Y:S02]  /*43180*/  F2FP.SATFINITE.E5M2.F32.PACK_AB_MERGE_C R94, R95, R94, RZ ;  /* 0x0000005e5f5e723e */ /* 0x000fe400048060ff */
[----:B0-----:R-:W-:Y:S02]  /*43190*/  PRMT R29, R249, 0x3340, R28 ;  /* 0x00003340f91d7816 */ /* 0x001fe4000000001c */
[----:B------:R-:W-:-:S03]  /*431a0*/  LOP3.LUT R209, R209, 0xffff, RZ, 0xc0, !PT ;  /* 0x0000ffffd1d17812 */ /* 0x000fc600078ec0ff */
[----:B------:R0:W-:Y:S01]  /*431b0*/  STL [R1+0x1128], R29 ;  /* 0x0011281d01007387 */ /* 0x0001e20000100800 */
[----:B------:R-:W-:Y:S02]  /*431c0*/  LOP3.LUT R94, R94, 0xffff, RZ, 0xc0, !PT ;  /* 0x0000ffff5e5e7812 */ /* 0x000fe400078ec0ff */
[----:B------:R-:W-:Y:S02]  /*431d0*/  SHF.R.U32.HI R33, RZ, 0x8, R249 ;  /* 0x00000008ff217819 */ /* 0x000fe400000116f9 */
[----:B------:R-:W-:Y:S02]  /*431e0*/  SHF.R.U32.HI R35, RZ, 0x8, R28 ;  /* 0x00000008ff237819 */ /* 0x000fe4000001161c */
[----:B0-----:R-:W-:Y:S02]  /*431f0*/  PRMT R29, R247, 0x3340, R31 ;  /* 0x00003340f71d7816 */ /* 0x001fe4000000001f */
[----:B------:R-:W-:Y:S02]  /*43200*/  SHF.R.U32.HI R30, RZ, 0x8, R247 ;  /* 0x00000008ff1e7819 */ /* 0x000fe400000116f7 */
[----:B------:R-:W-:Y:S01]  /*43210*/  SHF.R.U32.HI R31, RZ, 0x8, R31 ;  /* 0x00000008ff1f7819 */ /* 0x000fe2000001161f */
[----:B------:R0:W-:Y:S01]  /*43220*/  STL [R1+0x112c], R29 ;  /* 0x00112c1d01007387 */ /* 0x0001e20000100800 */
[----:B------:R-:W-:-:S02]  /*43230*/  SHF.R.U32.HI R24, RZ, 0x8, R26 ;  /* 0x00000008ff187819 */ /* 0x000fc4000001161a */
[----:B------:R-:W-:Y:S02]  /*43240*/  SHF.R.U32.HI R28, RZ, 0x8, R209 ;  /* 0x00000008ff1c7819 */ /* 0x000fe400000116d1 */
[----:B------:R-:W-:Y:S02]  /*43250*/  SHF.R.U32.HI R26, RZ, 0x8, R189 ;  /* 0x00000008ff1a7819 */ /* 0x000fe400000116bd */
[----:B------:R-:W-:Y:S02]  /*43260*/  LOP3.LUT R33, R33, 0xffff, RZ, 0xc0, !PT ;  /* 0x0000ffff21217812 */ /* 0x000fe400078ec0ff */
[----:B0-----:R-:W-:Y:S02]  /*43270*/  SHF.R.U32.HI R29, RZ, 0x8, R94 ;  /* 0x00000008ff1d7819 */ /* 0x001fe4000001165e */
[----:B------:R-:W-:Y:S02]  /*43280*/  LOP3.LUT R35, R35, 0xffff, RZ, 0xc0, !PT ;  /* 0x0000ffff23237812 */ /* 0x000fe400078ec0ff */
        /* <DEDUP_REMOVED lines=12> */
[----:B------:R0:W-:Y:S04]  /*43350*/  STL [R1+0xf30], R33 ;  /* 0x000f302101007387 */ /* 0x0001e80000100800 */
[----:B------:R-:W-:Y:S04]  /*43360*/  STL [R1+0xf34], R30 ;  /* 0x000f341e01007387 */ /* 0x000fe80000100800 */
[----:B------:R-:W-:Y:S04]  /*43370*/  STL [R1+0xfb4], R29 ;  /* 0x000fb41d01007387 */ /* 0x000fe80000100800 */
[----:B------:R1:W-:Y:S01]  /*43380*/  STL [R1+0xfa8], R24 ;  /* 0x000fa81801007387 */ /* 0x0003e20000100800 */
[----:B----4-:R-:W-:-:S03]  /*43390*/  LOP3.LUT R26, R47, 0xffff, RZ, 0xc0, !PT ;  /* 0x0000ffff2f1a7812 */ /* 0x010fc600078ec0ff */
[----:B------:R-:W4:Y:S01]  /*433a0*/  LDL.LU R47, [R1+0x484] ;  /* 0x00048400012f7983 */ /* 0x000f220000300800 */
[----:B---3--:R-:W-:Y:S02]  /*433b0*/  LOP3.LUT R28, R49, 0xffff, RZ, 0xc0, !PT ;  /* 0x0000ffff311c7812 */ /* 0x008fe400078ec0ff */
[----:B------:R-:W-:Y:S02]  /*433c0*/  LOP3.LUT R158, R158, 0xffff, RZ, 0xc0, !PT ;  /* 0x0000ffff9e9e7812 */ /* 0x000fe400078ec0ff */
[----:B------:R-:W-:Y:S02]  /*433d0*/  LOP3.LUT R156, R156, 0xffff, RZ, 0xc0, !PT ;  /* 0x0000ffff9c9c7812 */ /* 0x000fe400078ec0ff */
[----:B------:R-:W-:Y:S02]  /*433e0*/  PRMT R31, R28, 0x3340, R158 ;  /* 0x000033401c1f7816 */ /* 0x000fe4000000009e */
[----:B0-----:R-:W-:Y:S02]  /*433f0*/  PRMT R33, R26, 0x3340, R156 ;  /* 0x000033401a217816 */ /* 0x001fe4000000009c */
[----:B-1----:R-:W-:-:S02]  /*43400*/  LOP3.LUT R24, R4, 0xffff, RZ, 0xc0, !PT ;  /* 0x0000ffff04187812 */ /* 0x002fc400078ec0ff */
[----:B------:R-:W-:Y:S01]  /*43410*/  LOP3.LUT R192, R192, 0xffff, RZ, 0xc0, !PT ;  /* 0x0000ffffc0c07812 */ /* 0x000fe200078ec0ff */
[----:B------:R-:W3:Y:S01]  /*43420*/  LDL.LU R4, [R1+0x196c] ;  /* 0x00196c0001047983 */ /* 0x000ee20000300800 */
[----:B------:R-:W-:-:S03]  /*43430*/  F2FP.SATFINITE.E5M2.F32.PACK_AB_MERGE_C R88, R89, R88, RZ ;  /* 0x000000585958723e */ /* 0x000fc600048060ff */
[----:B------:R-:W-:Y:S01]  /*43440*/  STL [R1+0x1110], R31 ;  /* 0x0011101f01007387 */ /* 0x000fe20000100800 */
[----:B------:R-:W-:-:S03]  /*43450*/  LOP3.LUT R213, R213, 0xffff, RZ, 0xc0, !PT ;  /* 0x0000ffffd5d57812 */ /* 0x000fc600078ec0ff */
[----:B------:R0:W-:Y:S01]  /*43460*/  STL [R1+0x111c], R33 ;  /* 0x00111c2101007387 */ /* 0x0001e20000100800 */
[----:B------:R-:W-:Y:S02]  /*43470*/  LOP3.LUT R88, R88, 0xffff, RZ, 0xc0, !PT ;  /* 0x0000ffff58587812 */ /* 0x000fe400078ec0ff */
        /* <DEDUP_REMOVED lines=8> */
[----:B------:R-:W-:Y:S02]  /*43500*/  SHF.R.U32.HI R26, RZ, 0x8, R156 ;  /* 0x00000008ff1a7819 */ /* 0x000fe4000001169c */
[--C-:B0-----:R-:W-:Y:S02]  /*43510*/  PRMT R33, R213, 0x3340, R88.reuse ;  /* 0x00003340d5217816 */ /* 0x101fe40000000058 */
[----:B------:R-:W-:Y:S02]  /*43520*/  SHF.R.U32.HI R88, RZ, 0x8, R88 ;  /* 0x00000008ff587819 */ /* 0x000fe40000011658 */
[----:B------:R-:W-:-:S02]  /*43530*/  LOP3.LUT R31, R31, 0xffff, RZ, 0xc0, !PT ;  /* 0x0000ffff1f1f7812 */ /* 0x000fc400078ec0ff */
[----:B------:R-:W-:Y:S02]  /*43540*/  LOP3.LUT R192, R192, 0xffff, RZ, 0xc0, !PT ;  /* 0x0000ffffc0c07812 */ /* 0x000fe400078ec0ff */
[----:B------:R-:W-:Y:S02]  /*43550*/  LOP3.LUT R24, R24, 0xffff, RZ, 0xc0, !PT ;  /* 0x0000ffff18187812 */ /* 0x000fe400078ec0ff */
[----:B------:R-:W-:Y:S01]  /*43560*/  LOP3.LUT R88, R88, 0xffff, RZ, 0xc0, !PT ;  /* 0x0000ffff58587812 */ /* 0x000fe200078ec0ff */
[----:B------:R0:W-:Y:S01]  /*43570*/  STL [R1+0x1180], R33 ;  /* 0x0011802101007387 */ /* 0x0001e20000100800 */
[----:B------:R-:W-:Y:S02]  /*43580*/  LOP3.LUT R29, R29, 0xffff, RZ, 0xc0, !PT ;  /* 0x0000ffff1d1d7812 */ /* 0x000fe400078ec0ff */
[----:B------:R-:W-:Y:S02]  /*43590*/  LOP3.LUT R30, R30, 0xffff, RZ, 0xc0, !PT ;  /* 0x0000ffff1e1e7812 */ /* 0x000fe400078ec0ff */
[----:B------:R-:W-:-:S02]  /*435a0*/  LOP3.LUT R28, R28, 0xffff, RZ, 0xc0, !PT ;  /* 0x0000ffff1c1c7812 */ /* 0x000fc400078ec0ff */
[----:B------:R-:W-:Y:S02]  /*435b0*/  LOP3.LUT R26, R26, 0xffff, RZ, 0xc0, !PT ;  /* 0x0000ffff1a1a7812 */ /* 0x000fe400078ec0ff */
[----:B0-----:R-:W-:Y:S02]  /*435c0*/  PRMT R33, R31, 0x3340, R192 ;  /* 0x000033401f217816 */ /* 0x001fe400000000c0 */
[----:B------:R-:W-:Y:S02]  /*435d0*/  PRMT R31, R24, 0x3340, R88 ;  /* 0x00003340181f7816 */ /* 0x000fe40000000058 */
[----:B------:R-:W-:Y:S02]  /*435e0*/  PRMT R24, R29, 0x3340, R30 ;  /* 0x000033401d187816 */ /* 0x000fe4000000001e */
[----:B------:R-:W-:Y:S01]  /*435f0*/  PRMT R28, R28, 0x3340, R26 ;  /* 0x000033401c1c7816 */ /* 0x000fe2000000001a */
[----:B------:R-:W-:Y:S04]  /*43600*/  STL [R1+0xfa0], R33 ;  /* 0x000fa02101007387 */ /* 0x000fe80000100800 */
[----:B------:R-:W-:Y:S04]  /*43610*/  STL [R1+0xfa4], R31 ;  /* 0x000fa41f01007387 */ /* 0x000fe80000100800 */
[----:B------:R2:W-:Y:S04]  /*43620*/  STL [R1+0xf1c], R24 ;  /* 0x000f1c1801007387 */ /* 0x0005e80000100800 */
[----:B------:R0:W-:Y:S01]  /*43630*/  STL [R1+0xf28], R28 ;  /* 0x000f281c01007387 */ /* 0x0001e20000100800 */
[----:B--2---:R-:W-:-:S03]  /*43640*/  LOP3.LUT R24, R17, 0xffff, RZ, 0xc0, !PT ;  /* 0x0000ffff11187812 */ /* 0x004fc600078ec0ff */
[----:B------:R-:W2:Y:S04]  /*43650*/  LDL.LU R17, [R1+0x1968] ;  /* 0x0019680001117983 */ /* 0x000ea80000300800 */
[----:B------:R-:W3:Y:S01]  /*43660*/  LDL.LU R49, [R1+0x60c] ;  /* 0x00060c0001317983 */ /* 0x000ee20000300800 */
[----:B----4-:R-:W-:-:S03]  /*43670*/  LOP3.LUT R26, R47, 0xffff, RZ, 0xc0, !PT ;  /* 0x0000ffff2f1a7812 */ /* 0x010fc600078ec0ff */
[----:B------:R-:W4:Y:S01]  /*43680*/  LDL.LU R47, [R1+0x608] ;  /* 0x00060800012f7983 */ /* 0x000f220000300800 */
[----:B------:R-:W-:Y:S02]  /*43690*/  LOP3.LUT R185, R185, 0xffff, RZ, 0xc0, !PT ;  /* 0x0000ffffb9b97812 */ /* 0x000fe400078ec0ff */
[----:B------:R-:W-:Y:S02]  /*436a0*/  LOP3.LUT R187, R187, 0xffff, RZ, 0xc0, !PT ;  /* 0x0000ffffbbbb7812 */ /* 0x000fe400078ec0ff */
[----:B------:R-:W-:Y:S02]  /*436b0*/  LOP3.LUT R245, R245, 0xffff, RZ, 0xc0, !PT ;  /* 0x0000fffff5f57812 */ /* 0x000fe400078ec0ff */
[----:B------:R-:W-:Y:S02]  /*436c0*/  LOP3.LUT R32, R32, 0xffff, RZ, 0xc0, !PT ;  /* 0x0000ffff20207812 */ /* 0x000fe400078ec0ff */
[----:B------:R-:W-:Y:S02]  /*436d0*/  PRMT R30, R26, 0x3340, R185 ;  /* 0x000033401a1e7816 */ /* 0x000fe400000000b9 */
[----:B------:R-:W-:-:S02]  /*436e0*/  PRMT R31, R24, 0x3340, R187 ;  /* 0x00003340181f7816 */ /* 0x000fc400000000bb */
[--C-:B------:R-:W-:Y:S01]  /*436f0*/  PRMT R33, R245, 0x3340, R32.reuse ;  /* 0x00003340f5217816 */ /* 0x100fe20000000020 */
[----:B------:R1:W-:Y:S01]  /*43700*/  STL [R1+0x1174], R30 ;  /* 0x0011741e01007387 */ /* 0x0003e20000100800 */
[----:B------:R-:W-:Y:S02]  /*43710*/  LOP3.LUT R243, R243, 0xffff, RZ, 0xc0, !PT ;  /* 0x0000fffff3f37812 */ /* 0x000fe400078ec0ff */
[----:B------:R-:W-:Y:S01]  /*43720*/  LOP3.LUT R34, R34, 0xffff, RZ, 0xc0, !PT ;  /* 0x0000ffff22227812 */ /* 0x000fe200078ec0ff */
[----:B------:R1:W-:Y:S01]  /*43730*/  STL [R1+0x1178], R31 ;  /* 0x0011781f01007387 */ /* 0x0003e20000100800 */
[----:B------:R-:W-:-:S03]  /*43740*/  SHF.R.U32.HI R32, RZ, 0x8, R32 ;  /* 0x00000008ff207819 */ /* 0x000fc60000011620 */
[----:B------:R1:W-:Y:S01]  /*43750*/  STL [R1+0x10fc], R33 ;  /* 0x0010fc2101007387 */ /* 0x0003e20000100800 */
[----:B0-----:R-:W-:Y:S02]  /*43760*/  SHF.R.U32.HI R28, RZ, 0x8, R26 ;  /* 0x00000008ff1c7819 */ /* 0x001fe4000001161a */
[----:B-1----:R-:W-:Y:S02]  /*43770*/  SHF.R.U32.HI R30, RZ, 0x8, R245 ;  /* 0x00000008ff1e7819 */ /* 0x002fe400000116f5 */
[----:B------:R-:W-:Y:S02]  /*43780*/  SHF.R.U32.HI R29, RZ, 0x8, R185 ;  /* 0x00000008ff1d7819 */ /* 0x000fe400000116b9 */
[----:B------:R-:W-:Y:S02]  /*43790*/  SHF.R.U32.HI R31, RZ, 0x8, R243 ;  /* 0x00000008ff1f7819 */ /* 0x000fe400000116f3 */
[--C-:B------:R-:W-:Y:S02]  /*437a0*/  PRMT R33, R243, 0x3340, R34.reuse ;  /* 0x00003340f3217816 */ /* 0x100fe40000000022 */
[----:B------:R-:W-:-:S02]  /*437b0*/  SHF.R.U32.HI R34, RZ, 0x8, R34 ;  /* 0x00000008ff227819 */ /* 0x000fc40000011622 */
[----:B------:R-:W-:Y:S02]  /*437c0*/  SHF.R.U32.HI R26, RZ, 0x8, R24 ;  /* 0x00000008ff1a7819 */ /* 0x000fe40000011618 */
[----:B------:R-:W-:Y:S02]  /*437d0*/  SHF.R.U32.HI R24, RZ, 0x8, R187 ;  /* 0x00000008ff187819 */ /* 0x000fe400000116bb */
[----:B------:R-:W-:Y:S02]  /*437e0*/  LOP3.LUT R30, R30, 0xffff, RZ, 0xc0, !PT ;  /* 0x0000ffff1e1e7812 */ /* 0x000fe400078ec0ff */
[----:B------:R-:W-:Y:S02]  /*437f0*/  LOP3.LUT R32, R32, 0xffff, RZ, 0xc0, !PT ;  /* 0x0000ffff20207812 */ /* 0x000fe400078ec0ff */
[----:B------:R-:W-:Y:S02]  /*43800*/  LOP3.LUT R31, R31, 0xffff, RZ, 0xc0, !PT ;  /* 0x0000ffff1f1f7812 */ /* 0x000fe400078ec0ff */
[----:B------:R-:W-:-:S02]  /*43810*/  LOP3.LUT R34, R34, 0xffff, RZ, 0xc0, !PT ;  /* 0x0000ffff22227812 */ /* 0x000fc400078ec0ff */
[----:B------:R-:W-:Y:S02]  /*43820*/  LOP3.LUT R28, R28, 0xffff, RZ, 0xc0, !PT ;  /* 0x0000ffff1c1c7812 */ /* 0x000fe400078ec0ff */
[----:B------:R-:W-:Y:S02]  /*43830*/  LOP3.LUT R29, R29, 0xffff, RZ, 0xc0, !PT ;  /* 0x0000ffff1d1d7812 */ /* 0x000fe400078ec0ff */
[----:B------:R-:W-:Y:S02]  /*43840*/  LOP3.LUT R26, R26, 0xffff, RZ, 0xc0, !PT ;  /* 0x0000ffff1a1a7812 */ /* 0x000fe400078ec0ff */
[----:B------:R-:W-:Y:S02]  /*43850*/  LOP3.LUT R24, R24, 0xffff, RZ, 0xc0, !PT ;  /* 0x0000ffff18187812 */ /* 0x000fe400078ec0ff */
[----:B------:R-:W-:Y:S02]  /*43860*/  PRMT R32, R30, 0x3340, R32 ;  /* 0x000033401e207816 */ /* 0x000fe40000000020 */
[----:B------:R-:W-:-:S02]  /*43870*/  PRMT R30, R31, 0x3340, R34 ;  /* 0x000033401f1e7816 */ /* 0x000fc40000000022 */
[----:B------:R-:W-:Y:S01]  /*43880*/  PRMT R29, R28, 0x3340, R29 ;  /* 0x000033401c1d7816 */ /* 0x000fe2000000001d */
[----:B------:R-:W-:Y:S01]  /*43890*/  STL [R1+0x1100], R33 ;  /* 0x0011002101007387 */ /* 0x000fe20000100800 */
[----:B------:R-:W-:-:S03]  /*438a0*/  PRMT R28, R26, 0x3340, R24 ;  /* 0x000033401a1c7816 */ /* 0x000fc60000000018 */
[----:B------:R-:W-:Y:S04]  /*438b0*/  STL [R1+0xf0c], R32 ;  /* 0x000f0c2001007387 */ /* 0x000fe80000100800 */
[----:B------:R0:W-:Y:S04]  /*438c0*/  STL [R1+0xf10], R30 ;  /* 0x000f101e01007387 */ /* 0x0001e80000100800 */
[----:B------:R-:W-:Y:S04]  /*438d0*/  STL [R1+0xf98], R29 ;  /* 0x000f981d01007387 */ /* 0x000fe80000100800 */
[----:B------:R1:W-:Y:S01]  /*438e0*/  STL [R1+0xf9c], R28 ;  /* 0x000f9c1c01007387 */ /* 0x0003e20000100800 */
[----:B----4-:R-:W-:-:S03]  /*438f0*/  LOP3.LUT R24, R47, 0xffff, RZ, 0xc0, !PT ;  /* 0x0000ffff2f187812 */ /* 0x010fc600078ec0ff */
[----:B------:R-:W4:Y:S01]  /*43900*/  LDL.LU R47, [R1+0x48c] ;  /* 0x00048c00012f7983 */ /* 0x000f220000300800 */
[----:B---3--:R-:W-:Y:S02]  /*43910*/  LOP3.LUT R26, R49, 0xffff, RZ, 0xc0, !PT ;  /* 0x0000ffff311a7812 */ /* 0x008fe400078ec0ff */
[----:B------:R-:W-:Y:S02]  /*43920*/  LOP3.LUT R154, R154, 0xffff, RZ, 0xc0, !PT ;  /* 0x0000ffff9a9a7812 */ /* 0x000fe400078ec0ff */
[----:B------:R-:W-:Y:S02]  /*43930*/  LOP3.LUT R152, R152, 0xffff, RZ, 0xc0, !PT ;  /* 0x0000ffff98987812 */ /* 0x000fe400078ec0ff */
[----:B------:R-:W-:Y:S02]  /*43940*/  LOP3.LUT R217, R217, 0xffff, RZ, 0xc0, !PT ;  /* 0x0000ffffd9d97812 */ /* 0x000fe400078ec0ff */
[----:B------:R-:W-:Y:S02]  /*43950*/  LOP3.LUT R84, R84, 0xffff, RZ, 0xc0, !PT ;  /* 0x0000ffff54547812 */ /* 0x000fe400078ec0ff */
[----:B0-----:R-:W-:-:S02]  /*43960*/  PRMT R30, R26, 0x3340, R154 ;  /* 0x000033401a1e7816 */ /* 0x001fc4000000009a */
[----:B------:R-:W-:Y:S02]  /*43970*/  PRMT R31, R24, 0x3340, R152 ;  /* 0x00003340181f7816 */ /* 0x000fe40000000098 */
[--C-:B------:R-:W-:Y:S01]  /*43980*/  PRMT R32, R217, 0x3340, R84.reuse ;  /* 0x00003340d9207816 */ /* 0x100fe20000000054 */
[----:B------:R0:W-:Y:S01]  /*43990*/  STL [R1+0x1104], R30 ;  /* 0x0011041e01007387 */ /* 0x0001e20000100800 */
[----:B------:R-:W-:Y:S02]  /*439a0*/  LOP3.LUT R215, R215, 0xffff, RZ, 0xc0, !PT ;  /* 0x0000ffffd7d77812 */ /* 0x000fe400078ec0ff */
[----:B------:R-:W-:Y:S01]  /*439b0*/  LOP3.LUT R86, R86, 0xffff, RZ, 0xc0, !PT ;  /* 0x0000ffff56567812 */ /* 0x000fe200078ec0ff */
[----:B------:R3:W-:Y:S01]  /*439c0*/  STL [R1+0x1108], R31 ;  /* 0x0011081f01007387 */ /* 0x0007e20000100800 */
[----:B------:R-:W-:-:S03]  /*439d0*/  SHF.R.U32.HI R84, RZ, 0x8, R84 ;  /* 0x00000008ff547819 */ /* 0x000fc60000011654 */
[----:B------:R2:W-:Y:S01]  /*439e0*/  STL [R1+0x116c], R32 ;  /* 0x00116c2001007387 */ /* 0x0005e20000100800 */
[----:B-1----:R-:W-:Y:S02]  /*439f0*/  SHF.R.U32.HI R28, RZ, 0x8, R26 ;  /* 0x00000008ff1c7819 */ /* 0x002fe4000001161a */
[----:B0-----:R-:W-:Y:S02]  /*43a00*/  SHF.R.U32.HI R30, RZ, 0x8, R217 ;  /* 0x00000008ff1e7819 */ /* 0x001fe400000116d9 */
[----:B------:R-:W-:Y:S02]  /*43a10*/  SHF.R.U32.HI R29, RZ, 0x8, R154 ;  /* 0x00000008ff1d7819 */ /* 0x000fe4000001169a */
[----:B---3--:R-:W-:Y:S02]  /*43a20*/  SHF.R.U32.HI R31, RZ, 0x8, R215 ;  /* 0x00000008ff1f7819 */ /* 0x008fe400000116d7 */
[--C-:B--2---:R-:W-:Y:S02]  /*43a30*/  PRMT R32, R215, 0x3340, R86.reuse ;  /* 0x00003340d7207816 */ /* 0x104fe40000000056 */
[----:B------:R-:W-:-:S02]  /*43a40*/  SHF.R.U32.HI R86, RZ, 0x8, R86 ;  /* 0x00000008ff567819 */ /* 0x000fc40000011656 */
[----:B------:R-:W-:Y:S02]  /*43a50*/  SHF.R.U32.HI R26, RZ, 0x8, R24 ;  /* 0x00000008ff1a7819 */ /* 0x000fe40000011618 */
[----:B------:R-:W-:Y:S02]  /*43a60*/  SHF.R.U32.HI R24, RZ, 0x8, R152 ;  /* 0x00000008ff187819 */ /* 0x000fe40000011698 */
[----:B------:R-:W-:Y:S02]  /*43a70*/  LOP3.LUT R30, R30, 0xffff, RZ, 0xc0, !PT ;  /* 0x0000ffff1e1e7812 */ /* 0x000fe400078ec0ff */
[----:B------:R-:W-:Y:S02]  /*43a80*/  LOP3.LUT R84, R84, 0xffff, RZ, 0xc0, !PT ;  /* 0x0000ffff54547812 */ /* 0x000fe400078ec0ff */
[----:B------:R-:W-:Y:S02]  /*43a90*/  LOP3.LUT R31, R31, 0xffff, RZ, 0xc0, !PT ;  /* 0x0000ffff1f1f7812 */ /* 0x000fe400078ec0ff */
[----:B------:R-:W-:Y:S01]  /*43aa0*/  LOP3.LUT R86, R86, 0xffff, RZ, 0xc0, !PT ;  /* 0x0000ffff56567812 */ /* 0x000fe200078ec0ff */
[----:B------:R0:W-:Y:S01]  /*43ab0*/  STL [R1+0x1170], R32 ;  /* 0x0011702001007387 */ /* 0x0001e20000100800 */
[----:B------:R-:W-:-:S02]  /*43ac0*/  LOP3.LUT R28, R28, 0xffff, RZ, 0xc0, !PT ;  /* 0x0000ffff1c1c7812 */ /* 0x000fc400078ec0ff */
[----:B------:R-:W-:Y:S02]  /*43ad0*/  LOP3.LUT R29, R29, 0xffff, RZ, 0xc0, !PT ;  /* 0x0000ffff1d1d7812 */ /* 0x000fe400078ec0ff */
[----:B------:R-:W-:Y:S02]  /*43ae0*/  LOP3.LUT R26, R26, 0xffff, RZ, 0xc0, !PT ;  /* 0x0000ffff1a1a7812 */ /* 0x000fe400078ec0ff */
[----:B------:R-:W-:Y:S02]  /*43af0*/  LOP3.LUT R24, R24, 0xffff, RZ, 0xc0, !PT ;  /* 0x0000ffff18187812 */ /* 0x000fe400078ec0ff */
[----:B0-----:R-:W-:Y:S02]  /*43b00*/  PRMT R32, R30, 0x3340, R84 ;  /* 0x000033401e207816 */ /* 0x001fe40000000054 */
[----:B------:R-:W-:Y:S02]  /*43b10*/  PRMT R30, R31, 0x3340, R86 ;  /* 0x000033401f1e7816 */ /* 0x000fe40000000056 */
[----:B------:R-:W-:-:S02]  /*43b20*/  PRMT R29, R28, 0x3340, R29 ;  /* 0x000033401c1d7816 */ /* 0x000fc4000000001d */
[----:B------:R-:W-:Y:S01]  /*43b30*/  PRMT R28, R26, 0x3340, R24 ;  /* 0x000033401a1c7816 */ /* 0x000fe20000000018 */
[----:B------:R-:W-:Y:S01]  /*43b40*/  STL [R1+0xf84], R32 ;  /* 0x000f842001007387 */ /* 0x000fe20000100800 */
[----:B------:R-:W-:-:S03]  /*43b50*/  LOP3.LUT R26, R4, 0xffff, RZ, 0xc0, !PT ;  /* 0x0000ffff041a7812 */ /* 0x000fc600078ec0ff */
[----:B------:R-:W-:Y:S04]  /*43b60*/  STL [R1+0xf88], R30 ;  /* 0x000f881e01007387 */ /* 0x000fe80000100800 */
[----:B------:R-:W-:Y:S04]  /*43b70*/  STL [R1+0xf14], R29 ;  /* 0x000f141d01007387 */ /* 0x000fe80000100800 */
[----:B------:R0:W-:Y:S04]  /*43b80*/  STL [R1+0xf18], R28 ;  /* 0x000f181c01007387 */ /* 0x0001e80000100800 */
[----:B------:R-:W2:Y:S04]  /*43b90*/  LDL.LU R4, [R1+0x1964] ;  /* 0x0019640001047983 */ /* 0x000ea80000300800 */
[----:B------:R-:W3:Y:S01]  /*43ba0*/  LDL.LU R49, [R1+0x600] ;  /* 0x0006000001317983 */ /* 0x000ee20000300800 */
[----:B----4-:R-:W-:-:S03]  /*43bb0*/  LOP3.LUT R24, R47, 0xffff, RZ, 0xc0, !PT ;  /* 0x0000ffff2f187812 */ /* 0x010fc600078ec0ff */
[----:B------:R-:W4:Y:S01]  /*43bc0*/  LDL.LU R47, [R1+0x490] ;  /* 0x00049000012f7983 */ /* 0x000f220000300800 */
[----:B------:R-:W-:Y:S02]  /*43bd0*/  LOP3.LUT R181, R181, 0xffff, RZ, 0xc0, !PT ;  /* 0x0000ffffb5b57812 */ /* 0x000fe400078ec0ff */
[----:B0-----:R-:W-:Y:S02]  /*43be0*/  SHF.R.U32.HI R28, RZ, 0x8, R24 ;  /* 0x00000008ff1c7819 */ /* 0x001fe40000011618 */
[----:B------:R-:W-:Y:S02]  /*43bf0*/  PRMT R24, R24, 0x3340, R181 ;  /* 0x0000334018187816 */ /* 0x000fe400000000b5 */
[----:B------:R-:W-:Y:S02]  /*43c00*/  LOP3.LUT R241, R241, 0xffff, RZ, 0xc0, !PT ;  /* 0x0000fffff1f17812 */ /* 0x000fe400078ec0ff */
[----:B------:R-:W-:Y:S02]  /*43c10*/  LOP3.LUT R36, R36, 0xffff, RZ, 0xc0, !PT ;  /* 0x0000ffff24247812 */ /* 0x000fe400078ec0ff */
[----:B------:R-:W-:-:S02]  /*43c20*/  LOP3.LUT R239, R239, 0xffff, RZ, 0xc0, !PT ;  /* 0x0000ffffefef7812 */ /* 0x000fc400078ec0ff */
[----:B------:R-:W-:Y:S01]  /*43c30*/  LOP3.LUT R38, R38, 0xffff, RZ, 0xc0, !PT ;  /* 0x0000ffff26267812 */ /* 0x000fe200078ec0ff */
[----:B------:R0:W-:Y:S01]  /*43c40*/  STL [R1+0x1164], R24 ;  /* 0x0011641801007387 */ /* 0x0001e20000100800 */
[----:B------:R-:W-:Y:S02]  /*43c50*/  LOP3.LUT R183, R183, 0xffff, RZ, 0xc0, !PT ;  /* 0x0000ffffb7b77812 */ /* 0x000fe400078ec0ff */
[----:B------:R-:W-:Y:S02]  /*43c60*/  PRMT R34, R239, 0x3340, R38 ;  /* 0x00003340ef227816 */ /* 0x000fe40000000026 */
[----:B------:R-:W-:Y:S02]  /*43c70*/  SHF.R.U32.HI R32, RZ, 0x8, R241 ;  /* 0x00000008ff207819 */ /* 0x000fe400000116f1 */
[--C-:B0-----:R-:W-:Y:S02]  /*43c80*/  PRMT R24, R241, 0x3340, R36.reuse ;  /* 0x00003340f1187816 */ /* 0x101fe40000000024 */
[----:B------:R-:W-:-:S02]  /*43c90*/  SHF.R.U32.HI R33, RZ, 0x8, R36 ;  /* 0x00000008ff217819 */ /* 0x000fc40000011624 */
[----:B------:R-:W-:Y:S01]  /*43ca0*/  SHF.R.U32.HI R30, RZ, 0x8, R239 ;  /* 0x00000008ff1e7819 */ /* 0x000fe200000116ef */
[----:B------:R0:W-:Y:S01]  /*43cb0*/  STL [R1+0x10f4], R24 ;  /* 0x0010f41801007387 */ /* 0x0001e20000100800 */
[----:B------:R-:W-:Y:S02]  /*43cc0*/  SHF.R.U32.HI R31, RZ, 0x8, R38 ;  /* 0x00000008ff1f7819 */ /* 0x000fe40000011626 */
[----:B------:R-:W-:Y:S01]  /*43cd0*/  SHF.R.U32.HI R29, RZ, 0x8, R181 ;  /* 0x00000008ff1d7819 */ /* 0x000fe200000116b5 */
[----:B------:R1:W-:Y:S01]  /*43ce0*/  STL [R1+0x10f8], R34 ;  /* 0x0010f82201007387 */ /* 0x0003e20000100800 */
[----:B------:R-:W-:Y:S02]  /*43cf0*/  LOP3.LUT R32, R32, 0xffff, RZ, 0xc0, !PT ;  /* 0x0000ffff20207812 */ /* 0x000fe400078ec0ff */
[----:B------:R-:W-:Y:S02]  /*43d00*/  LOP3.LUT R33, R33, 0xffff, RZ, 0xc0, !PT ;  /* 0x0000ffff21217812 */ /* 0x000fe400078ec0ff */
[----:B0-----:R-:W-:-:S02]  /*43d10*/  SHF.R.U32.HI R24, RZ, 0x8, R26 ;  /* 0x00000008ff187819 */ /* 0x001fc4000001161a */
[--C-:B-1----:R-:W-:Y:S02]  /*43d20*/  PRMT R34, R26, 0x3340, R183.reuse ;  /* 0x000033401a227816 */ /* 0x102fe400000000b7 */
[----:B------:R-:W-:Y:S02]  /*43d30*/  SHF.R.U32.HI R26, RZ, 0x8, R183 ;  /* 0x00000008ff1a7819 */ /* 0x000fe400000116b7 */
[----:B------:R-:W-:Y:S02]  /*43d40*/  LOP3.LUT R30, R30, 0xffff, RZ, 0xc0, !PT ;  /* 0x0000ffff1e1e7812 */ /* 0x000fe400078ec0ff */
[----:B------:R-:W-:Y:S02]  /*43d50*/  LOP3.LUT R31, R31, 0xffff, RZ, 0xc0, !PT ;  /* 0x0000ffff1f1f7812 */ /* 0x000fe400078ec0ff */
[----:B------:R-:W-:Y:S02]  /*43d60*/  LOP3.LUT R28, R28, 0xffff, RZ, 0xc0, !PT ;  /* 0x0000ffff1c1c7812 */ /* 0x000fe400078ec0ff */
[----:B------:R-:W-:-:S02]  /*43d70*/  LOP3.LUT R29, R29, 0xffff, RZ, 0xc0, !PT ;  /* 0x0000ffff1d1d7812 */ /* 0x000fc400078ec0ff */
        /* <DEDUP_REMOVED lines=16> */
[----:B------:R-:W-:Y:S02]  /*43e80*/  LOP3.LUT R80, R80, 0xffff, RZ, 0xc0, !PT ;  /* 0x0000ffff50507812 */ /* 0x000fe400078ec0ff */
[----:B------:R-:W-:Y:S02]  /*43e90*/  PRMT R29, R26, 0x3340, R22 ;  /* 0x000033401a1d7816 */ /* 0x000fe40000000016 */
[----:B------:R-:W-:-:S02]  /*43ea0*/  LOP3.LUT R177, R177, 0xffff, RZ, 0xc0, !PT ;  /* 0x0000ffffb1b17812 */ /* 0x000fc400078ec0ff */
[----:B------:R-:W-:Y:S01]  /*43eb0*/  PRMT R31, R219, 0x3340, R80 ;  /* 0x00003340db1f7816 */ /* 0x000fe20000000050 */
[----:B------:R1:W-:Y:S01]  /*43ec0*/  STL [R1+0x10ec], R29 ;  /* 0x0010ec1d01007387 */ /* 0x0003e20000100800 */
[----:B0-----:R-:W-:Y:S02]  /*43ed0*/  SHF.R.U32.HI R24, RZ, 0x8, R26 ;  /* 0x00000008ff187819 */ /* 0x001fe4000001161a */
[----:B------:R-:W-:Y:S01]  /*43ee0*/  SHF.R.U32.HI R26, RZ, 0x8, R22 ;  /* 0x00000008ff1a7819 */ /* 0x000fe20000011616 */
[----:B------:R0:W-:Y:S01]  /*43ef0*/  STL [R1+0x115c], R31 ;  /* 0x00115c1f01007387 */ /* 0x0001e20000100800 */
[----:B------:R-:W-:Y:S02]  /*43f00*/  SHF.R.U32.HI R22, RZ, 0x8, R219 ;  /* 0x00000008ff167819 */ /* 0x000fe400000116db */
[----:B------:R-:W-:Y:S02]  /*43f10*/  SHF.R.U32.HI R30, RZ, 0x8, R80 ;  /* 0x00000008ff1e7819 */ /* 0x000fe40000011650 */
[----:B-1----:R-:W-:-:S02]  /*43f20*/  SHF.R.U32.HI R29, RZ, 0x8, R28 ;  /* 0x00000008ff1d7819 */ /* 0x002fc4000001161c */
[--C-:B------:R-:W-:Y:S02]  /*43f30*/  PRMT R28, R28, 0x3340, R177.reuse ;  /* 0x000033401c1c7816 */ /* 0x100fe400000000b1 */
[----:B0-----:R-:W-:Y:S02]  /*43f40*/  SHF.R.U32.HI R31, RZ, 0x8, R177 ;  /* 0x00000008ff1f7819 */ /* 0x001fe400000116b1 */
[----:B------:R-:W-:Y:S01]  /*43f50*/  LOP3.LUT R22, R22, 0xffff, RZ, 0xc0, !PT ;  /* 0x0000ffff16167812 */ /* 0x000fe200078ec0ff */
[----:B------:R0:W-:Y:S01]  /*43f60*/  STL [R1+0x1160], R28 ;  /* 0x0011601c01007387 */ /* 0x0001e20000100800 */
[----:B------:R-:W-:Y:S02]  /*43f70*/  LOP3.LUT R30, R30, 0xffff, RZ, 0xc0, !PT ;  /* 0x0000ffff1e1e7812 */ /* 0x000fe400078ec0ff */
[----:B------:R-:W-:Y:S02]  /*43f80*/  LOP3.LUT R24, R24, 0xffff, RZ, 0xc0, !PT ;  /* 0x0000ffff18187812 */ /* 0x000fe400078ec0ff */
[----:B------:R-:W-:-:S02]  /*43f90*/  LOP3.LUT R26, R26, 0xffff, RZ, 0xc0, !PT ;  /* 0x0000ffff1a1a7812 */ /* 0x000fc400078ec0ff */
[----:B0-----:R-:W-:Y:S02]  /*43fa0*/  LOP3.LUT R28, R29, 0xffff, RZ, 0xc0, !PT ;  /* 0x0000ffff1d1c7812 */ /* 0x001fe400078ec0ff */
[----:B------:R-:W-:Y:S02]  /*43fb0*/  LOP3.LUT R29, R31, 0xffff, RZ, 0xc0, !PT ;  /* 0x0000ffff1f1d7812 */ /* 0x000fe400078ec0ff */
[----:B------:R-:W-:Y:S02]  /*43fc0*/  PRMT R30, R22, 0x3340, R30 ;  /* 0x00003340161e7816 */ /* 0x000fe4000000001e */
[----:B------:R-:W-:Y:S02]  /*43fd0*/  PRMT R28, R28, 0x3340, R29 ;  /* 0x000033401c1c7816 */ /* 0x000fe4000000001d */
[----:B------:R-:W-:Y:S01]  /*43fe0*/  PRMT R24, R24, 0x3340, R26 ;  /* 0x0000334018187816 */ /* 0x000fe2000000001a */
[----:B------:R-:W-:Y:S01]  /*43ff0*/  STL [R1+0xf74], R30 ;  /* 0x000f741e01007387 */ /* 0x000fe20000100800 */
[----:B------:R-:W-:-:S03]  /*44000*/  LOP3.LUT R20, R20, 0xffff, RZ, 0xc0, !PT ;  /* 0x0000ffff14147812 */ /* 0x000fc600078ec0ff */
[----:B------:R-:W-:Y:S04]  /*44010*/  STL [R1+0xf78], R28 ;  /* 0x000f781c01007387 */ /* 0x000fe80000100800 */
[----:B------:R4:W-:Y:S01]  /*44020*/  STL [R1+0xefc], R24 ;  /* 0x000efc1801007387 */ /* 0x0009e20000100800 */
[----:B------:R-:W-:Y:S02]  /*44030*/  LOP3.LUT R237, R237, 0xffff, RZ, 0xc0, !PT ;  /* 0x0000ffffeded7812 */ /* 0x000fe400078ec0ff */
[----:B------:R-:W-:Y:S02]  /*44040*/  LOP3.LUT R40, R40, 0xffff, RZ, 0xc0, !PT ;  /* 0x0000ffff28287812 */ /* 0x000fe400078ec0ff */
[----:B------:R-:W-:-:S04]  /*44050*/  SHF.R.U32.HI R32, RZ, 0x8, R20 ;  /* 0x00000008ff207819 */ /* 0x000fc80000011614 */
[----:B------:R-:W-:Y:S02]  /*44060*/  LOP3.LUT R32, R32, 0xffff, RZ, 0xc0, !PT ;  /* 0x0000ffff20207812 */ /* 0x000fe400078ec0ff */
[----:B------:R-:W-:Y:S02]  /*44070*/  PRMT R35, R237, 0x3340, R40 ;  /* 0x00003340ed237816 */ /* 0x000fe40000000028 */
[----:B------:R-:W-:Y:S02]  /*44080*/  LOP3.LUT R235, R235, 0xffff, RZ, 0xc0, !PT ;  /* 0x0000ffffebeb7812 */ /* 0x000fe400078ec0ff */
[----:B------:R-:W-:Y:S02]  /*44090*/  LOP3.LUT R179, R179, 0xffff, RZ, 0xc0, !PT ;  /* 0x0000ffffb3b37812 */ /* 0x000fe400078ec0ff */
[----:B----4-:R-:W-:-:S04]  /*440a0*/  LOP3.LUT R24, R47, 0xffff, RZ, 0xc0, !PT ;  /* 0x0000ffff2f187812 */ /* 0x010fc800078ec0ff */
[----:B------:R-:W-:Y:S02]  /*440b0*/  SHF.R.U32.HI R28, RZ, 0x8, R24 ;  /* 0x00000008ff1c7819 */ /* 0x000fe40000011618 */
[----:B------:R-:W-:Y:S02]  /*440c0*/  PRMT R24, R24, 0x3340, R20 ;  /* 0x0000334018187816 */ /* 0x000fe40000000014 */
[----:B------:R-:W-:-:S03]  /*440d0*/  SHF.R.U32.HI R20, RZ, 0x8, R237 ;  /* 0x00000008ff147819 */ /* 0x000fc600000116ed */
[----:B------:R0:W-:Y:S01]  /*440e0*/  STL [R1+0x10e4], R24 ;  /* 0x0010e41801007387 */ /* 0x0001e20000100800 */
[----:B------:R-:W-:Y:S02]  /*440f0*/  LOP3.LUT R28, R28, 0xffff, RZ, 0xc0, !PT ;  /* 0x0000ffff1c1c7812 */ /* 0x000fe400078ec0ff */
[----:B------:R-:W-:Y:S02]  /*44100*/  LOP3.LUT R20, R20, 0xffff, RZ, 0xc0, !PT ;  /* 0x0000ffff14147812 */ /* 0x000fe400078ec0ff */
[----:B0-----:R-:W-:-:S04]  /*44110*/  SHF.R.U32.HI R24, RZ, 0x8, R40 ;  /* 0x00000008ff187819 */ /* 0x001fc80000011628 */
[----:B------:R-:W-:Y:S02]  /*44120*/  LOP3.LUT R24, R24, 0xffff, RZ, 0xc0, !PT ;  /* 0x0000ffff18187812 */ /* 0x000fe400078ec0ff */
[----:B------:R-:W-:Y:S02]  /*44130*/  PRMT R28, R28, 0x3340, R32 ;  /* 0x000033401c1c7816 */ /* 0x000fe40000000020 */
[----:B------:R-:W-:Y:S01]  /*44140*/  PRMT R20, R20, 0x3340, R24 ;  /* 0x0000334014147816 */ /* 0x000fe20000000018 */
[----:B------:R-:W-:Y:S01]  /*44150*/  STL [R1+0x10e8], R35 ;  /* 0x0010e82301007387 */ /* 0x000fe20000100800 */
[----:B------:R-:W-:-:S03]  /*44160*/  LOP3.LUT R32, R42, 0xffff, RZ, 0xc0, !PT ;  /* 0x0000ffff2a207812 */ /* 0x000fc600078ec0ff */
[----:B------:R0:W-:Y:S04]  /*44170*/  STL [R1+0xef0], R28 ;  /* 0x000ef01c01007387 */ /* 0x0001e80000100800 */
[----:B------:R1:W-:Y:S01]  /*44180*/  STL [R1+0xef4], R20 ;  /* 0x000ef41401007387 */ /* 0x0003e20000100800 */
[----:B------:R-:W-:-:S03]  /*44190*/  LOP3.LUT R24, R17, 0xffff, RZ, 0xc0, !PT ;  /* 0x0000ffff11187812 */ /* 0x000fc600078ec0ff */
[----:B------:R-:W3:Y:S01]  /*441a0*/  LDL.LU R17, [R1+0x1960] ;  /* 0x0019600001117983 */ /* 0x000ee20000300800 */
[----:B0-----:R-:W-:Y:S02]  /*441b0*/  SHF.R.U32.HI R28, RZ, 0x8, R235 ;  /* 0x00000008ff1c7819 */ /* 0x001fe400000116eb */
[--C-:B-1----:R-:W-:Y:S02]  /*441c0*/  PRMT R20, R235, 0x3340, R32.reuse ;  /* 0x00003340eb147816 */ /* 0x102fe40000000020 */
[----:B------:R-:W-:Y:S02]  /*441d0*/  SHF.R.U32.HI R32, RZ, 0x8, R32 ;  /* 0x00000008ff207819 */ /* 0x000fe40000011620 */
[----:B------:R-:W-:Y:S02]  /*441e0*/  LOP3.LUT R28, R28, 0xffff, RZ, 0xc0, !PT ;  /* 0x0000ffff1c1c7812 */ /* 0x000fe400078ec0ff */
[----:B------:R-:W-:Y:S02]  /*441f0*/  LOP3.LUT R32, R32, 0xffff, RZ, 0xc0, !PT ;  /* 0x0000ffff20207812 */ /* 0x000fe400078ec0ff */
[----:B------:R-:W-:-:S02]  /*44200*/  PRMT R36, R24, 0x3340, R179 ;  /* 0x0000334018247816 */ /* 0x000fc400000000b3 */
[----:B------:R-:W-:Y:S01]  /*44210*/  PRMT R28, R28, 0x3340, R32 ;  /* 0x000033401c1c7816 */ /* 0x000fe20000000020 */
[----:B------:R0:W-:Y:S04]  /*44220*/  STL [R1+0x10d4], R20 ;  /* 0x0010d41401007387 */ /* 0x0001e80000100800 */
[----:B------:R-:W-:Y:S04]  /*44230*/  STL [R1+0x1158], R36 ;  /* 0x0011582401007387 */ /* 0x000fe80000100800 */
[----:B------:R1:W-:Y:S04]  /*44240*/  STL [R1+0xee4], R28 ;  /* 0x000ee41c01007387 */ /* 0x0003e80000100800 */
[----:B------:R-:W4:Y:S04]  /*44250*/  LDL.LU R51, [R1+0x62c] ;  /* 0x00062c0001337983 */ /* 0x000f280000300800 */
[----:B------:R-:W2:Y:S01]  /*44260*/  LDL.LU R49, [R1+0x628] ;  /* 0x0006280001317983 */ /* 0x000ea20000300800 */
[----:B0-----:R-:W-:-:S02]  /*44270*/  SHF.R.U32.HI R20, RZ, 0x8, R24 ;  /* 0x00000008ff147819 */ /* 0x001fc40000011618 */
[----:B------:R-:W-:Y:S02]  /*44280*/  SHF.R.U32.HI R24, RZ, 0x8, R179 ;  /* 0x00000008ff187819 */ /* 0x000fe400000116b3 */
[----:B------:R-:W-:Y:S02]  /*44290*/  LOP3.LUT R20, R20, 0xffff, RZ, 0xc0, !PT ;  /* 0x0000ffff14147812 */ /* 0x000fe400078ec0ff */
[----:B------:R-:W-:Y:S02]  /*442a0*/  LOP3.LUT R24, R24, 0xffff, RZ, 0xc0, !PT ;  /* 0x0000ffff18187812 */ /* 0x000fe400078ec0ff */
[----:B------:R-:W-:Y:S02]  /*442b0*/  LOP3.LUT R223, R223, 0xffff, RZ, 0xc0, !PT ;  /* 0x0000ffffdfdf7812 */ /* 0x000fe400078ec0ff */
[----:B------:R-:W-:Y:S02]  /*442c0*/  PRMT R20, R20, 0x3340, R24 ;  /* 0x0000334014147816 */ /* 0x000fe40000000018 */
[----:B------:R-:W-:-:S03]  /*442d0*/  LOP3.LUT R76, R76, 0xffff, RZ, 0xc0, !PT ;  /* 0x0000ffff4c4c7812 */ /* 0x000fc600078ec0ff */
[----:B------:R0:W-:Y:S01]  /*442e0*/  STL [R1+0xf70], R20 ;  /* 0x000f701401007387 */ /* 0x0001e20000100800 */
[----:B------:R-:W-:Y:S02]  /*442f0*/  LOP3.LUT R221, R221, 0xffff, RZ, 0xc0, !PT ;  /* 0x0000ffffdddd7812 */ /* 0x000fe400078ec0ff */
[----:B------:R-:W-:Y:S02]  /*44300*/  LOP3.LUT R78, R78, 0xffff, RZ, 0xc0, !PT ;  /* 0x0000ffff4e4e7812 */ /* 0x000fe400078ec0ff */
[----:B-1----:R-:W-:Y:S02]  /*44310*/  SHF.R.U32.HI R28, RZ, 0x8, R223 ;  /* 0x00000008ff1c7819 */ /* 0x002fe400000116df */
[--C-:B0-----:R-:W-:Y:S02]  /*44320*/  PRMT R20, R223, 0x3340, R76.reuse ;  /* 0x00003340df147816 */ /* 0x101fe4000000004c */
[----:B------:R-:W-:Y:S02]  /*44330*/  SHF.R.U32.HI R32, RZ, 0x8, R76 ;  /* 0x00000008ff207819 */ /* 0x000fe4000001164c */
[----:B------:R-:W-:Y:S01]  /*44340*/  SHF.R.U32.HI R24, RZ, 0x8, R78 ;  /* 0x00000008ff187819 */ /* 0x000fe2000001164e */
[----:B------:R0:W-:Y:S01]  /*44350*/  STL [R1+0x1150], R20 ;  /* 0x0011501401007387 */ /* 0x0001e20000100800 */
[----:B------:R-:W-:-:S02]  /*44360*/  LOP3.LUT R28, R28, 0xffff, RZ, 0xc0, !PT ;  /* 0x0000ffff1c1c7812 */ /* 0x000fc400078ec0ff */
[----:B------:R-:W-:Y:S02]  /*44370*/  LOP3.LUT R32, R32, 0xffff, RZ, 0xc0, !PT ;  /* 0x0000ffff20207812 */ /* 0x000fe400078ec0ff */
[----:B------:R-:W-:Y:S02]  /*44380*/  LOP3.LUT R24, R24, 0xffff, RZ, 0xc0, !PT ;  /* 0x0000ffff18187812 */ /* 0x000fe400078ec0ff */
[----:B0-----:R-:W-:Y:S02]  /*44390*/  SHF.R.U32.HI R20, RZ, 0x8, R221 ;  /* 0x00000008ff147819 */ /* 0x001fe400000116dd */
[----:B------:R-:W-:Y:S02]  /*443a0*/  PRMT R36, R221, 0x3340, R78 ;  /* 0x00003340dd247816 */ /* 0x000fe4000000004e */
[----:B------:R-:W-:Y:S02]  /*443b0*/  LOP3.LUT R20, R20, 0xffff, RZ, 0xc0, !PT ;  /* 0x0000ffff14147812 */ /* 0x000fe400078ec0ff */
[----:B------:R-:W-:-:S02]  /*443c0*/  PRMT R28, R28, 0x3340, R32 ;  /* 0x000033401c1c7816 */ /* 0x000fc40000000020 */
[----:B------:R-:W-:Y:S01]  /*443d0*/  PRMT R20, R20, 0x3340, R24 ;  /* 0x0000334014147816 */ /* 0x000fe20000000018 */
[----:B------:R-:W-:Y:S04]  /*443e0*/  STL [R1+0x1154], R36 ;  /* 0x0011542401007387 */ /* 0x000fe80000100800 */
[----:B------:R0:W-:Y:S04]  /*443f0*/  STL [R1+0xf68], R28 ;  /* 0x000f681c01007387 */ /* 0x0001e80000100800 */
[----:B------:R4:W-:Y:S01]  /*44400*/  STL [R1+0xf6c], R20 ;  /* 0x000f6c1401007387 */ /* 0x0009e20000100800 */
[----:B0-----:R-:W-:-:S02]  /*44410*/  LOP3.LUT R28, R18, 0xffff, RZ, 0xc0, !PT ;  /* 0x0000ffff121c7812 */ /* 0x001fc400078ec0ff */
[----:B------:R-:W-:Y:S02]  /*44420*/  LOP3.LUT R19, R19, 0xffff, RZ, 0xc0, !PT ;  /* 0x0000ffff13137812 */ /* 0x000fe400078ec0ff */
[----:B----4-:R-:W-:-:S04]  /*44430*/  LOP3.LUT R20, R51, 0xffff, RZ, 0xc0, !PT ;  /* 0x0000ffff33147812 */ /* 0x010fc800078ec0ff */
[----:B------:R-:W-:Y:S02]  /*44440*/  SHF.R.U32.HI R32, RZ, 0x8, R20 ;  /* 0x00000008ff207819 */ /* 0x000fe40000011614 */
[--C-:B------:R-:W-:Y:S02]  /*44450*/  PRMT R20, R20, 0x3340, R28.reuse ;  /* 0x0000334014147816 */ /* 0x100fe4000000001c */
[----:B--2---:R-:W-:Y:S02]  /*44460*/  LOP3.LUT R24, R49, 0xffff, RZ, 0xc0, !PT ;  /* 0x0000ffff31187812 */ /* 0x004fe400078ec0ff */
[----:B------:R-:W-:Y:S01]  /*44470*/  SHF.R.U32.HI R28, RZ, 0x8, R28 ;  /* 0x00000008ff1c7819 */ /* 0x000fe2000001161c */
[----:B------:R0:W-:Y:S01]  /*44480*/  STL [R1+0x10d8], R20 ;  /* 0x0010d81401007387 */ /* 0x0001e20000100800 */
[----:B------:R-:W-:Y:S02]  /*44490*/  PRMT R36, R24, 0x3340, R19 ;  /* 0x0000334018247816 */ /* 0x000fe40000000013 */
[----:B------:R-:W-:-:S02]  /*444a0*/  LOP3.LUT R28, R28, 0xffff, RZ, 0xc0, !PT ;  /* 0x0000ffff1c1c7812 */ /* 0x000fc400078ec0ff */
[----:B0-----:R-:W-:Y:S02]  /*444b0*/  SHF.R.U32.HI R20, RZ, 0x8, R19 ;  /* 0x00000008ff147819 */ /* 0x001fe40000011613 */
[----:B------:R-:W-:Y:S02]  /*444c0*/  SHF.R.U32.HI R19, RZ, 0x8, R24 ;  /* 0x00000008ff137819 */ /* 0x000fe40000011618 */
[----:B------:R-:W-:-:S04]  /*444d0*/  LOP3.LUT R24, R32, 0xffff, RZ, 0xc0, !PT ;  /* 0x0000ffff20187812 */ /* 0x000fc800078ec0ff */
[----:B------:R-:W-:Y:S01]  /*444e0*/  PRMT R24, R24, 0x3340, R28 ;  /* 0x0000334018187816 */ /* 0x000fe2000000001c */
[----:B------:R-:W-:Y:S04]  /*444f0*/  STL [R1+0x10e0], R36 ;  /* 0x0010e02401007387 */ /* 0x000fe80000100800 */
[----:B------:R0:W-:Y:S04]  /*44500*/  STL [R1+0xee8], R24 ;  /* 0x000ee81801007387 */ /* 0x0001e80000100800 */
[----:B------:R-:W2:Y:S01]  /*44510*/  LDL.LU R49, [R1+0x49c] ;  /* 0x00049c0001317983 */ /* 0x000ea20000300800 */
[----:B------:R-:W-:-:S02]  /*44520*/  LOP3.LUT R19, R19, 0xffff, RZ, 0xc0, !PT ;  /* 0x0000ffff13137812 */ /* 0x000fc400078ec0ff */
[----:B------:R-:W-:Y:S02]  /*44530*/  LOP3.LUT R20, R20, 0xffff, RZ, 0xc0, !PT ;  /* 0x0000ffff14147812 */ /* 0x000fe400078ec0ff */
[----:B------:R-:W-:Y:S02]  /*44540*/  LOP3.LUT R233, R233, 0xffff, RZ, 0xc0, !PT ;  /* 0x0000ffffe9e97812 */ /* 0x000fe400078ec0ff */
[----:B------:R-:W-:Y:S02]  /*44550*/  PRMT R19, R19, 0x3340, R20 ;  /* 0x0000334013137816 */ /* 0x000fe40000000014 */
[----:B------:R-:W-:-:S03]  /*44560*/  LOP3.LUT R44, R44, 0xffff, RZ, 0xc0, !PT ;  /* 0x0000ffff2c2c7812 */ /* 0x000fc600078ec0ff */
[----:B------:R1:W-:Y:S01]  /*44570*/  STL [R1+0xeec], R19 ;  /* 0x000eec1301007387 */ /* 0x0003e20000100800 */
[----:B------:R-:W-:Y:S02]  /*44580*/  LOP3.LUT R231, R231, 0xffff, RZ, 0xc0, !PT ;  /* 0x0000ffffe7e77812 */ /* 0x000fe400078ec0ff */
[----:B------:R-:W-:Y:S02]  /*44590*/  LOP3.LUT R20, R46, 0xffff, RZ, 0xc0, !PT ;  /* 0x0000ffff2e147812 */ /* 0x000fe400078ec0ff */
[----:B0-----:R-:W-:Y:S02]  /*445a0*/  SHF.R.U32.HI R24, RZ, 0x8, R233 ;  /* 0x00000008ff187819 */ /* 0x001fe400000116e9 */
[--C-:B-1----:R-:W-:Y:S02]  /*445b0*/  PRMT R19, R233, 0x3340, R44.reuse ;  /* 0x00003340e9137816 */ /* 0x102fe4000000002c */
[----:B------:R-:W-:Y:S02]  /*445c0*/  SHF.R.U32.HI R28, RZ, 0x8, R44 ;  /* 0x00000008ff1c7819 */ /* 0x000fe4000001162c */
[--C-:B------:R-:W-:Y:S01]  /*445d0*/  PRMT R32, R231, 0x3340, R20.reuse ;  /* 0x00003340e7207816 */ /* 0x100fe20000000014 */
[----:B------:R0:W-:Y:S01]  /*445e0*/  STL [R1+0x10cc], R19 ;  /* 0x0010cc1301007387 */ /* 0x0001e20000100800 */
[----:B------:R-:W-:-:S02]  /*445f0*/  SHF.R.U32.HI R20, RZ, 0x8, R20 ;  /* 0x00000008ff147819 */ /* 0x000fc40000011614 */
[----:B------:R-:W-:Y:S02]  /*44600*/  LOP3.LUT R24, R24, 0xffff, RZ, 0xc0, !PT ;  /* 0x0000ffff18187812 */ /* 0x000fe400078ec0ff */
[----:B------:R-:W-:Y:S02]  /*44610*/  LOP3.LUT R28, R28, 0xffff, RZ, 0xc0, !PT ;  /* 0x0000ffff1c1c7812 */ /* 0x000fe400078ec0ff */
[----:B0-----:R-:W-:Y:S02]  /*44620*/  SHF.R.U32.HI R19, RZ, 0x8, R231 ;  /* 0x00000008ff137819 */ /* 0x001fe400000116e7 */
[----:B------:R-:W-:Y:S02]  /*44630*/  LOP3.LUT R20, R20, 0xffff, RZ, 0xc0, !PT ;  /* 0x0000ffff14147812 */ /* 0x000fe400078ec0ff */
[----:B------:R-:W-:Y:S02]  /*44640*/  LOP3.LUT R19, R19, 0xffff, RZ, 0xc0, !PT ;  /* 0x0000ffff13137812 */ /* 0x000fe400078ec0ff */
[----:B------:R-:W-:-:S02]  /*44650*/  PRMT R24, R24, 0x3340, R28 ;  /* 0x0000334018187816 */ /* 0x000fc4000000001c */
[----:B------:R-:W-:Y:S01]  /*44660*/  PRMT R19, R19, 0x3340, R20 ;  /* 0x0000334013137816 */ /* 0x000fe20000000014 */
[----:B------:R-:W-:Y:S04]  /*44670*/  STL [R1+0x10d0], R32 ;  /* 0x0010d02001007387 */ /* 0x000fe80000100800 */
[----:B------:R-:W-:Y:S04]  /*44680*/  STL [R1+0xedc], R24 ;  /* 0x000edc1801007387 */ /* 0x000fe80000100800 */
[----:B------:R2:W-:Y:S02]  /*44690*/  STL [R1+0xee0], R19 ;  /* 0x000ee01301007387 */ /* 0x0005e40000100800 */
[----:B--2---:R-:W-:-:S02]  /*446a0*/  LOP3.LUT R19, R49, 0xffff, RZ, 0xc0, !PT ;  /* 0x0000ffff31137812 */ /* 0x004fc400078ec0ff */
[----:B------:R-:W2:Y:S01]  /*446b0*/  LDL.LU R49, [R1+0x4a0] ;  /* 0x0004a00001317983 */ /* 0x000ea20000300800 */
[----:B------:R-:W-:Y:S02]  /*446c0*/  LOP3.LUT R173, R173, 0xffff, RZ, 0xc0, !PT ;  /* 0x0000ffffadad7812 */ /* 0x000fe400078ec0ff */
[----:B------:R-:W-:Y:S02]  /*446d0*/  SHF.R.U32.HI R24, RZ, 0x8, R19 ;  /* 0x00000008ff187819 */ /* 0x000fe40000011613 */
[--C-:B------:R-:W-:Y:S02]  /*446e0*/  PRMT R19, R19, 0x3340, R173.reuse ;  /* 0x0000334013137816 */ /* 0x100fe400000000ad */
[----:B------:R-:W-:Y:S02]  /*446f0*/  LOP3.LUT R20, R4, 0xffff, RZ, 0xc0, !PT ;  /* 0x0000ffff04147812 */ /* 0x000fe400078ec0ff */
[----:B------:R-:W-:Y:S01]  /*44700*/  LOP3.LUT R175, R175, 0xffff, RZ, 0xc0, !PT ;  /* 0x0000ffffafaf7812 */ /* 0x000fe200078ec0ff */
[----:B------:R-:W4:Y:S01]  /*44710*/  LDL.LU R4, [R1+0x195c] ;  /* 0x00195c0001047983 */ /* 0x000f220000300800 */
[----:B------:R-:W-:-:S02]  /*44720*/  SHF.R.U32.HI R28, RZ, 0x8, R173 ;  /* 0x00000008ff1c7819 */ /* 0x000fc400000116ad */
[--C-:B------:R-:W-:Y:S01]  /*44730*/  PRMT R32, R20, 0x3340, R175.reuse ;  /* 0x0000334014207816 */ /* 0x100fe200000000af */
[----:B------:R0:W-:Y:S01]  /*44740*/  STL [R1+0x1148], R19 ;  /* 0x0011481301007387 */ /* 0x0001e20000100800 */
[----:B------:R-:W-:Y:S02]  /*44750*/  LOP3.LUT R24, R24, 0xffff, RZ, 0xc0, !PT ;  /* 0x0000ffff18187812 */ /* 0x000fe400078ec0ff */
[----:B------:R-:W-:Y:S02]  /*44760*/  LOP3.LUT R28, R28, 0xffff, RZ, 0xc0, !PT ;  /* 0x0000ffff1c1c7812 */ /* 0x000fe400078ec0ff */
[----:B0-----:R-:W-:Y:S02]  /*44770*/  SHF.R.U32.HI R19, RZ, 0x8, R20 ;  /* 0x00000008ff137819 */ /* 0x001fe40000011614 */
[----:B------:R-:W-:Y:S02]  /*44780*/  SHF.R.U32.HI R20, RZ, 0x8, R175 ;  /* 0x00000008ff147819 */ /* 0x000fe400000116af */
[----:B------:R-:W-:-:S02]  /*44790*/  LOP3.LUT R19, R19, 0xffff, RZ, 0xc0, !PT ;  /* 0x0000ffff13137812 */ /* 0x000fc400078ec0ff */
[----:B------:R-:W-:Y:S02]  /*447a0*/  LOP3.LUT R20, R20, 0xffff, RZ, 0xc0, !PT ;  /* 0x0000ffff14147812 */ /* 0x000fe400078ec0ff */
[----:B------:R-:W-:Y:S02]  /*447b0*/  PRMT R24, R24, 0x3340, R28 ;  /* 0x0000334018187816 */ /* 0x000fe4000000001c */
[----:B------:R-:W-:Y:S01]  /*447c0*/  PRMT R19, R19, 0x3340, R20 ;  /* 0x0000334013137816 */ /* 0x000fe20000000014 */
[----:B------:R-:W-:Y:S04]  /*447d0*/  STL [R1+0x1144], R32 ;  /* 0x0011442001007387 */ /* 0x000fe80000100800 */
[----:B------:R-:W-:Y:S04]  /*447e0*/  STL [R1+0xf60], R24 ;  /* 0x000f601801007387 */ /* 0x000fe80000100800 */
[----:B------:R0:W-:Y:S01]  /*447f0*/  STL [R1+0xf64], R19 ;  /* 0x000f641301007387 */ /* 0x0001e20000100800 */
[----:B--2---:R-:W-:-:S03]  /*44800*/  LOP3.LUT R20, R49, 0xffff, RZ, 0xc0, !PT ;  /* 0x0000ffff31147812 */ /* 0x004fc600078ec0ff */
[----:B------:R-:W2:Y:S01]  /*44810*/  LDL.LU R49, [R1+0x630] ;  /* 0x0006300001317983 */ /* 0x000ea20000300800 */
[----:B------:R-:W-:Y:S02]  /*44820*/  LOP3.LUT R225, R225, 0xffff, RZ, 0xc0, !PT ;  /* 0x0000ffffe1e17812 */ /* 0x000fe400078ec0ff */
[----:B------:R-:W-:Y:S02]  /*44830*/  LOP3.LUT R72, R72, 0xffff, RZ, 0xc0, !PT ;  /* 0x0000ffff48487812 */ /* 0x000fe400078ec0ff */
[----:B------:R-:W-:Y:S02]  /*44840*/  LOP3.LUT R169, R169, 0xffff, RZ, 0xc0, !PT ;  /* 0x0000ffffa9a97812 */ /* 0x000fe400078ec0ff */
[--C-:B0-----:R-:W-:Y:S02]  /*44850*/  PRMT R19, R225, 0x3340, R72.reuse ;  /* 0x00003340e1137816 */ /* 0x101fe40000000048 */
[----:B------:R-:W-:Y:S02]  /*44860*/  SHF.R.U32.HI R24, RZ, 0x8, R225 ;  /* 0x00000008ff187819 */ /* 0x000fe400000116e1 */
[----:B------:R-:W-:Y:S01]  /*44870*/  SHF.R.U32.HI R28, RZ, 0x8, R72 ;  /* 0x00000008ff1c7819 */ /* 0x000fe20000011648 */
[----:B------:R0:W-:Y:S01]  /*44880*/  STL [R1+0x1134], R19 ;  /* 0x0011341301007387 */ /* 0x0001e20000100800 */
[----:B------:R-:W-:-:S02]  /*44890*/  PRMT R32, R20, 0x3340, R169 ;  /* 0x0000334014207816 */ /* 0x000fc400000000a9 */
[----:B------:R-:W-:Y:S02]  /*448a0*/  LOP3.LUT R24, R24, 0xffff, RZ, 0xc0, !PT ;  /* 0x0000ffff18187812 */ /* 0x000fe400078ec0ff */
[----:B------:R-:W-:Y:S02]  /*448b0*/  LOP3.LUT R28, R28, 0xffff, RZ, 0xc0, !PT ;  /* 0x0000ffff1c1c7812 */ /* 0x000fe400078ec0ff */
[----:B0-----:R-:W-:Y:S02]  /*448c0*/  SHF.R.U32.HI R19, RZ, 0x8, R20 ;  /* 0x00000008ff137819 */ /* 0x001fe40000011614 */
[----:B------:R-:W-:Y:S02]  /*448d0*/  SHF.R.U32.HI R20, RZ, 0x8, R169 ;  /* 0x00000008ff147819 */ /* 0x000fe400000116a9 */
[----:B------:R-:W-:Y:S02]  /*448e0*/  LOP3.LUT R19, R19, 0xffff, RZ, 0xc0, !PT ;  /* 0x0000ffff13137812 */ /* 0x000fe400078ec0ff */
[----:B------:R-:W-:-:S02]  /*448f0*/  LOP3.LUT R20, R20, 0xffff, RZ, 0xc0, !PT ;  /* 0x0000ffff14147812 */ /* 0x000fc400078ec0ff */
[----:B------:R-:W-:Y:S02]  /*44900*/  PRMT R24, R24, 0x3340, R28 ;  /* 0x0000334018187816 */ /* 0x000fe4000000001c */
[----:B------:R-:W-:Y:S01]  /*44910*/  PRMT R19, R19, 0x3340, R20 ;  /* 0x0000334013137816 */ /* 0x000fe20000000014 */
[----:B------:R-:W-:Y:S04]  /*44920*/  STL [R1+0x1130], R32 ;  /* 0x0011302001007387 */ /* 0x000fe80000100800 */
[----:B------:R-:W-:Y:S04]  /*44930*/  STL [R1+0xf54], R24 ;  /* 0x000f541801007387 */ /* 0x000fe80000100800 */
[----:B------:R3:W-:Y:S02]  /*44940*/  STL [R1+0xf5c], R19 ;  /* 0x000f5c1301007387 */ /* 0x0007e40000100800 */
[----:B---3--:R-:W-:-:S02]  /*44950*/  LOP3.LUT R19, R17, 0xffff, RZ, 0xc0, !PT ;  /* 0x0000ffff11137812 */ /* 0x008fc400078ec0ff */
[----:B--2---:R-:W-:Y:S02]  /*44960*/  LOP3.LUT R20, R49, 0xffff, RZ, 0xc0, !PT ;  /* 0x0000ffff31147812 */ /* 0x004fe400078ec0ff */
[----:B------:R-:W2:Y:S04]  /*44970*/  LDL.LU R49, [R1+0x634] ;  /* 0x0006340001317983 */ /* 0x000ea80000300800 */
[----:B------:R-:W3:Y:S01]  /*44980*/  LDL.LU R17, [R1+0x1958] ;  /* 0x0019580001117983 */ /* 0x000ee20000300800 */
[----:B------:R-:W-:Y:S02]  /*44990*/  LOP3.LUT R171, R171, 0xffff, RZ, 0xc0, !PT ;  /* 0x0000ffffabab7812 */ /* 0x000fe400078ec0ff */
[----:B------:R-:W-:Y:S02]  /*449a0*/  SHF.R.U32.HI R24, RZ, 0x8, R19 ;  /* 0x00000008ff187819 */ /* 0x000fe40000011613 */
[----:B------:R-:W-:-:S02]  /*449b0*/  PRMT R19, R19, 0x3340, R171 ;  /* 0x0000334013137816 */ /* 0x000fc400000000ab */
[----:B------:R-:W-:Y:S02]  /*449c0*/  LOP3.LUT R21, R21, 0xffff, RZ, 0xc0, !PT ;  /* 0x0000ffff15157812 */ /* 0x000fe400078ec0ff */
[----:B------:R-:W-:Y:S01]  /*449d0*/  SHF.R.U32.HI R28, RZ, 0x8, R171 ;  /* 0x00000008ff1c7819 */ /* 0x000fe200000116ab */
[----:B------:R0:W-:Y:S01]  /*449e0*/  STL [R1+0x1124], R19 ;  /* 0x0011241301007387 */ /* 0x0001e20000100800 */
[----:B------:R-:W-:Y:S02]  /*449f0*/  PRMT R32, R20, 0x3340, R21 ;  /* 0x0000334014207816 */ /* 0x000fe40000000015 */
[----:B------:R-:W-:Y:S02]  /*44a00*/  LOP3.LUT R24, R24, 0xffff, RZ, 0xc0, !PT ;  /* 0x0000ffff18187812 */ /* 0x000fe400078ec0ff */
[----:B------:R-:W-:Y:S02]  /*44a10*/  LOP3.LUT R28, R28, 0xffff, RZ, 0xc0, !PT ;  /* 0x0000ffff1c1c7812 */ /* 0x000fe400078ec0ff */
[----:B0-----:R-:W-:-:S02]  /*44a20*/  SHF.R.U32.HI R19, RZ, 0x8, R20 ;  /* 0x00000008ff137819 */ /* 0x001fc40000011614 */
[----:B------:R-:W-:Y:S02]  /*44a30*/  SHF.R.U32.HI R20, RZ, 0x8, R21 ;  /* 0x00000008ff147819 */ /* 0x000fe40000011615 */
[----:B------:R-:W-:Y:S02]  /*44a40*/  LOP3.LUT R19, R19, 0xffff, RZ, 0xc0, !PT ;  /* 0x0000ffff13137812 */ /* 0x000fe400078ec0ff */
[----:B------:R-:W-:Y:S02]  /*44a50*/  LOP3.LUT R20, R20, 0xffff, RZ, 0xc0, !PT ;  /* 0x0000ffff14147812 */ /* 0x000fe400078ec0ff */
[----:B------:R-:W-:Y:S02]  /*44a60*/  PRMT R24, R24, 0x3340, R28 ;  /* 0x0000334018187816 */ /* 0x000fe4000000001c */
[----:B------:R-:W-:Y:S01]  /*44a70*/  PRMT R19, R19, 0x3340, R20 ;  /* 0x0000334013137816 */ /* 0x000fe20000000014 */
[----:B------:R-:W-:Y:S04]  /*44a80*/  STL [R1+0x10bc], R32 ;  /* 0x0010bc2001007387 */ /* 0x000fe80000100800 */
[----:B------:R0:W-:Y:S04]  /*44a90*/  STL [R1+0xf50], R24 ;  /* 0x000f501801007387 */ /* 0x0001e80000100800 */
[----:B------:R2:W-:Y:S01]  /*44aa0*/  STL [R1+0xec4], R19 ;  /* 0x000ec41301007387 */ /* 0x0005e20000100800 */
[----:B0-----:R-:W-:-:S02]  /*44ab0*/  LOP3.LUT R24, R23, 0xffff, RZ, 0xc0, !PT ;  /* 0x0000ffff17187812 */ /* 0x001fc400078ec0ff */
[----:B------:R-:W-:Y:S02]  /*44ac0*/  LOP3.LUT R20, R14, 0xffff, RZ, 0xc0, !PT ;  /* 0x0000ffff0e147812 */ /* 0x000fe400078ec0ff */
[----:B------:R-:W-:Y:S01]  /*44ad0*/  LOP3.LUT R48, R48, 0xffff, RZ, 0xc0, !PT ;  /* 0x0000ffff30307812 */ /* 0x000fe200078ec0ff */
[----:B------:R-:W4:Y:S03]  /*44ae0*/  LDL.LU R14, [R1+0x1954] ;  /* 0x00195400010e7983 */ /* 0x000f260000300800 */
[----:B------:R-:W-:Y:S02]  /*44af0*/  PRMT R28, R20, 0x3340, R48 ;  /* 0x00003340141c7816 */ /* 0x000fe40000000030 */
[----:B------:R-:W-:Y:S02]  /*44b00*/  LOP3.LUT R50, R50, 0xffff, RZ, 0xc0, !PT ;  /* 0x0000ffff32327812 */ /* 0x000fe400078ec0ff */
[----:B------:R-:W-:-:S02]  /*44b10*/  LOP3.LUT R229, R229, 0xffff, RZ, 0xc0, !PT ;  /* 0x0000ffffe5e57812 */ /* 0x000fc400078ec0ff */
[----:B------:R-:W-:Y:S01]  /*44b20*/  LOP3.LUT R68, R68, 0xffff, RZ, 0xc0, !PT ;  /* 0x0000ffff44447812 */ /* 0x000fe200078ec0ff */
[----:B------:R-:W-:Y:S01]  /*44b30*/  IMAD R22, R0, UR4, RZ ;  /* 0x0000000400167c24 */ /* 0x000fe2000f8e02ff */
[----:B------:R-:W-:-:S03]  /*44b40*/  ULDC UR4, c[0x0][0x248] ;  /* 0x0000920000047ab9 */ /* 0x000fc60000000800 */
[----:B------:R-:W-:Y:S01]  /*44b50*/  VIADD R26, R22, UR4 ;  /* 0x00000004161a7c36 */ /* 0x000fe20008000000 */
        /* <DEDUP_REMOVED lines=24> */
[----:B------:R-:W-:Y:S01]  /*44ce0*/  ULDC UR7, c[0x0][0x248] ;  /* 0x0000920000077ab9 */ /* 0x000fe20000000800 */
[----:B--2---:R-:W-:-:S04]  /*44cf0*/  LOP3.LUT R19, R49, 0xffff, RZ, 0xc0, !PT ;  /* 0x0000ffff31137812 */ /* 0x004fc800078ec0ff */
[----:B------:R-:W-:Y:S02]  /*44d00*/  SHF.R.U32.HI R23, RZ, 0x8, R19 ;  /* 0x00000008ff177819 */ /* 0x000fe40000011613 */
[--C-:B------:R-:W-:Y:S02]  /*44d10*/  PRMT R19, R19, 0x3340, R24.reuse ;  /* 0x0000334013137816 */ /* 0x100fe40000000018 */
[----:B------:R-:W-:-:S03]  /*44d20*/  SHF.R.U32.HI R24, RZ, 0x8, R24 ;  /* 0x00000008ff187819 */ /* 0x000fc60000011618 */
[----:B------:R0:W-:Y:S01]  /*44d30*/  STL [R1+0x10b4], R19 ;  /* 0x0010b41301007387 */ /* 0x0001e20000100800 */
        /* <DEDUP_REMOVED lines=11> */
[----:B0-----:R-:W-:-:S02]  /*44df0*/  LOP3.LUT R19, R13, 0xffff, RZ, 0xc0, !PT ;  /* 0x0000ffff0d137812 */ /* 0x001fc400078ec0ff */
[----:B------:R-:W2:Y:S02]  /*44e00*/  LDL.LU R13, [R1+0x1950] ;  /* 0x00195000010d7983 */ /* 0x000ea40000300800 */
[----:B------:R-:W-:Y:S02]  /*44e10*/  SHF.R.U32.HI R23, RZ, 0x8, R19 ;  /* 0x00000008ff177819 */ /* 0x000fe40000011613 */
[--C-:B------:R-:W-:Y:S02]  /*44e20*/  PRMT R19, R19, 0x3340, R50.reuse ;  /* 0x0000334013137816 */ /* 0x100fe40000000032 */
        /* <DEDUP_REMOVED lines=12> */
[----:B------:R-:W-:Y:S04]  /*44ef0*/  STL [R1+0xeb0], R23 ;  /* 0x000eb01701007387 */ /* 0x000fe80000100800 */
[----:B------:R3:W-:Y:S02]  /*44f00*/  STL [R1+0xf3c], R19 ;  /* 0x000f3c1301007387 */ /* 0x0007e40000100800 */
[----:B---3--:R-:W-:-:S02]  /*44f10*/  LOP3.LUT R19, R17, 0xffff, RZ, 0xc0, !PT ;  /* 0x0000ffff11137812 */ /* 0x008fc400078ec0ff */
[----:B------:R-:W3:Y:S04]  /*44f20*/  LDL.LU R17, [R1+0x194c] ;  /* 0x00194c0001117983 */ /* 0x000ee80000300800 */
[----:B------:R-:W4:Y:S04]  /*44f30*/  LDL.LU R53, [R1+0x640] ;  /* 0x0006400001357983 */ /* 0x000f280000300800 */
[----:B------:R-:W2:Y:S01]  /*44f40*/  LDL.LU R51, [R1+0x63c] ;  /* 0x00063c0001337983 */ /* 0x000ea20000300800 */
        /* <DEDUP_REMOVED lines=61> */
[----:B------:R-:W-:Y:S01]  /*45320*/  LOP3.LUT R227, R227, 0xffff, RZ, 0xc0, !PT ;  /* 0x0000ffffe3e37812 */ /* 0x000fe200078ec0ff */
[----:B------:R-:W-:Y:S02]  /*45330*/  ULDC UR6, c[0x0][0x248] ;  /* 0x0000920000067ab9 */ /* 0x000fe40000000800 */
[----:B------:R-:W-:Y:S01]  /*45340*/  VIADD R173, R212, UR7 ;  /* 0x00000007d4ad7c36 */ /* 0x000fe20008000000 */
[----:B------:R-:W-:Y:S01]  /*45350*/  LOP3.LUT R70, R70, 0xffff, RZ, 0xc0, !PT ;  /* 0x0000ffff46467812 */ /* 0x000fe200078ec0ff */
[----:B------:R-:W-:Y:S02]  /*45360*/  ULDC UR7, c[0x0][0x248] ;  /* 0x0000920000077ab9 */ /* 0x000fe40000000800 */
[----:B------:R-:W-:Y:S01]  /*45370*/  VIADD R175, R173, UR5 ;  /* 0x00000005adaf7c36 */ /* 0x000fe20008000000 */
[----:B------:R-:W-:-:S03]  /*45380*/  ULDC UR5, c[0x0][0x248] ;  /* 0x0000920000057ab9 */ /* 0x000fc60000000800 */
[----:B------:R-:W-:Y:S01]  /*45390*/  VIADD R211, R175, UR8 ;  /* 0x00000008afd37c36 */ /* 0x000fe20008000000 */
[----:B------:R-:W-:Y:S01]  /*453a0*/  PRMT R23, R227, 0x3340, R70 ;  /* 0x00003340e3177816 */ /* 0x000fe20000000046 */
[----:B------:R-:W-:Y:S02]  /*453b0*/  ULDC UR8, c[0x0][0x248] ;  /* 0x0000920000087ab9 */ /* 0x000fe40000000800 */
[----:B------:R-:W-:Y:S01]  /*453c0*/  VIADD R215, R211, UR4 ;  /* 0x00000004d3d77c36 */ /* 0x000fe20008000000 */
[----:B------:R-:W-:-:S03]  /*453d0*/  ULDC UR4, c[0x0][0x248] ;  /* 0x0000920000047ab9 */ /* 0x000fc60000000800 */
[----:B------:R-:W-:Y:S01]  /*453e0*/  VIADD R208, R215, UR4 ;  /* 0x00000004d7d07c36 */ /* 0x000fe20008000000 */
[----:B------:R-:W-:-:S03]  /*453f0*/  ULDC UR4, c[0x0][0x248] ;  /* 0x0000920000047ab9 */ /* 0x000fc60000000800 */
[----:B------:R-:W-:Y:S01]  /*45400*/  VIADD R209, R208, UR5 ;  /* 0x00000005d0d17c36 */ /* 0x000fe20008000000 */
[----:B------:R-:W-:Y:S01]  /*45410*/  LOP3.LUT R165, R165, 0xffff, RZ, 0xc0, !PT ;  /* 0x0000ffffa5a57812 */ /* 0x000fe200078ec0ff */
[----:B------:R0:W-:Y:S01]  /*45420*/  STL [R1+0x10dc], R23 ;  /* 0x0010dc1701007387 */ /* 0x0001e20000100800 */
[----:B------:R-:W-:Y:S01]  /*45430*/  SHF.R.U32.HI R49, RZ, 0x8, R227 ;  /* 0x00000008ff317819 */ /* 0x000fe200000116e3 */
[----:B------:R-:W-:Y:S01]  /*45440*/  VIADD R213, R209, UR4 ;  /* 0x00000004d1d57c36 */ /* 0x000fe20008000000 */
[----:B------:R-:W-:Y:S01]  /*45450*/  SHF.R.U32.HI R50, RZ, 0x8, R70 ;  /* 0x00000008ff327819 */ /* 0x000fe20000011646 */
[----:B------:R-:W-:Y:S01]  /*45460*/  ULDC UR5, c[0x0][0x248] ;  /* 0x0000920000057ab9 */ /* 0x000fe20000000800 */
[----:B------:R-:W-:Y:S01]  /*45470*/  SHF.R.U32.HI R48, RZ, 0x8, R165 ;  /* 0x00000008ff307819 */ /* 0x000fe200000116a5 */
[----:B------:R-:W-:Y:S01]  /*45480*/  VIADD R221, R213, UR6 ;  /* 0x00000006d5dd7c36 */ /* 0x000fe20008000000 */
[----:B------:R-:W-:Y:S01]  /*45490*/  LOP3.LUT R49, R49, 0xffff, RZ, 0xc0, !PT ;  /* 0x0000ffff31317812 */ /* 0x000fe200078ec0ff */
[----:B------:R-:W-:Y:S01]  /*454a0*/  ULDC UR4, c[0x0][0x248] ;  /* 0x0000920000047ab9 */ /* 0x000fe20000000800 */
[----:B0-----:R-:W-:Y:S01]  /*454b0*/  SHF.R.U32.HI R23, RZ, 0x8, R19 ;  /* 0x00000008ff177819 */ /* 0x001fe20000011613 */
[----:B------:R-:W-:Y:S01]  /*454c0*/  VIADD R216, R221, UR7 ;  /* 0x00000007ddd87c36 */ /* 0x000fe20008000000 */
[----:B------:R-:W-:Y:S01]  /*454d0*/  LOP3.LUT R50, R50, 0xffff, RZ, 0xc0, !PT ;  /* 0x0000ffff32327812 */ /* 0x000fe200078ec0ff */
[----:B------:R-:W-:Y:S01]  /*454e0*/  ULDC UR6, c[0x0][0x248] ;  /* 0x0000920000067ab9 */ /* 0x000fe20000000800 */
[----:B------:R-:W-:Y:S01]  /*454f0*/  LOP3.LUT R23, R23, 0xffff, RZ, 0xc0, !PT ;  /* 0x0000ffff17177812 */ /* 0x000fe200078ec0ff */
[----:B------:R-:W-:Y:S01]  /*45500*/  VIADD R224, R216, UR5 ;  /* 0x00000005d8e07c36 */ /* 0x000fe20008000000 */
[----:B------:R-:W-:Y:S01]  /*45510*/  LOP3.LUT R48, R48, 0xffff, RZ, 0xc0, !PT ;  /* 0x0000ffff30307812 */ /* 0x000fe200078ec0ff */
[----:B------:R-:W-:Y:S01]  /*45520*/  ULDC UR5, c[0x0][0x248] ;  /* 0x0000920000057ab9 */ /* 0x000fe20000000800 */
[----:B------:R-:W-:Y:S01]  /*45530*/  PRMT R55, R19, 0x3340, R165 ;  /* 0x0000334013377816 */ /* 0x000fe200000000a5 */
[----:B------:R-:W-:Y:S01]  /*45540*/  ULDC UR7, c[0x0][0x248] ;  /* 0x0000920000077ab9 */ /* 0x000fe20000000800 */
[----:B------:R-:W-:Y:S01]  /*45550*/  PRMT R49, R49, 0x3340, R50 ;  /* 0x0000334031317816 */ /* 0x000fe20000000032 */
[----:B------:R-:W-:Y:S01]  /*45560*/  VIADD R223, R224, UR8 ;  /* 0x00000008e0df7c36 */ /* 0x000fe20008000000 */
[----:B------:R-:W-:Y:S01]  /*45570*/  PRMT R23, R23, 0x3340, R48 ;  /* 0x0000334017177816 */ /* 0x000fe20000000030 */
[----:B------:R-:W-:Y:S01]  /*45580*/  STL [R1+0x10c0], R55 ;  /* 0x0010c03701007387 */ /* 0x000fe20000100800 */
[----:B------:R-:W-:Y:S01]  /*45590*/  LOP3.LUT R153, R153, 0xffff, RZ, 0xc0, !PT ;  /* 0x0000ffff99997812 */ /* 0x000fe200078ec0ff */
[----:B------:R-:W-:Y:S01]  /*455a0*/  VIADD R225, R223, UR4 ;  /* 0x00000004dfe17c36 */ /* 0x000fe20008000000 */
[----:B------:R-:W-:Y:S01]  /*455b0*/  ULDC UR4, c[0x0][0x248] ;  /* 0x0000920000047ab9 */ /* 0x000fe20000000800 */
[----:B------:R-:W-:Y:S01]  /*455c0*/  STL [R1+0xf38], R49 ;  /* 0x000f383101007387 */ /* 0x000fe20000100800 */
[----:B------:R-:W-:Y:S01]  /*455d0*/  LOP3.LUT R155, R155, 0xffff, RZ, 0xc0, !PT ;  /* 0x0000ffff9b9b7812 */ /* 0x000fe200078ec0ff */
[----:B------:R-:W-:-:S02]  /*455e0*/  ULDC UR8, c[0x0][0x248] ;  /* 0x0000920000087ab9 */ /* 0x000fc40000000800 */
[----:B------:R2:W-:Y:S01]  /*455f0*/  STL [R1+0xef8], R23 ;  /* 0x000ef81701007387 */ /* 0x0005e20000100800 */
[----:B------:R-:W-:Y:S01]  /*45600*/  VIADD R217, R225, UR4 ;  /* 0x00000004e1d97c36 */ /* 0x000fe20008000000 */
[----:B------:R-:W-:Y:S01]  /*45610*/  SHF.R.U32.HI R50, RZ, 0x8, R153 ;  /* 0x00000008ff327819 */ /* 0x000fe20000011699 */
[----:B------:R-:W-:Y:S02]  /*45620*/  ULDC UR4, c[0x0][0x248] ;  /* 0x0000920000047ab9 */ /* 0x000fe40000000800 */
[----:B------:R-:W-:Y:S01]  /*45630*/  VIADD R220, R217, UR5 ;  /* 0x00000005d9dc7c36 */ /* 0x000fe20008000000 */
[----:B------:R-:W-:Y:S01]  /*45640*/  LOP3.LUT R50, R50, 0xffff, RZ, 0xc0, !PT ;  /* 0x0000ffff32327812 */ /* 0x000fe200078ec0ff */
[----:B------:R-:W-:Y:S02]  /*45650*/  ULDC UR5, c[0x0][0x248] ;  /* 0x0000920000057ab9 */ /* 0x000fe40000000800 */
        /* <DEDUP_REMOVED lines=24> */
[----:B----4-:R-:W-:Y:S02]  /*457e0*/  LOP3.LUT R48, R53, 0xffff, RZ, 0xc0, !PT ;  /* 0x0000ffff35307812 */ /* 0x010fe400078ec0ff */
[----:B--2---:R-:W-:Y:S02]  /*457f0*/  LOP3.LUT R23, R51, 0xffff, RZ, 0xc0, !PT ;  /* 0x0000ffff33177812 */ /* 0x004fe400078ec0ff */
[----:B------:R-:W-:Y:S02]  /*45800*/  SHF.R.U32.HI R49, RZ, 0x8, R48 ;  /* 0x00000008ff317819 */ /* 0x000fe40000011630 */
[----:B------:R-:W-:Y:S02]  /*45810*/  PRMT R48, R48, 0x3340, R153 ;  /* 0x0000334030307816 */ /* 0x000fe40000000099 */
[----:B------:R-:W-:-:S02]  /*45820*/  SHF.R.U32.HI R51, RZ, 0x8, R23 ;  /* 0x00000008ff337819 */ /* 0x000fc40000011617 */
[----:B------:R-:W-:Y:S01]  /*45830*/  PRMT R23, R23, 0x3340, R155 ;  /* 0x0000334017177816 */ /* 0x000fe2000000009b */
[----:B------:R0:W-:Y:S01]  /*45840*/  STL [R1+0x10a8], R48 ;  /* 0x0010a83001007387 */ /* 0x0001e20000100800 */
[----:B------:R-:W-:-:S03]  /*45850*/  LOP3.LUT R49, R49, 0xffff, RZ, 0xc0, !PT ;  /* 0x0000ffff31317812 */ /* 0x000fc600078ec0ff */
[----:B------:R1:W-:Y:S01]  /*45860*/  STL [R1+0x10a4], R23 ;  /* 0x0010a41701007387 */ /* 0x0003e20000100800 */
[----:B0-----:R-:W-:Y:S02]  /*45870*/  SHF.R.U32.HI R48, RZ, 0x8, R155 ;  /* 0x00000008ff307819 */ /* 0x001fe4000001169b */
[----:B-1----:R-:W-:Y:S02]  /*45880*/  LOP3.LUT R23, R51, 0xffff, RZ, 0xc0, !PT ;  /* 0x0000ffff33177812 */ /* 0x002fe400078ec0ff */
[----:B------:R-:W-:Y:S02]  /*45890*/  LOP3.LUT R48, R48, 0xffff, RZ, 0xc0, !PT ;  /* 0x0000ffff30307812 */ /* 0x000fe400078ec0ff */
[----:B------:R-:W-:Y:S02]  /*458a0*/  PRMT R49, R49, 0x3340, R50 ;  /* 0x0000334031317816 */ /* 0x000fe40000000032 */
[----:B------:R-:W-:Y:S02]  /*458b0*/  PRMT R23, R23, 0x3340, R48 ;  /* 0x0000334017177816 */ /* 0x000fe40000000030 */
[----:B------:R-:W-:Y:S01]  /*458c0*/  LOP3.LUT R48, R15, 0xffff, RZ, 0xc0, !PT ;  /* 0x0000ffff0f307812 */ /* 0x000fe200078ec0ff */
[----:B------:R-:W-:Y:S04]  /*458d0*/  STL [R1+0xeb4], R49 ;  /* 0x000eb43101007387 */ /* 0x000fe80000100800 */
[----:B------:R0:W-:Y:S04]  /*458e0*/  STL [R1+0xeb8], R23 ;  /* 0x000eb81701007387 */ /* 0x0001e80000100800 */
        /* <DEDUP_REMOVED lines=42> */
[----:B0-----:R-:W-:Y:S01]  /*45b90*/  LOP3.LUT R23, R3, 0xffff, RZ, 0xc0, !PT ;  /* 0x0000ffff03177812 */ /* 0x001fe200078ec0ff */
[----:B------:R-:W-:Y:S01]  /*45ba0*/  ULDC UR4, c[0x0][0x248] ;  /* 0x0000920000047ab9 */ /* 0x000fe20000000800 */
[----:B------:R-:W4:Y:S01]  /*45bb0*/  LDL.LU R3, [R1+0x1944] ;  /* 0x0019440001037983 */ /* 0x000f220000300800 */
        /* <DEDUP_REMOVED lines=52> */
[----:B------:R-:W-:Y:S01]  /*45f00*/  SHF.R.U32.HI R49, RZ, 0x8, R48 ;  /* 0x00000008ff317819 */ /* 0x000fe20000011630 */
[----:B------:R-:W-:Y:S02]  /*45f10*/  ULDC UR7, c[0x0][0x248] ;  /* 0x0000920000077ab9 */ /* 0x000fe40000000800 */
[----:B------:R-:W-:Y:S01]  /*45f20*/  VIADD R133, R134, UR5 ;  /* 0x0000000586857c36 */ /* 0x000fe20008000000 */
[----:B------:R-:W-:Y:S01]  /*45f30*/  LOP3.LUT R54, R54, 0xffff, RZ, 0xc0, !PT ;  /* 0x0000ffff36367812 */ /* 0x000fe200078ec0ff */
[----:B------:R-:W-:-:S02]  /*45f40*/  ULDC UR5, c[0x0][0x248] ;  /* 0x0000920000057ab9 */ /* 0x000fc40000000800 */
[----:B------:R-:W-:Y:S01]  /*45f50*/  VIADD R132, R133, UR8 ;  /* 0x0000000885847c36 */ /* 0x000fe20008000000 */
[----:B------:R-:W-:Y:S01]  /*45f60*/  PRMT R48, R48, 0x3340, R52 ;  /* 0x0000334030307816 */ /* 0x000fe20000000034 */
[----:B------:R-:W-:Y:S02]  /*45f70*/  ULDC UR8, c[0x0][0x248] ;  /* 0x0000920000087ab9 */ /* 0x000fe40000000800 */
[----:B------:R-:W-:Y:S01]  /*45f80*/  VIADD R131, R132, UR4 ;  /* 0x0000000484837c36 */ /* 0x000fe20008000000 */
[----:B------:R-:W-:Y:S01]  /*45f90*/  ULDC UR4, c[0x0][0x248] ;  /* 0x0000920000047ab9 */ /* 0x000fe20000000800 */
[----:B------:R-:W-:Y:S02]  /*45fa0*/  SHF.R.U32.HI R51, RZ, 0x8, R23 ;  /* 0x00000008ff337819 */ /* 0x000fe40000011617 */
[----:B------:R-:W-:Y:S01]  /*45fb0*/  VIADD R130, R131, UR4 ;  /* 0x0000000483827c36 */ /* 0x000fe20008000000 */
[----:B------:R-:W-:Y:S01]  /*45fc0*/  PRMT R23, R23, 0x3340, R54 ;  /* 0x0000334017177816 */ /* 0x000fe20000000036 */
[----:B------:R0:W-:Y:S01]  /*45fd0*/  STL [R1+0x10a0], R48 ;  /* 0x0010a03001007387 */ /* 0x0001e20000100800 */
[----:B------:R-:W-:Y:S01]  /*45fe0*/  SHF.R.U32.HI R50, RZ, 0x8, R52 ;  /* 0x00000008ff327819 */ /* 0x000fe20000011634 */
[----:B------:R-:W-:Y:S01]  /*45ff0*/  VIADD R248, R130, UR5 ;  /* 0x0000000582f87c36 */ /* 0x000fe20008000000 */
[----:B------:R-:W-:Y:S01]  /*46000*/  ULDC UR4, c[0x0][0x248] ;  /* 0x0000920000047ab9 */ /* 0x000fe20000000800 */
[----:B------:R1:W-:Y:S01]  /*46010*/  STL [R1+0x1098], R23 ;  /* 0x0010981701007387 */ /* 0x0003e20000100800 */
[----:B------:R-:W-:Y:S01]  /*46020*/  LOP3.LUT R49, R49, 0xffff, RZ, 0xc0, !PT ;  /* 0x0000ffff31317812 */ /* 0x000fe200078ec0ff */
[----:B------:R-:W-:Y:S01]  /*46030*/  VIADD R244, R248, UR4 ;  /* 0x00000004f8f47c36 */ /* 0x000fe20008000000 */
[----:B------:R-:W-:Y:S01]  /*46040*/  LOP3.LUT R50, R50, 0xffff, RZ, 0xc0, !PT ;  /* 0x0000ffff32327812 */ /* 0x000fe200078ec0ff */
[----:B------:R-:W-:Y:S01]  /*46050*/  ULDC UR5, c[0x0][0x248] ;  /* 0x0000920000057ab9 */ /* 0x000fe20000000800 */
[----:B------:R-:W-:-:S02]  /*46060*/  LOP3.LUT R167, R167, 0xffff, RZ, 0xc0, !PT ;  /* 0x0000ffffa7a77812 */ /* 0x000fc400078ec0ff */
[----:B0-----:R-:W-:Y:S02]  /*46070*/  SHF.R.U32.HI R48, RZ, 0x8, R54 ;  /* 0x00000008ff307819 */ /* 0x001fe40000011636 */
[----:B-1----:R-:W-:Y:S01]  /*46080*/  LOP3.LUT R23, R51, 0xffff, RZ, 0xc0, !PT ;  /* 0x0000ffff33177812 */ /* 0x002fe200078ec0ff */
[----:B------:R-:W-:Y:S01]  /*46090*/  ULDC UR4, c[0x0][0x248] ;  /* 0x0000920000047ab9 */ /* 0x000fe20000000800 */
[----:B------:R-:W-:Y:S01]  /*460a0*/  LOP3.LUT R48, R48, 0xffff, RZ, 0xc0, !PT ;  /* 0x0000ffff30307812 */ /* 0x000fe200078ec0ff */
[----:B------:R-:W-:Y:S01]  /*460b0*/  VIADD R129, R244, UR6 ;  /* 0x00000006f4817c36 */ /* 0x000fe20008000000 */
[----:B------:R-:W-:Y:S01]  /*460c0*/  PRMT R49, R49, 0x3340, R50 ;  /* 0x0000334031317816 */ /* 0x000fe20000000032 */
[----:B------:R-:W-:Y:S01]  /*460d0*/  ULDC UR6, c[0x0][0x248] ;  /* 0x0000920000067ab9 */ /* 0x000fe20000000800 */
[----:B------:R-:W-:Y:S01]  /*460e0*/  PRMT R23, R23, 0x3340, R48 ;  /* 0x0000334017177816 */ /* 0x000fe20000000030 */
[----:B------:R-:W-:Y:S01]  /*460f0*/  VIADD R128, R129, UR7 ;  /* 0x0000000781807c36 */ /* 0x000fe20008000000 */
[----:B------:R-:W-:Y:S01]  /*46100*/  LOP3.LUT R48, R4, 0xffff, RZ, 0xc0, !PT ;  /* 0x0000ffff04307812 */ /* 0x000fe200078ec0ff */
[----:B------:R0:W-:Y:S01]  /*46110*/  STL [R1+0xea8], R49 ;  /* 0x000ea83101007387 */ /* 0x0001e20000100800 */
[----:B------:R-:W-:Y:S01]  /*46120*/  LOP3.LUT R64, R64, 0xffff, RZ, 0xc0, !PT ;  /* 0x0000ffff40407812 */ /* 0x000fe200078ec0ff */
[----:B------:R-:W-:Y:S01]  /*46130*/  VIADD R127, R128, UR5 ;  /* 0x00000005807f7c36 */ /* 0x000fe20008000000 */
[----:B------:R-:W-:Y:S01]  /*46140*/  SHF.R.U32.HI R50, RZ, 0x8, R167 ;  /* 0x00000008ff327819 */ /* 0x000fe200000116a7 */
[----:B------:R1:W-:Y:S01]  /*46150*/  STL [R1+0xeac], R23 ;  /* 0x000eac1701007387 */ /* 0x0003e20000100800 */
[----:B------:R-:W-:Y:S01]  /*46160*/  ULDC UR5, c[0x0][0x248] ;  /* 0x0000920000057ab9 */ /* 0x000fe20000000800 */
[----:B------:R-:W-:Y:S01]  /*46170*/  LOP3.LUT R161, R161, 0xffff, RZ, 0xc0, !PT ;  /* 0x0000ffffa1a17812 */ /* 0x000fe200078ec0ff */
[----:B------:R-:W-:Y:S01]  /*46180*/  ULDC UR7, c[0x0][0x248] ;  /* 0x0000920000077ab9 */ /* 0x000fe20000000800 */
[----:B------:R-:W4:Y:S01]  /*46190*/  LDL.LU R4, [R1+0x1940] ;  /* 0x0019400001047983 */ /* 0x000f220000300800 */
[----:B0-----:R-:W-:-:S02]  /*461a0*/  SHF.R.U32.HI R49, RZ, 0x8, R48 ;  /* 0x00000008ff317819 */ /* 0x001fc40000011630 */
[----:B------:R-:W-:Y:S02]  /*461b0*/  PRMT R48, R48, 0x3340, R167 ;  /* 0x0000334030307816 */ /* 0x000fe400000000a7 */
[----:B-1----:R-:W-:Y:S01]  /*461c0*/  LOP3.LUT R23, R9, 0xffff, RZ, 0xc0, !PT ;  /* 0x0000ffff09177812 */ /* 0x002fe200078ec0ff */
[----:B------:R-:W-:Y:S01]  /*461d0*/  VIADD R126, R127, UR8 ;  /* 0x000000087f7e7c36 */ /* 0x000fe20008000000 */
[----:B------:R-:W4:Y:S01]  /*461e0*/  LDL.LU R9, [R1+0x193c] ;  /* 0x00193c0001097983 */ /* 0x000f220000300800 */
[----:B------:R-:W-:Y:S01]  /*461f0*/  LOP3.LUT R49, R49, 0xffff, RZ, 0xc0, !PT ;  /* 0x0000ffff31317812 */ /* 0x000fe200078ec0ff */
[----:B------:R-:W-:Y:S01]  /*46200*/  ULDC UR8, c[0x0][0x248] ;  /* 0x0000920000087ab9 */ /* 0x000fe20000000800 */
[----:B------:R-:W-:Y:S01]  /*46210*/  SHF.R.U32.HI R51, RZ, 0x8, R23 ;  /* 0x00000008ff337819 */ /* 0x000fe20000011617 */
[----:B------:R0:W-:Y:S01]  /*46220*/  STL [R1+0x109c], R48 ;  /* 0x00109c3001007387 */ /* 0x0001e20000100800 */
[----:B------:R-:W-:Y:S01]  /*46230*/  PRMT R23, R23, 0x3340, R64 ;  /* 0x0000334017177816 */ /* 0x000fe20000000040 */
[----:B------:R-:W-:Y:S01]  /*46240*/  VIADD R125, R126, UR4 ;  /* 0x000000047e7d7c36 */ /* 0x000fe20008000000 */
[----:B------:R-:W-:Y:S01]  /*46250*/  LOP3.LUT R50, R50, 0xffff, RZ, 0xc0, !PT ;  /* 0x0000ffff32327812 */ /* 0x000fe200078ec0ff */
[----:B------:R-:W-:-:S02]  /*46260*/  ULDC UR4, c[0x0][0x248] ;  /* 0x0000920000047ab9 */ /* 0x000fc40000000800 */
[----:B------:R1:W-:Y:S01]  /*46270*/  STL [R1+0x1094], R23 ;  /* 0x0010941701007387 */ /* 0x0003e20000100800 */
[----:B0-----:R-:W-:Y:S01]  /*46280*/  SHF.R.U32.HI R48, RZ, 0x8, R64 ;  /* 0x00000008ff307819 */ /* 0x001fe20000011640 */
[----:B------:R-:W-:Y:S01]  /*46290*/  VIADD R124, R125, UR4 ;  /* 0x000000047d7c7c36 */ /* 0x000fe20008000000 */
[----:B------:R-:W-:Y:S01]  /*462a0*/  PRMT R49, R49, 0x3340, R50 ;  /* 0x0000334031317816 */ /* 0x000fe20000000032 */
[----:B------:R-:W-:Y:S01]  /*462b0*/  ULDC UR4, c[0x0][0x248] ;  /* 0x0000920000047ab9 */ /* 0x000fe20000000800 */
[----:B------:R-:W-:Y:S02]  /*462c0*/  LOP3.LUT R48, R48, 0xffff, RZ, 0xc0, !PT ;  /* 0x0000ffff30307812 */ /* 0x000fe400078ec0ff */
[----:B-1----:R-:W-:Y:S01]  /*462d0*/  LOP3.LUT R23, R51, 0xffff, RZ, 0xc0, !PT ;  /* 0x0000ffff33177812 */ /* 0x002fe200078ec0ff */
[----:B------:R-:W-:Y:S01]  /*462e0*/  VIADD R123, R124, UR5 ;  /* 0x000000057c7b7c36 */ /* 0x000fe20008000000 */
[----:B------:R-:W-:Y:S01]  /*462f0*/  STL [R1+0xed0], R49 ;  /* 0x000ed03101007387 */ /* 0x000fe20000100800 */
[----:B------:R-:W-:Y:S01]  /*46300*/  LOP3.LUT R163, R163, 0xffff, RZ, 0xc0, !PT ;  /* 0x0000ffffa3a37812 */ /* 0x000fe200078ec0ff */
[----:B------:R-:W-:Y:S01]  /*46310*/  ULDC UR5, c[0x0][0x248] ;  /* 0x0000920000057ab9 */ /* 0x000fe20000000800 */
[----:B------:R-:W-:Y:S01]  /*46320*/  PRMT R23, R23, 0x3340, R48 ;  /* 0x0000334017177816 */ /* 0x000fe20000000030 */
[----:B------:R-:W-:Y:S01]  /*46330*/  VIADD R122, R123, UR4 ;  /* 0x000000047b7a7c36 */ /* 0x000fe20008000000 */
[----:B------:R-:W-:Y:S01]  /*46340*/  LOP3.LUT R48, R14, 0xffff, RZ, 0xc0, !PT ;  /* 0x0000ffff0e307812 */ /* 0x000fe200078ec0ff */
[----:B------:R-:W-:-:S02]  /*46350*/  ULDC UR4, c[0x0][0x248] ;  /* 0x0000920000047ab9 */ /* 0x000fc40000000800 */
[----:B------:R0:W-:Y:S01]  /*46360*/  STL [R1+0xed4], R23 ;  /* 0x000ed41701007387 */ /* 0x0001e20000100800 */
[----:B------:R-:W-:Y:S01]  /*46370*/  VIADD R121, R122, UR6 ;  /* 0x000000067a797c36 */ /* 0x000fe20008000000 */
[----:B------:R-:W-:Y:S01]  /*46380*/  SHF.R.U32.HI R50, RZ, 0x8, R161 ;  /* 0x00000008ff327819 */ /* 0x000fe200000116a1 */
[----:B------:R-:W-:Y:S01]  /*46390*/  ULDC UR6, c[0x0][0x248] ;  /* 0x0000920000067ab9 */ /* 0x000fe20000000800 */
[----:B0-----:R-:W-:Y:S01]  /*463a0*/  LOP3.LUT R23, R13, 0xffff, RZ, 0xc0, !PT ;  /* 0x0000ffff0d177812 */ /* 0x001fe200078ec0ff */
[----:B------:R-:W-:Y:S01]  /*463b0*/  VIADD R120, R121, UR7 ;  /* 0x0000000779787c36 */ /* 0x000fe20008000000 */
[----:B------:R-:W4:Y:S01]  /*463c0*/  LDL.LU R13, [R1+0x1938] ;  /* 0x00193800010d7983 */ /* 0x000f220000300800 */
[----:B------:R-:W-:Y:S01]  /*463d0*/  PRMT R51, R48, 0x3340, R163 ;  /* 0x0000334030337816 */ /* 0x000fe200000000a3 */
[----:B------:R-:W-:Y:S01]  /*463e0*/  ULDC UR7, c[0x0][0x248] ;  /* 0x0000920000077ab9 */ /* 0x000fe20000000800 */
[----:B------:R-:W-:Y:S01]  /*463f0*/  SHF.R.U32.HI R49, RZ, 0x8, R23 ;  /* 0x00000008ff317819 */ /* 0x000fe20000011617 */
[----:B------:R-:W4:Y:S01]  /*46400*/  LDL.LU R14, [R1+0x1934] ;  /* 0x00193400010e7983 */ /* 0x000f220000300800 */
[----:B------:R-:W-:Y:S01]  /*46410*/  PRMT R23, R23, 0x3340, R161 ;  /* 0x0000334017177816 */ /* 0x000fe200000000a1 */
[----:B------:R-:W-:Y:S01]  /*46420*/  VIADD R119, R120, UR5 ;  /* 0x0000000578777c36 */ /* 0x000fe20008000000 */
[----:B------:R-:W-:Y:S01]  /*46430*/  LOP3.LUT R49, R49, 0xffff, RZ, 0xc0, !PT ;  /* 0x0000ffff31317812 */ /* 0x000fe200078ec0ff */
[----:B------:R-:W-:-:S02]  /*46440*/  ULDC UR5, c[0x0][0x248] ;  /* 0x0000920000057ab9 */ /* 0x000fc40000000800 */
[----:B------:R0:W-:Y:S01]  /*46450*/  STL [R1+0x1088], R23 ;  /* 0x0010881701007387 */ /* 0x0001e20000100800 */
[----:B------:R-:W-:Y:S01]  /*46460*/  LOP3.LUT R50, R50, 0xffff, RZ, 0xc0, !PT ;  /* 0x0000ffff32327812 */ /* 0x000fe200078ec0ff */
[----:B------:R-:W-:Y:S01]  /*46470*/  VIADD R118, R119, UR8 ;  /* 0x0000000877767c36 */ /* 0x000fe20008000000 */
[----:B------:R-:W-:Y:S02]  /*46480*/  LOP3.LUT R157, R157, 0xffff, RZ, 0xc0, !PT ;  /* 0x0000ffff9d9d7812 */ /* 0x000fe400078ec0ff */
[----:B0-----:R-:W-:Y:S01]  /*46490*/  SHF.R.U32.HI R23, RZ, 0x8, R48 ;  /* 0x00000008ff177819 */ /* 0x001fe20000011630 */
[----:B------:R-:W-:Y:S01]  /*464a0*/  STL [R1+0x1084], R51 ;  /* 0x0010843301007387 */ /* 0x000fe20000100800 */
[----:B------:R-:W-:Y:S01]  /*464b0*/  SHF.R.U32.HI R48, RZ, 0x8, R163 ;  /* 0x00000008ff307819 */ /* 0x000fe200000116a3 */
[----:B------:R-:W-:Y:S01]  /*464c0*/  ULDC UR8, c[0x0][0x248] ;  /* 0x0000920000087ab9 */ /* 0x000fe20000000800 */
[----:B------:R-:W-:Y:S02]  /*464d0*/  LOP3.LUT R23, R23, 0xffff, RZ, 0xc0, !PT ;  /* 0x0000ffff17177812 */ /* 0x000fe400078ec0ff */
[----:B------:R-:W-:Y:S01]  /*464e0*/  LOP3.LUT R48, R48, 0xffff, RZ, 0xc0, !PT ;  /* 0x0000ffff30307812 */ /* 0x000fe200078ec0ff */
[----:B------:R-:W-:Y:S01]  /*464f0*/  VIADD R117, R118, UR4 ;  /* 0x0000000476757c36 */ /* 0x000fe20008000000 */
[----:B------:R-:W-:Y:S01]  /*46500*/  PRMT R49, R49, 0x3340, R50 ;  /* 0x0000334031317816 */ /* 0x000fe20000000032 */
[----:B------:R-:W-:Y:S01]  /*46510*/  ULDC UR4, c[0x0][0x248] ;  /* 0x0000920000047ab9 */ /* 0x000fe20000000800 */
[----:B------:R-:W-:-:S02]  /*46520*/  PRMT R23, R23, 0x3340, R48 ;  /* 0x0000334017177816 */ /* 0x000fc40000000030 */
[----:B--2---:R-:W-:Y:S01]  /*46530*/  LOP3.LUT R48, R15, 0xffff, RZ, 0xc0, !PT ;  /* 0x0000ffff0f307812 */ /* 0x004fe200078ec0ff */
[----:B------:R0:W-:Y:S01]  /*46540*/  STL [R1+0xec8], R49 ;  /* 0x000ec83101007387 */ /* 0x0001e20000100800 */
[----:B------:R-:W-:Y:S01]  /*46550*/  VIADD R116, R117, UR4 ;  /* 0x0000000475747c36 */ /* 0x000fe20008000000 */
[----:B------:R-:W-:Y:S01]  /*46560*/  LOP3.LUT R159, R159, 0xffff, RZ, 0xc0, !PT ;  /* 0x0000ffff9f9f7812 */ /* 0x000fe200078ec0ff */
[----:B------:R-:W-:Y:S01]  /*46570*/  ULDC UR4, c[0x0][0x248] ;  /* 0x0000920000047ab9 */ /* 0x000fe20000000800 */
[----:B------:R3:W-:Y:S01]  /*46580*/  STL [R1+0xecc], R23 ;  /* 0x000ecc1701007387 */ /* 0x0007e20000100800 */
[----:B------:R-:W-:Y:S01]  /*46590*/  VIADD R115, R116, UR5 ;  /* 0x0000000574737c36 */ /* 0x000fe20008000000 */
[----:B------:R-:W-:Y:S01]  /*465a0*/  SHF.R.U32.HI R50, RZ, 0x8, R157 ;  /* 0x00000008ff327819 */ /* 0x000fe2000001169d */
[----:B------:R-:W-:Y:S01]  /*465b0*/  ULDC UR5, c[0x0][0x248] ;  /* 0x0000920000057ab9 */ /* 0x000fe20000000800 */
[----:B------:R-:W2:Y:S01]  /*465c0*/  LDL.LU R15, [R1+0x1930] ;  /* 0x00193000010f7983 */ /* 0x000ea20000300800 */
[----:B0-----:R-:W-:-:S02]  /*465d0*/  SHF.R.U32.HI R49, RZ, 0x8, R48 ;  /* 0x00000008ff317819 */ /* 0x001fc40000011630 */
[----:B------:R-:W-:Y:S02]  /*465e0*/  PRMT R48, R48, 0x3340, R157 ;  /* 0x0000334030307816 */ /* 0x000fe4000000009d */
[----:B---3--:R-:W-:Y:S01]  /*465f0*/  LOP3.LUT R23, R17, 0xffff, RZ, 0xc0, !PT ;  /* 0x0000ffff11177812 */ /* 0x008fe200078ec0ff */
[----:B------:R-:W-:Y:S01]  /*46600*/  VIADD R114, R115, UR4 ;  /* 0x0000000473727c36 */ /* 0x000fe20008000000 */
[----:B------:R-:W3:Y:S01]  /*46610*/  LDL.LU R17, [R1+0x192c] ;  /* 0x00192c0001117983 */ /* 0x000ee20000300800 */
        /* <DEDUP_REMOVED lines=16> */
[----:B------:R-:W-:Y:S01]  /*46720*/  LOP3.LUT R56, R56, 0xffff, RZ, 0xc0, !PT ;  /* 0x0000ffff38387812 */ /* 0x000fe200078ec0ff */
[----:B------:R-:W-:Y:S01]  /*46730*/  STL [R1+0xe90], R49 ;  /* 0x000e903101007387 */ /* 0x000fe20000100800 */
[----:B------:R-:W-:Y:S01]  /*46740*/  PRMT R23, R23, 0x3340, R48 ;  /* 0x0000334017177816 */ /* 0x000fe20000000030 */
[----:B------:R-:W-:Y:S01]  /*46750*/  ULDC UR5, c[0x0][0x248] ;  /* 0x0000920000057ab9 */ /* 0x000fe20000000800 */
[----:B------:R-:W-:Y:S01]  /*46760*/  LOP3.LUT R48, R16, 0xffff, RZ, 0xc0, !PT ;  /* 0x0000ffff10307812 */ /* 0x000fe200078ec0ff */
[----:B------:R-:W-:Y:S01]  /*46770*/  VIADD R110, R111, UR8 ;  /* 0x000000086f6e7c36 */ /* 0x000fe20008000000 */
[----:B------:R-:W-:Y:S01]  /*46780*/  LOP3.LUT R58, R58, 0xffff, RZ, 0xc0, !PT ;  /* 0x0000ffff3a3a7812 */ /* 0x000fe200078ec0ff */
[----:B------:R0:W-:Y:S01]  /*46790*/  STL [R1+0xe94], R23 ;  /* 0x000e941701007387 */ /* 0x0001e20000100800 */
[----:B------:R-:W-:Y:S01]  /*467a0*/  SHF.R.U32.HI R167, RZ, 0x8, R48 ;  /* 0x00000008ffa77819 */ /* 0x000fe20000011630 */
[----:B------:R-:W-:Y:S01]  /*467b0*/  ULDC UR8, c[0x0][0x248] ;  /* 0x0000920000087ab9 */ /* 0x000fe20000000800 */
[----:B------:R-:W-:Y:S01]  /*467c0*/  PRMT R48, R48, 0x3340, R56 ;  /* 0x0000334030307816 */ /* 0x000fe20000000038 */
[----:B------:R-:W3:Y:S01]  /*467d0*/  LDL.LU R16, [R1+0x1928] ;  /* 0x0019280001107983 */ /* 0x000ee20000300800 */
[----:B------:R-:W-:Y:S01]  /*467e0*/  VIADD R109, R110, UR4 ;  /* 0x000000046e6d7c36 */ /* 0x000fe20008000000 */
[----:B------:R-:W-:Y:S01]  /*467f0*/  ULDC UR4, c[0x0][0x248] ;  /* 0x0000920000047ab9 */ /* 0x000fe20000000800 */
[----:B0-----:R-:W-:-:S02]  /*46800*/  LOP3.LUT R23, R12, 0xffff, RZ, 0xc0, !PT ;  /* 0x0000ffff0c177812 */ /* 0x001fc400078ec0ff */
[----:B------:R-:W3:Y:S02]  /*46810*/  LDL.LU R12, [R1+0x1924] ;  /* 0x00192400010c7983 */ /* 0x000ee40000300800 */
[----:B------:R-:W-:Y:S02]  /*46820*/  SHF.R.U32.HI R50, RZ, 0x8, R23 ;  /* 0x00000008ff327819 */ /* 0x000fe40000011617 */
[----:B------:R-:W-:Y:S01]  /*46830*/  PRMT R23, R23, 0x3340, R58 ;  /* 0x0000334017177816 */ /* 0x000fe2000000003a */
[----:B------:R0:W-:Y:S01]  /*46840*/  STL [R1+0x1060], R48 ;  /* 0x0010603001007387 */ /* 0x0001e20000100800 */
[----:B------:R-:W-:Y:S01]  /*46850*/  VIADD R108, R109, UR4 ;  /* 0x000000046d6c7c36 */ /* 0x000fe20008000000 */
[----:B------:R-:W-:Y:S01]  /*46860*/  F2FP.SATFINITE.E5M2.F32.PACK_AB_MERGE_C R27, R107, R106, RZ ;  /* 0x0000006a6b1b723e */ /* 0x000fe200048060ff */
[----:B------:R-:W-:Y:S01]  /*46870*/  ULDC UR4, c[0x0][0x248] ;  /* 0x0000920000047ab9 */ /* 0x000fe20000000800 */
[----:B------:R1:W-:Y:S01]  /*46880*/  STL [R1+0x1054], R23 ;  /* 0x0010541701007387 */ /* 0x0003e20000100800 */
[----:B------:R-:W-:-:S02]  /*46890*/  SHF.R.U32.HI R49, RZ, 0x8, R56 ;  /* 0x00000008ff317819 */ /* 0x000fc40000011638 */
[----:B0-----:R-:W-:Y:S01]  /*468a0*/  SHF.R.U32.HI R48, RZ, 0x8, R58 ;  /* 0x00000008ff307819 */ /* 0x001fe2000001163a */
[----:B------:R-:W-:Y:S01]  /*468b0*/  VIADD R107, R108, UR5 ;  /* 0x000000056c6b7c36 */ /* 0x000fe20008000000 */
[----:B-1----:R-:W-:Y:S02]  /*468c0*/  LOP3.LUT R23, R50, 0xffff, RZ, 0xc0, !PT ;  /* 0x0000ffff32177812 */ /* 0x002fe400078ec0ff */
[----:B------:R-:W-:Y:S01]  /*468d0*/  LOP3.LUT R48, R48, 0xffff, RZ, 0xc0, !PT ;  /* 0x0000ffff30307812 */ /* 0x000fe200078ec0ff */
[----:B------:R-:W-:Y:S01]  /*468e0*/  VIADD R106, R107, UR4 ;  /* 0x000000046b6a7c36 */ /* 0x000fe20008000000 */
[----:B------:R-:W-:Y:S01]  /*468f0*/  LOP3.LUT R167, R167, 0xffff, RZ, 0xc0, !PT ;  /* 0x0000ffffa7a77812 */ /* 0x000fe200078ec0ff */
[----:B------:R-:W-:Y:S01]  /*46900*/  ULDC UR5, c[0x0][0x248] ;  /* 0x0000920000057ab9 */ /* 0x000fe20000000800 */
[----:B------:R-:W-:Y:S01]  /*46910*/  PRMT R23, R23, 0x3340, R48 ;  /* 0x0000334017177816 */ /* 0x000fe20000000030 */
[----:B------:R-:W-:Y:S01]  /*46920*/  ULDC UR4, c[0x0][0x248] ;  /* 0x0000920000047ab9 */ /* 0x000fe20000000800 */
[----:B------:R-:W-:-:S02]  /*46930*/  LOP3.LUT R49, R49, 0xffff, RZ, 0xc0, !PT ;  /* 0x0000ffff31317812 */ /* 0x000fc400078ec0ff */
[----:B------:R-:W-:Y:S02]  /*46940*/  LOP3.LUT R48, R10, 0xffff, RZ, 0xc0, !PT ;  /* 0x0000ffff0a307812 */ /* 0x000fe400078ec0ff */
[----:B------:R-:W-:Y:S01]  /*46950*/  LOP3.LUT R60, R60, 0xffff, RZ, 0xc0, !PT ;  /* 0x0000ffff3c3c7812 */ /* 0x000fe200078ec0ff */
[----:B------:R0:W-:Y:S01]  /*46960*/  STL [R1+0xe8c], R23 ;  /* 0x000e8c1701007387 */ /* 0x0001e20000100800 */
[----:B------:R-:W-:Y:S01]  /*46970*/  PRMT R167, R167, 0x3340, R49 ;  /* 0x00003340a7a77816 */ /* 0x000fe20000000031 */
[----:B------:R-:W-:Y:S01]  /*46980*/  VIADD R105, R106, UR6 ;  /* 0x000000066a697c36 */ /* 0x000fe20008000000 */
[----:B------:R-:W-:Y:S01]  /*46990*/  SHF.R.U32.HI R49, RZ, 0x8, R48 ;  /* 0x00000008ff317819 */ /* 0x000fe20000011630 */
[----:B------:R-:W3:Y:S01]  /*469a0*/  LDL.LU R10, [R1+0x1920] ;  /* 0x00192000010a7983 */ /* 0x000ee20000300800 */
[----:B------:R-:W-:Y:S01]  /*469b0*/  LOP3.LUT R62, R62, 0xffff, RZ, 0xc0, !PT ;  /* 0x0000ffff3e3e7812 */ /* 0x000fe200078ec0ff */
[----:B------:R-:W-:Y:S01]  /*469c0*/  ULDC UR6, c[0x0][0x248] ;  /* 0x0000920000067ab9 */ /* 0x000fe20000000800 */
[----:B------:R-:W-:-:S02]  /*469d0*/  PRMT R48, R48, 0x3340, R60 ;  /* 0x0000334030307816 */ /* 0x000fc4000000003c */
[----:B0-----:R-:W-:Y:S01]  /*469e0*/  LOP3.LUT R23, R11, 0xffff, RZ, 0xc0, !PT ;  /* 0x0000ffff0b177812 */ /* 0x001fe200078ec0ff */
[----:B------:R-:W-:Y:S01]  /*469f0*/  VIADD R104, R105, UR7 ;  /* 0x0000000769687c36 */ /* 0x000fe20008000000 */
[----:B------:R-:W3:Y:S01]  /*46a00*/  LDL.LU R11, [R1+0x191c] ;  /* 0x00191c00010b7983 */ /* 0x000ee20000300800 */
[----:B------:R-:W-:Y:S01]  /*46a10*/  SHF.R.U32.HI R50, RZ, 0x8, R60 ;  /* 0x00000008ff327819 */ /* 0x000fe2000001163c */
[----:B------:R-:W-:Y:S01]  /*46a20*/  ULDC UR7, c[0x0][0x248] ;  /* 0x0000920000077ab9 */ /* 0x000fe20000000800 */
[----:B------:R-:W-:Y:S01]  /*46a30*/  SHF.R.U32.HI R51, RZ, 0x8, R23 ;  /* 0x00000008ff337819 */ /* 0x000fe20000011617 */
[----:B------:R0:W-:Y:S01]  /*46a40*/  STL [R1+0x1058], R48 ;  /* 0x0010583001007387 */ /* 0x0001e20000100800 */
[--C-:B------:R-:W-:Y:S01]  /*46a50*/  PRMT R23, R23, 0x3340, R62.reuse ;  /* 0x0000334017177816 */ /* 0x100fe2000000003e */
[----:B------:R-:W-:Y:S01]  /*46a60*/  VIADD R103, R104, UR5 ;  /* 0x0000000568677c36 */ /* 0x000fe20008000000 */
[----:B------:R-:W-:Y:S01]  /*46a70*/  LOP3.LUT R49, R49, 0xffff, RZ, 0xc0, !PT ;  /* 0x0000ffff31317812 */ /* 0x000fe200078ec0ff */
[----:B------:R-:W-:Y:S01]  /*46a80*/  ULDC UR5, c[0x0][0x248] ;  /* 0x0000920000057ab9 */ /* 0x000fe20000000800 */
[----:B------:R-:W-:Y:S01]  /*46a90*/  LOP3.LUT R50, R50, 0xffff, RZ, 0xc0, !PT ;  /* 0x0000ffff32327812 */ /* 0x000fe200078ec0ff */
[----:B------:R1:W-:Y:S01]  /*46aa0*/  STL [R1+0x1050], R23 ;  /* 0x0010501701007387 */ /* 0x0003e20000100800 */
[----:B0-----:R-:W-:Y:S01]  /*46ab0*/  SHF.R.U32.HI R48, RZ, 0x8, R62 ;  /* 0x00000008ff307819 */ /* 0x001fe2000001163e */
[----:B------:R-:W-:Y:S01]  /*46ac0*/  VIADD R102, R103, UR8 ;  /* 0x0000000867667c36 */ /* 0x000fe20008000000 */
[----:B------:R-:W-:Y:S01]  /*46ad0*/  PRMT R49, R49, 0x3340, R50 ;  /* 0x0000334031317816 */ /* 0x000fe20000000032 */
[----:B------:R-:W-:Y:S01]  /*46ae0*/  ULDC UR8, c[0x0][0x248] ;  /* 0x0000920000087ab9 */ /* 0x000fe20000000800 */
[----:B------:R-:W-:-:S02]  /*46af0*/  LOP3.LUT R48, R48, 0xffff, RZ, 0xc0, !PT ;  /* 0x0000ffff30307812 */ /* 0x000fc400078ec0ff */
[----:B-1----:R-:W-:Y:S01]  /*46b00*/  LOP3.LUT R23, R51, 0xffff, RZ, 0xc0, !PT ;  /* 0x0000ffff33177812 */ /* 0x002fe200078ec0ff */
[----:B------:R-:W-:Y:S01]  /*46b10*/  VIADD R101, R102, UR4 ;  /* 0x0000000466657c36 */ /* 0x000fe20008000000 */
[----:B------:R-:W-:Y:S02]  /*46b20*/  ULDC UR4, c[0x0][0x248] ;  /* 0x0000920000047ab9 */ /* 0x000fe40000000800 */
[----:B------:R-:W-:Y:S01]  /*46b30*/  PRMT R23, R23, 0x3340, R48 ;  /* 0x0000334017177816 */ /* 0x000fe20000000030 */
[----:B------:R-:W-:Y:S01]  /*46b40*/  STL [R1+0xea0], R49 ;  /* 0x000ea03101007387 */ /* 0x000fe20000100800 */
[----:B------:R-:W-:Y:S01]  /*46b50*/  VIADD R100, R101, UR4 ;  /* 0x0000000465647c36 */ /* 0x000fe20008000000 */
[----:B------:R-:W-:Y:S01]  /*46b60*/  LOP3.LUT R66, R66, 0xffff, RZ, 0xc0, !PT ;  /* 0x0000ffff42427812 */ /* 0x000fe200078ec0ff */
[----:B------:R-:W-:Y:S01]  /*46b70*/  ULDC UR4, c[0x0][0x248] ;  /* 0x0000920000047ab9 */ /* 0x000fe20000000800 */
[----:B------:R0:W-:Y:S01]  /*46b80*/  STL [R1+0xea4], R23 ;  /* 0x000ea41701007387 */ /* 0x0001e20000100800 */
[----:B------:R-:W-:Y:S01]  /*46b90*/  F2FP.SATFINITE.E5M2.F32.PACK_AB_MERGE_C R25, R99, R98, RZ ;  /* 0x000000626319723e */ /* 0x000fe200048060ff */
[----:B------:R-:W-:Y:S01]  /*46ba0*/  VIADD R99, R100, UR5 ;  /* 0x0000000564637c36 */ /* 0x000fe20008000000 */
[----:B------:R-:W-:Y:S01]  /*46bb0*/  LOP3.LUT R48, R5, 0xffff, RZ, 0xc0, !PT ;  /* 0x0000ffff05307812 */ /* 0x000fe200078ec0ff */
[----:B------:R-:W-:Y:S01]  /*46bc0*/  ULDC UR5, c[0x0][0x248] ;  /* 0x0000920000057ab9 */ /* 0x000fe20000000800 */
[----:B0-----:R-:W-:Y:S01]  /*46bd0*/  LOP3.LUT R23, R2, 0xffff, RZ, 0xc0, !PT ;  /* 0x0000ffff02177812 */ /* 0x001fe200078ec0ff */
[----:B------:R-:W-:Y:S01]  /*46be0*/  VIADD R98, R99, UR4 ;  /* 0x0000000463627c36 */ /* 0x000fe20008000000 */
[----:B------:R-:W-:Y:S01]  /*46bf0*/  LOP3.LUT R74, R74, 0xffff, RZ, 0xc0, !PT ;  /* 0x0000ffff4a4a7812 */ /* 0x000fe200078ec0ff */
[----:B------:R-:W3:Y:S01]  /*46c00*/  LDL.LU R2, [R1+0x1918] ;  /* 0x0019180001027983 */ /* 0x000ee20000300800 */
[----:B------:R-:W-:Y:S01]  /*46c10*/  SHF.R.U32.HI R49, RZ, 0x8, R23 ;  /* 0x00000008ff317819 */ /* 0x000fe20000011617 */
[----:B------:R-:W-:Y:S01]  /*46c20*/  ULDC UR4, c[0x0][0x248] ;  /* 0x0000920000047ab9 */ /* 0x000fe20000000800 */
[--C-:B------:R-:W-:Y:S01]  /*46c30*/  PRMT R23, R23, 0x3340, R66.reuse ;  /* 0x0000334017177816 */ /* 0x100fe20000000042 */
[----:B------:R-:W3:Y:S01]  /*46c40*/  LDL.LU R5, [R1+0x1914] ;  /* 0x0019140001057983 */ /* 0x000ee20000300800 */
[----:B------:R-:W-:Y:S01]  /*46c50*/  SHF.R.U32.HI R50, RZ, 0x8, R66 ;  /* 0x00000008ff327819 */ /* 0x000fe20000011642 */
[----:B------:R-:W-:Y:S01]  /*46c60*/  VIADD R97, R98, UR6 ;  /* 0x0000000662617c36 */ /* 0x000fe20008000000 */
[----:B------:R-:W-:Y:S01]  /*46c70*/  PRMT R51, R48, 0x3340, R74 ;  /* 0x0000334030337816 */ /* 0x000fe2000000004a */
[----:B------:R0:W-:Y:S01]  /*46c80*/  STL [R1+0x1044], R23 ;  /* 0x0010441701007387 */ /* 0x0001e20000100800 */
[----:B------:R-:W-:Y:S01]  /*46c90*/  LOP3.LUT R49, R49, 0xffff, RZ, 0xc0, !PT ;  /* 0x0000ffff31317812 */ /* 0x000fe200078ec0ff */
[----:B------:R-:W-:Y:S01]  /*46ca0*/  VIADD R96, R97, UR7 ;  /* 0x0000000761607c36 */ /* 0x000fe20008000000 */
[----:B------:R-:W-:Y:S01]  /*46cb0*/  LOP3.LUT R50, R50, 0xffff, RZ, 0xc0, !PT ;  /* 0x0000ffff32327812 */ /* 0x000fe200078ec0ff */
[----:B------:R-:W-:Y:S01]  /*46cc0*/  ULDC UR6, c[0x0][0x248] ;  /* 0x0000920000067ab9 */ /* 0x000fe20000000800 */
[----:B0-----:R-:W-:Y:S01]  /*46cd0*/  SHF.R.U32.HI R23, RZ, 0x8, R48 ;  /* 0x00000008ff177819 */ /* 0x001fe20000011630 */
[----:B------:R-:W-:Y:S01]  /*46ce0*/  STL [R1+0x105c], R51 ;  /* 0x00105c3301007387 */ /* 0x000fe20000100800 */
[----:B------:R-:W-:Y:S01]  /*46cf0*/  SHF.R.U32.HI R48, RZ, 0x8, R74 ;  /* 0x00000008ff307819 */ /* 0x000fe2000001164a */
[----:B------:R-:W-:Y:S01]  /*46d00*/  ULDC UR7, c[0x0][0x248] ;  /* 0x0000920000077ab9 */ /* 0x000fe20000000800 */
[----:B------:R-:W-:-:S02]  /*46d10*/  LOP3.LUT R23, R23, 0xffff, RZ, 0xc0, !PT ;  /* 0x0000ffff17177812 */ /* 0x000fc400078ec0ff */
[----:B------:R-:W-:Y:S01]  /*46d20*/  LOP3.LUT R48, R48, 0xffff, RZ, 0xc0, !PT ;  /* 0x0000ffff30307812 */ /* 0x000fe200078ec0ff */
[----:B------:R-:W-:Y:S01]  /*46d30*/  VIADD R95, R96, UR5 ;  /* 0x00000005605f7c36 */ /* 0x000fe20008000000 */
[----:B------:R-:W-:Y:S01]  /*46d40*/  PRMT R49, R49, 0x3340, R50 ;  /* 0x0000334031317816 */ /* 0x000fe20000000032 */
[----:B------:R-:W-:Y:S01]  /*46d50*/  ULDC UR5, c[0x0][0x248] ;  /* 0x0000920000057ab9 */ /* 0x000fe20000000800 */
[----:B------:R-:W-:Y:S01]  /*46d60*/  PRMT R23, R23, 0x3340, R48 ;  /* 0x0000334017177816 */ /* 0x000fe20000000030 */
[----:B------:R-:W-:Y:S02]  /*46d70*/  VIADD R94, R95, UR8 ;  /* 0x000000085f5e7c36 */ /* 0x000fe40008000000 */
[----:B------:R-:W-:Y:S01]  /*46d80*/  STL [R1+0xe9c], R49 ;  /* 0x000e9c3101007387 */ /* 0x000fe20000100800 */
[----:B------:R-:W-:Y:S01]  /*46d90*/  LOP3.LUT R82, R82, 0xffff, RZ, 0xc0, !PT ;  /* 0x0000ffff52527812 */ /* 0x000fe200078ec0ff */
[----:B------:R-:W-:Y:S01]  /*46da0*/  VIADD R93, R94, UR4 ;  /* 0x000000045e5d7c36 */ /* 0x000fe20008000000 */
[----:B------:R-:W-:Y:S01]  /*46db0*/  F2FP.SATFINITE.E5M2.F32.PACK_AB_MERGE_C R90, R91, R90, RZ ;  /* 0x0000005a5b5a723e */ /* 0x000fe200048060ff */
[----:B------:R0:W-:Y:S01]  /*46dc0*/  STL [R1+0xed8], R23 ;  /* 0x000ed81701007387 */ /* 0x0001e20000100800 */
[----:B------:R-:W-:Y:S01]  /*46dd0*/  ULDC UR4, c[0x0][0x248] ;  /* 0x0000920000047ab9 */ /* 0x000fe20000000800 */
[----:B------:R-:W-:Y:S01]  /*46de0*/  LOP3.LUT R48, R7, 0xffff, RZ, 0xc0, !PT ;  /* 0x0000ffff07307812 */ /* 0x000fe200078ec0ff */
[----:B------:R-:W-:Y:S01]  /*46df0*/  VIADD R92, R93, UR4 ;  /* 0x000000045d5c7c36 */ /* 0x000fe20008000000 */
[----:B------:R-:W-:Y:S01]  /*46e00*/  LOP3.LUT R90, R90, 0xffff, RZ, 0xc0, !PT ;  /* 0x0000ffff5a5a7812 */ /* 0x000fe200078ec0ff */
[----:B------:R-:W-:Y:S01]  /*46e10*/  ULDC UR4, c[0x0][0x248] ;  /* 0x0000920000047ab9 */ /* 0x000fe20000000800 */
[----:B------:R-:W-:Y:S01]  /*46e20*/  ULDC UR8, c[0x0][0x248] ;  /* 0x0000920000087ab9 */ /* 0x000fe20000000800 */
[----:B0-----:R-:W-:Y:S01]  /*46e30*/  LOP3.LUT R23, R6, 0xffff, RZ, 0xc0, !PT ;  /* 0x0000ffff06177812 */ /* 0x001fe200078ec0ff */
[----:B------:R-:W-:Y:S01]  /*46e40*/  VIADD R91, R92, UR5 ;  /* 0x000000055c5b7c36 */ /* 0x000fe20008000000 */
[----:B------:R-:W3:Y:S01]  /*46e50*/  LDL.LU R6, [R1+0x1910] ;  /* 0x0019100001067983 */ /* 0x000ee20000300800 */
[--C-:B------:R-:W-:Y:S01]  /*46e60*/  SHF.R.U32.HI R50, RZ, 0x8, R82.reuse ;  /* 0x00000008ff327819 */ /* 0x100fe20000011652 */
[----:B------:R-:W-:Y:S01]  /*46e70*/  ULDC UR5, c[0x0][0x248] ;  /* 0x0000920000057ab9 */ /* 0x000fe20000000800 */
[----:B------:R-:W-:Y:S01]  /*46e80*/  SHF.R.U32.HI R49, RZ, 0x8, R23 ;  /* 0x00000008ff317819 */ /* 0x000fe20000011617 */
[----:B------:R-:W3:Y:S01]  /*46e90*/  LDL.LU R7, [R1+0x190c] ;  /* 0x00190c0001077983 */ /* 0x000ee20000300800 */
[----:B------:R-:W-:-:S02]  /*46ea0*/  PRMT R23, R23, 0x3340, R82 ;  /* 0x0000334017177816 */ /* 0x000fc40000000052 */
[----:B------:R-:W-:-:S03]  /*46eb0*/  PRMT R51, R48, 0x3340, R90 ;  /* 0x0000334030337816 */ /* 0x000fc6000000005a */
[----:B------:R0:W-:Y:S01]  /*46ec0*/  STL [R1+0x1064], R23 ;  /* 0x0010641701007387 */ /* 0x0001e20000100800 */
[----:B------:R-:W-:Y:S02]  /*46ed0*/  LOP3.LUT R50, R50, 0xffff, RZ, 0xc0, !PT ;  /* 0x0000ffff32327812 */ /* 0x000fe400078ec0ff */
[----:B------:R-:W-:Y:S02]  /*46ee0*/  LOP3.LUT R49, R49, 0xffff, RZ, 0xc0, !PT ;  /* 0x0000ffff31317812 */ /* 0x000fe400078ec0ff */
[----:B0-----:R-:W-:Y:S02]  /*46ef0*/  SHF.R.U32.HI R23, RZ, 0x8, R48 ;  /* 0x00000008ff177819 */ /* 0x001fe40000011630 */
[----:B------:R-:W-:Y:S01]  /*46f00*/  SHF.R.U32.HI R48, RZ, 0x8, R90 ;  /* 0x00000008ff307819 */ /* 0x000fe2000001165a */
[----:B------:R-:W-:Y:S01]  /*46f10*/  VIADD R90, R91, UR4 ;  /* 0x000000045b5a7c36 */ /* 0x000fe20008000000 */
[----:B------:R-:W-:Y:S01]  /*46f20*/  LOP3.LUT R23, R23, 0xffff, RZ, 0xc0, !PT ;  /* 0x0000ffff17177812 */ /* 0x000fe200078ec0ff */
[----:B------:R-:W-:Y:S01]  /*46f30*/  STL [R1+0x1070], R51 ;  /* 0x0010703301007387 */ /* 0x000fe20000100800 */
[----:B------:R-:W-:Y:S01]  /*46f40*/  LOP3.LUT R48, R48, 0xffff, RZ, 0xc0, !PT ;  /* 0x0000ffff30307812 */ /* 0x000fe200078ec0ff */
[----:B------:R-:W-:Y:S01]  /*46f50*/  VIADD R89, R90, UR6 ;  /* 0x000000065a597c36 */ /* 0x000fe20008000000 */
[----:B------:R-:W-:Y:S01]  /*46f60*/  PRMT R49, R49, 0x3340, R50 ;  /* 0x0000334031317816 */ /* 0x000fe20000000032 */
[----:B------:R-:W-:Y:S01]  /*46f70*/  ULDC UR4, c[0x0][0x248] ;  /* 0x0000920000047ab9 */ /* 0x000fe20000000800 */
[----:B------:R-:W-:Y:S01]  /*46f80*/  PRMT R23, R23, 0x3340, R48 ;  /* 0x0000334017177816 */ /* 0x000fe20000000030 */
[----:B------:R-:W0:Y:S01]  /*46f90*/  LDC R50, c[0x0][0x244] ;  /* 0x00009100ff327b82 */ /* 0x000e220000000800 */
[----:B------:R-:W-:Y:S01]  /*46fa0*/  VIADD R88, R89, UR7 ;  /* 0x0000000759587c36 */ /* 0x000fe20008000000 */
[----:B------:R-:W-:Y:S01]  /*46fb0*/  STL [R1+0xf00], R49 ;  /* 0x000f003101007387 */ /* 0x000fe20000100800 */
[----:B------:R-:W-:Y:S01]  /*46fc0*/  LOP3.LUT R48, R25, 0xffff, RZ, 0xc0, !PT ;  /* 0x0000ffff19307812 */ /* 0x000fe200078ec0ff */
[----:B------:R-:W-:Y:S01]  /*46fd0*/  ULDC UR6, c[0x0][0x248] ;  /* 0x0000920000067ab9 */ /* 0x000fe20000000800 */
[----:B------:R-:W-:Y:S01]  /*46fe0*/  VIADD R87, R88, UR5 ;  /* 0x0000000558577c36 */ /* 0x000fe20008000000 */
[----:B------:R1:W-:Y:S01]  /*46ff0*/  STL [R1+0xf2c], R23 ;  /* 0x000f2c1701007387 */ /* 0x0003e20000100800 */
[----:B------:R-:W-:Y:S01]  /*47000*/  LOP3.LUT R25, R27, 0xffff, RZ, 0xc0, !PT ;  /* 0x0000ffff1b197812 */ /* 0x000fe200078ec0ff */
[----:B------:R-:W-:Y:S01]  /*47010*/  ULDC UR5, c[0x0][0x248] ;  /* 0x0000920000057ab9 */ /* 0x000fe20000000800 */
[----:B------:R-:W-:Y:S01]  /*47020*/  VIADD R86, R87, UR8 ;  /* 0x0000000857567c36 */ /* 0x000fe20008000000 */
[----:B------:R-:W-:Y:S01]  /*47030*/  SHF.R.S32.HI R159, RZ, 0x1f, R19 ;  /* 0x0000001fff9f7819 */ /* 0x000fe20000011413 */
[----:B------:R-:W-:Y:S01]  /*47040*/  ULDC UR8, c[0x0][0x248] ;  /* 0x0000920000087ab9 */ /* 0x000fe20000000800 */
[----:B-1----:R-:W-:Y:S01]  /*47050*/  LOP3.LUT R23, R8, 0xffff, RZ, 0xc0, !PT ;  /* 0x0000ffff08177812 */ /* 0x002fe200078ec0ff */
[----:B------:R-:W-:Y:S01]  /*47060*/  VIADD R85, R86, UR9 ;  /* 0x0000000956557c36 */ /* 0x000fe20008000000 */
[----:B------:R-:W-:Y:S01]  /*47070*/  LOP3.LUT R49, R190, 0xffff, RZ, 0xc0, !PT ;  /* 0x0000ffffbe317812 */ /* 0x000fe200078ec0ff */
[----:B------:R-:W3:Y:S01]  /*47080*/  LDL.LU R8, [R1+0x1908] ;  /* 0x0019080001087983 */ /* 0x000ee20000300800 */
[--C-:B------:R-:W-:Y:S01]  /*47090*/  PRMT R51, R23, 0x3340, R48.reuse ;  /* 0x0000334017337816 */ /* 0x100fe20000000030 */
[----:B------:R-:W-:Y:S01]  /*470a0*/  ULDC UR9, c[0x0][0x248] ;  /* 0x0000920000097ab9 */ /* 0x000fe20000000800 */
[----:B------:R-:W-:Y:S01]  /*470b0*/  SHF.R.U32.HI R27, RZ, 0x8, R23 ;  /* 0x00000008ff1b7819 */ /* 0x000fe20000011617 */
[----:B------:R-:W-:Y:S01]  /*470c0*/  VIADD R84, R85, UR4 ;  /* 0x0000000455547c36 */ /* 0x000fe20008000000 */
[----:B------:R-:W-:Y:S01]  /*470d0*/  SHF.R.U32.HI R48, RZ, 0x8, R48 ;  /* 0x00000008ff307819 */ /* 0x000fe20000011630 */
[----:B------:R-:W-:Y:S01]  /*470e0*/  ULDC UR4, c[0x0][0x244] ;  /* 0x0000910000047ab9 */ /* 0x000fe20000000800 */
[----:B------:R-:W-:Y:S01]  /*470f0*/  LOP3.LUT R27, R27, 0xffff, RZ, 0xc0, !PT ;  /* 0x0000ffff1b1b7812 */ /* 0x000fe200078ec0ff */
[----:B------:R-:W3:Y:S01]  /*47100*/  LDL.LU R190, [R1+0x1904] ;  /* 0x0019040001be7983 */ /* 0x000ee20000300800 */
[----:B------:R-:W-:-:S02]  /*47110*/  LOP3.LUT R48, R48, 0xffff, RZ, 0xc0, !PT ;  /* 0x0000ffff30307812 */ /* 0x000fc400078ec0ff */
[----:B------:R-:W-:Y:S02]  /*47120*/  SHF.R.U32.HI R23, RZ, 0x8, R49 ;  /* 0x00000008ff177819 */ /* 0x000fe40000011631 */
[--C-:B------:R-:W-:Y:S02]  /*47130*/  PRMT R49, R49, 0x3340, R25.reuse ;  /* 0x0000334031317816 */ /* 0x100fe40000000019 */
[----:B------:R-:W-:Y:S01]  /*47140*/  PRMT R27, R27, 0x3340, R48 ;  /* 0x000033401b1b7816 */ /* 0x000fe20000000030 */
[----:B----4-:R-:W-:Y:S01]  /*47150*/  IMAD R48, R3, UR4, RZ ;  /* 0x0000000403307c24 */ /* 0x010fe2000f8e02ff */
[----:B------:R-:W-:Y:S01]  /*47160*/  SHF.R.U32.HI R25, RZ, 0x8, R25 ;  /* 0x00000008ff197819 */ /* 0x000fe20000011619 */
[----:B------:R-:W-:Y:S01]  /*47170*/  STL [R1+0x1078], R51 ;  /* 0x0010783301007387 */ /* 0x000fe20000100800 */
[----:B------:R-:W-:Y:S01]  /*47180*/  VIADD R83, R84, UR5 ;  /* 0x0000000554537c36 */ /* 0x000fe20008000000 */
[----:B------:R-:W-:Y:S01]  /*47190*/  LOP3.LUT R23, R23, 0xffff, RZ, 0xc0, !PT ;  /* 0x0000ffff17177812 */ /* 0x000fe200078ec0ff */
[----:B------:R-:W-:Y:S01]  /*471a0*/  ULDC.64 UR4, c[0x0][0x220] ;  /* 0x0000880000047ab9 */ /* 0x000fe20000000a00 */
[----:B------:R0:W-:Y:S01]  /*471b0*/  STL [R1+0x1080], R49 ;  /* 0x0010803101007387 */ /* 0x0001e20000100800 */
[----:B------:R-:W-:Y:S01]  /*471c0*/  LOP3.LUT R25, R25, 0xffff, RZ, 0xc0, !PT ;  /* 0x0000ffff19197812 */ /* 0x000fe200078ec0ff */
[----:B------:R-:W-:Y:S01]  /*471d0*/  VIADD R82, R83, UR6 ;  /* 0x0000000653527c36 */ /* 0x000fe20008000000 */
[----:B------:R-:W-:-:S02]  /*471e0*/  ULDC.64 UR6, c[0x0][0x220] ;  /* 0x0000880000067ab9 */ /* 0x000fc40000000a00 */
[----:B------:R-:W-:Y:S01]  /*471f0*/  PRMT R23, R23, 0x3340, R25 ;  /* 0x0000334017177816 */ /* 0x000fe20000000019 */
[----:B0-----:R-:W-:Y:S01]  /*47200*/  IMAD R49, R50, 0x80, R48 ;  /* 0x0000008032317824 */ /* 0x001fe200078e0230 */
[C---:B------:R-:W-:Y:S01]  /*47210*/  IADD3 R51, P3, R48.reuse, UR4, RZ ;  /* 0x0000000430337c10 */ /* 0x040fe2000ff7e0ff */
[----:B------:R0:W-:Y:S01]  /*47220*/  STL [R1+0xf4c], R27 ;  /* 0x000f4c1b01007387 */ /* 0x0001e20000100800 */
[----:B------:R-:W-:Y:S02]  /*47230*/  SHF.R.S32.HI R25, RZ, 0x1f, R29 ;  /* 0x0000001fff197819 */ /* 0x000fe4000001141d */
[----:B------:R-:W-:Y:S02]  /*47240*/  SHF.R.S32.HI R157, RZ, 0x1f, R169 ;  /* 0x0000001fff9d7819 */ /* 0x000fe400000114a9 */
[C---:B------:R-:W-:Y:S01]  /*47250*/  IADD3 R52, P4, R49.reuse, UR6, RZ ;  /* 0x0000000631347c10 */ /* 0x040fe2000ff9e0ff */
[----:B------:R1:W-:Y:S01]  /*47260*/  STL [R1+0xf58], R23 ;  /* 0x000f581701007387 */ /* 0x0003e20000100800 */
[----:B------:R-:W-:Y:S01]  /*47270*/  LEA.HI.X.SX32 R48, R48, UR5, 0x1, P3 ;  /* 0x0000000530307c11 */ /* 0x000fe200098f0eff */
[----:B------:R-:W-:Y:S01]  /*47280*/  VIADD R81, R82, UR8 ;  /* 0x0000000852517c36 */ /* 0x000fe20008000000 */
[----:B------:R-:W-:Y:S01]  /*47290*/  LEA.HI.X.SX32 R49, R49, UR7, 0x1, P4 ;  /* 0x0000000731317c11 */ /* 0x000fe2000a0f0eff */
[----:B------:R-:W-:Y:S01]  /*472a0*/  ULDC UR4, c[0x0][0x248] ;  /* 0x0000920000047ab9 */ /* 0x000fe20000000800 */
[----:B0-----:R-:W-:Y:S01]  /*472b0*/  SHF.R.S32.HI R27, RZ, 0x1f, R22 ;  /* 0x0000001fff1b7819 */ /* 0x001fe20000011416 */
[----:B------:R-:W-:Y:S01]  /*472c0*/  ULDC UR5, c[0x0][0x248] ;  /* 0x0000920000057ab9 */ /* 0x000fe20000000800 */
[-C--:B------:R-:W-:Y:S01]  /*472d0*/  IADD3 R236, P3, R22, R51.reuse, RZ ;  /* 0x0000003316ec7210 */ /* 0x080fe20007f7e0ff */
[----:B------:R-:W-:Y:S01]  /*472e0*/  ULDC UR6, c[0x0][0x248] ;  /* 0x0000920000067ab9 */ /* 0x000fe20000000800 */
[-C--:B------:R-:W-:Y:S01]  /*472f0*/  IADD3 R232, P4, R26, R51.reuse, RZ ;  /* 0x000000331ae87210 */ /* 0x080fe20007f9e0ff */
[----:B------:R-:W-:Y:S01]  /*47300*/  ULDC UR7, c[0x0][0x248] ;  /* 0x0000920000077ab9 */ /* 0x000fe20000000800 */
[----:B-1----:R-:W-:Y:S01]  /*47310*/  SHF.R.S32.HI R23, RZ, 0x1f, R26 ;  /* 0x0000001fff177819 */ /* 0x002fe2000001141a */
[----:B------:R-:W-:Y:S01]  /*47320*/  IMAD.X R237, R27, 0x1, R48, P3 ;  /* 0x000000011bed7824 */ /* 0x000fe200018e0630 */
[----:B------:R-:W-:Y:S01]  /*47330*/  IADD3 R242, P6, R29, R51, RZ ;  /* 0x000000331df27210 */ /* 0x000fe20007fde0ff */
[----:B------:R-:W-:-:S02]  /*47340*/  ULDC UR8, c[0x0][0x248] ;  /* 0x0000920000087ab9 */ /* 0x000fc40000000800 */
[----:B------:R-:W-:Y:S01]  /*47350*/  IMAD.X R233, R23, 0x1, R48, P4 ;  /* 0x0000000117e97824 */ /* 0x000fe200020e0630 */
[----:B------:R-:W-:Y:S04]  /*47360*/  STL.64 [R1+0xe58], R236 ;  /* 0x000e58ec01007387 */ /* 0x000fe80000100a00 */
[----:B------:R0:W-:Y:S01]  /*47370*/  STL.64 [R1+0xe50], R232 ;  /* 0x000e50e801007387 */ /* 0x0001e20000100a00 */
[-C--:B------:R-:W-:Y:S02]  /*47380*/  IADD3 R240, P4, R26, R52.reuse, RZ ;  /* 0x000000341af07210 */ /* 0x080fe40007f9e0ff */
[-C--:B0-----:R-:W-:Y:S02]  /*47390*/  IADD3 R232, P5, R22, R52.reuse, RZ ;  /* 0x0000003416e87210 */ /* 0x081fe40007fbe0ff */
[----:B------:R-:W-:-:S03]  /*473a0*/  IADD3 R236, P3, R29, R52, RZ ;  /* 0x000000341dec7210 */ /* 0x000fc60007f7e0ff */
[--C-:B------:R-:W-:Y:S01]  /*473b0*/  IMAD.X R233, R27, 0x1, R49.reuse, P5 ;  /* 0x000000011be97824 */ /* 0x100fe200028e0631 */
[----:B------:R-:W-:Y:S01]  /*473c0*/  SHF.R.S32.HI R22, RZ, 0x1f, R30 ;  /* 0x0000001fff167819 */ /* 0x000fe2000001141e */
[C-C-:B------:R-:W-:Y:S01]  /*473d0*/  IMAD.X R237, R25.reuse, 0x1, R49.reuse, P3 ;  /* 0x0000000119ed7824 */ /* 0x140fe200018e0631 */
[----:B------:R-:W-:Y:S02]  /*473e0*/  IADD3 R26, P3, R30, R52, RZ ;  /* 0x000000341e1a7210 */ /* 0x000fe40007f7e0ff */
[----:B------:R0:W-:Y:S01]  /*473f0*/  STL.64 [R1+0xe40], R232 ;  /* 0x000e40e801007387 */ /* 0x0001e20000100a00 */
[--C-:B------:R-:W-:Y:S02]  /*47400*/  IMAD.X R243, R25, 0x1, R48.reuse, P6 ;  /* 0x0000000119f37824 */ /* 0x100fe400030e0630 */
[--C-:B------:R-:W-:Y:S02]  /*47410*/  IMAD.X R241, R23, 0x1, R49.reuse, P4 ;  /* 0x0000000117f17824 */ /* 0x100fe400020e0631 */
[----:B------:R-:W-:Y:S01]  /*47420*/  IMAD.X R27, R22, 0x1, R49, P3 ;  /* 0x00000001161b7824 */ /* 0x000fe200018e0631 */
[----:B0-----:R-:W-:Y:S01]  /*47430*/  IADD3 R232, P5, R30, R51, RZ ;  /* 0x000000331ee87210 */ /* 0x001fe20007fbe0ff */
[----:B------:R-:W-:Y:S04]  /*47440*/  STL.64 [R1+0xe48], R242 ;  /* 0x000e48f201007387 */ /* 0x000fe80000100a00 */
[----:B------:R-:W-:Y:S01]  /*47450*/  IMAD.X R233, R22, 0x1, R48, P5 ;  /* 0x0000000116e97824 */ /* 0x000fe200028e0630 */
[----:B------:R-:W-:Y:S01]  /*47460*/  STL.64 [R1+0xe38], R240 ;  /* 0x000e38f001007387 */ /* 0x000fe20000100a00 */
[----:B------:R-:W-:-:S03]  /*47470*/  SHF.R.S32.HI R23, RZ, 0x1f, R31 ;  /* 0x0000001fff177819 */ /* 0x000fc6000001141f */
[----:B------:R-:W-:Y:S04]  /*47480*/  STL.64 [R1+0xe30], R236 ;  /* 0x000e30ec01007387 */ /* 0x000fe80000100a00 */
[----:B------:R-:W-:Y:S04]  /*47490*/  STL.64 [R1+0xe28], R232 ;  /* 0x000e28e801007387 */ /* 0x000fe80000100a00 */
[----:B------:R0:W-:Y:S01]  /*474a0*/  STL.64 [R1+0xe20], R26 ;  /* 0x000e201a01007387 */ /* 0x0001e20000100a00 */
[----:B------:R-:W-:Y:S02]  /*474b0*/  SHF.R.S32.HI R22, RZ, 0x1f, R33 ;  /* 0x0000001fff167819 */ /* 0x000fe40000011421 */
[----:B0-----:R-:W-:-:S05]  /*474c0*/  IADD3 R26, P3, R31, R52, RZ ;  /* 0x000000341f1a7210 */ /* 0x001fca0007f7e0ff */
[--C-:B------:R-:W-:Y:S01]  /*474d0*/  IMAD.X R27, R23, 0x1, R49.reuse, P3 ;  /* 0x00000001171b7824 */ /* 0x100fe200018e0631 */
[-C--:B------:R-:W-:Y:S02]  /*474e0*/  IADD3 R236, P4, R31, R51.reuse, RZ ;  /* 0x000000331fec7210 */ /* 0x080fe40007f9e0ff */
[----:B------:R-:W-:Y:S02]  /*474f0*/  IADD3 R232, P5, R33, R51, RZ ;  /* 0x0000003321e87210 */ /* 0x000fe40007fbe0ff */
[----:B------:R0:W-:Y:S01]  /*47500*/  STL.64 [R1+0xe10], R26 ;  /* 0x000e101a01007387 */ /* 0x0001e20000100a00 */
[--C-:B------:R-:W-:Y:S02]  /*47510*/  IMAD.X R237, R23, 0x1, R48.reuse, P4 ;  /* 0x0000000117ed7824 */ /* 0x100fe400020e0630 */
[C---:B------:R-:W-:Y:S01]  /*47520*/  IMAD.X R233, R22.reuse, 0x1, R48, P5 ;  /* 0x0000000116e97824 */ /* 0x040fe200028e0630 */
[----:B0-----:R-:W-:Y:S02]  /*47530*/  IADD3 R26, P3, R33, R52, RZ ;  /* 0x00000034211a7210 */ /* 0x001fe40007f7e0ff */
[----:B------:R-:W-:Y:S03]  /*47540*/  STL.64 [R1+0xe18], R236 ;  /* 0x000e18ec01007387 */ /* 0x000fe60000100a00 */
[----:B------:R-:W-:Y:S01]  /*47550*/  IMAD.X R27, R22, 0x1, R49, P3 ;  /* 0x00000001161b7824 */ /* 0x000fe200018e0631 */
[----:B------:R-:W-:Y:S01]  /*47560*/  STL.64 [R1+0xe08], R232 ;  /* 0x000e08e801007387 */ /* 0x000fe20000100a00 */
[----:B------:R-:W-:-:S03]  /*47570*/  SHF.R.S32.HI R23, RZ, 0x1f, R34 ;  /* 0x0000001fff177819 */ /* 0x000fc60000011422 */
        /* <DEDUP_REMOVED lines=15> */
[C---:B------:R-:W-:Y:S02]  /*47670*/  IADD3 R34, P4, R37.reuse, R51, RZ ;  /* 0x0000003325227210 */ /* 0x040fe40007f9e0ff */
[----:B0-----:R-:W-:-:S05]  /*47680*/  IADD3 R26, P3, R37, R52, RZ ;  /* 0x00000034251a7210 */ /* 0x001fca0007f7e0ff */
[C-C-:B------:R-:W-:Y:S01]  /*47690*/  IMAD.X R27, R23.reuse, 0x1, R49.reuse, P3 ;  /* 0x00000001171b7824 */ /* 0x140fe200018e0631 */
[----:B------:R-:W-:Y:S02]  /*476a0*/  SHF.R.S32.HI R22, RZ, 0x1f, R38 ;  /* 0x0000001fff167819 */ /* 0x000fe40000011426 */
[----:B------:R-:W-:Y:S02]  /*476b0*/  IADD3 R30, P5, R38, R51, RZ ;  /* 0x00000033261e7210 */ /* 0x000fe40007fbe0ff */
[----:B------:R0:W-:Y:S01]  /*476c0*/  STL.64 [R1+0xdd0], R26 ;  /* 0x000dd01a01007387 */ /* 0x0001e20000100a00 */
[--C-:B------:R-:W-:Y:S02]  /*476d0*/  IMAD.X R35, R23, 0x1, R48.reuse, P4 ;  /* 0x0000000117237824 */ /* 0x100fe400020e0630 */
[----:B------:R-:W-:Y:S01]  /*476e0*/  IMAD.X R31, R22, 0x1, R48, P5 ;  /* 0x00000001161f7824 */ /* 0x000fe200028e0630 */
[----:B0-----:R-:W-:Y:S02]  /*476f0*/  IADD3 R26, P3, R38, R52, RZ ;  /* 0x00000034261a7210 */ /* 0x001fe40007f7e0ff */
[----:B------:R0:W-:Y:S03]  /*47700*/  STL.64 [R1+0xdd8], R34 ;  /* 0x000dd82201007387 */ /* 0x0001e60000100a00 */
[----:B------:R-:W-:Y:S01]  /*47710*/  IMAD.X R27, R22, 0x1, R49, P3 ;  /* 0x00000001161b7824 */ /* 0x000fe200018e0631 */
[----:B------:R-:W-:Y:S01]  /*47720*/  STL.64 [R1+0xdc8], R30 ;  /* 0x000dc81e01007387 */ /* 0x000fe20000100a00 */
[----:B------:R-:W-:-:S03]  /*47730*/  SHF.R.S32.HI R23, RZ, 0x1f, R39 ;  /* 0x0000001fff177819 */ /* 0x000fc60000011427 */
[----:B------:R1:W-:Y:S01]  /*47740*/  STL.64 [R1+0xdc0], R26 ;  /* 0x000dc01a01007387 */ /* 0x0003e20000100a00 */
[----:B------:R-:W-:Y:S02]  /*47750*/  SHF.R.S32.HI R22, RZ, 0x1f, R41 ;  /* 0x0000001fff167819 */ /* 0x000fe40000011429 */
[C---:B0-----:R-:W-:Y:S02]  /*47760*/  IADD3 R34, P4, R39.reuse, R51, RZ ;  /* 0x0000003327227210 */ /* 0x041fe40007f9e0ff */
[----:B-1----:R-:W-:-:S05]  /*47770*/  IADD3 R26, P3, R39, R52, RZ ;  /* 0x00000034271a7210 */ /* 0x002fca0007f7e0ff */
[----:B------:R-:W-:Y:S01]  /*47780*/  IMAD.X R27, R23, 0x1, R49, P3 ;  /* 0x00000001171b7824 */ /* 0x000fe200018e0631 */
[----:B------:R-:W-:-:S04]  /*47790*/  IADD3 R30, P5, R41, R51, RZ ;  /* 0x00000033291e7210 */ /* 0x000fc80007fbe0ff */
[----:B------:R0:W-:Y:S01]  /*477a0*/  STL.64 [R1+0xdb0], R26 ;  /* 0x000db01a01007387 */ /* 0x0001e20000100a00 */
[--C-:B------:R-:W-:Y:S02]  /*477b0*/  IMAD.X R35, R23, 0x1, R48.reuse, P4 ;  /* 0x0000000117237824 */ /* 0x100fe400020e0630 */
[C---:B------:R-:W-:Y:S01]  /*477c0*/  IMAD.X R31, R22.reuse, 0x1, R48, P5 ;  /* 0x00000001161f7824 */ /* 0x040fe200028e0630 */
        /* <DEDUP_REMOVED lines=351> */
[----:B------:R-:W-:Y:S03]  /*48dc0*/  STL.64 [R1+0xa98], R34 ;  /* 0x000a982201007387 */ /* 0x000fe60000100a00 */
[----:B------:R-:W-:Y:S01]  /*48dd0*/  IMAD.X R27, R22, 0x1, R49, P3 ;  /* 0x00000001161b7824 */ /* 0x000fe200018e0631 */
[----:B------:R0:W-:Y:S01]  /*48de0*/  STL.64 [R1+0xa88], R30 ;  /* 0x000a881e01007387 */ /* 0x0001e20000100a00 */
[----:B------:R-:W-:-:S03]  /*48df0*/  SHF.R.S32.HI R18, RZ, 0x1f, R21 ;  /* 0x0000001fff127819 */ /* 0x000fc60000011415 */
[----:B------:R1:W-:Y:S01]  /*48e00*/  STL.64 [R1+0xa80], R26 ;  /* 0x000a801a01007387 */ /* 0x0003e20000100a00 */
[-C--:B------:R-:W-:Y:S02]  /*48e10*/  IADD3 R240, P5, R238, R51.reuse, RZ ;  /* 0x00000033eef07210 */ /* 0x080fe40007fbe0ff */
[C---:B0-----:R-:W-:Y:S02]  /*48e20*/  IADD3 R30, P4, R21.reuse, R51, RZ ;  /* 0x00000033151e7210 */ /* 0x041fe40007f9e0ff */
[----:B-1----:R-:W-:Y:S02]  /*48e30*/  IADD3 R26, P3, R21, R52, RZ ;  /* 0x00000034151a7210 */ /* 0x002fe40007f7e0ff */
[----:B------:R-:W-:-:S03]  /*48e40*/  SHF.R.S32.HI R21, RZ, 0x1f, R238 ;  /* 0x0000001fff157819 */ /* 0x000fc600000114ee */
[--C-:B------:R-:W-:Y:S01]  /*48e50*/  IMAD.X R27, R18, 0x1, R49.reuse, P3 ;  /* 0x00000001121b7824 */ /* 0x100fe200018e0631 */
[-C--:B------:R-:W-:Y:S01]  /*48e60*/  IADD3 R238, P3, R238, R52.reuse, RZ ;  /* 0x00000034eeee7210 */ /* 0x080fe20007f7e0ff */
[----:B------:R-:W-:Y:S01]  /*48e70*/  IMAD.X R31, R18, 0x1, R48, P4 ;  /* 0x00000001121f7824 */ /* 0x000fe200020e0630 */
[----:B------:R-:W-:Y:S02]  /*48e80*/  SHF.R.S32.HI R18, RZ, 0x1f, R234 ;  /* 0x0000001fff127819 */ /* 0x000fe400000114ea */
[CC--:B------:R-:W-:Y:S01]  /*48e90*/  IADD3 R236, P4, R234.reuse, R51.reuse, RZ ;  /* 0x00000033eaec7210 */ /* 0x0c0fe20007f9e0ff */
[C-C-:B------:R-:W-:Y:S01]  /*48ea0*/  IMAD.X R239, R21.reuse, 0x1, R49.reuse, P3 ;  /* 0x0000000115ef7824 */ /* 0x140fe200018e0631 */
[-C--:B------:R-:W-:Y:S01]  /*48eb0*/  IADD3 R234, P3, R234, R52.reuse, RZ ;  /* 0x00000034eaea7210 */ /* 0x080fe20007f7e0ff */
[----:B------:R-:W-:Y:S01]  /*48ec0*/  IMAD.X R241, R21, 0x1, R48, P5 ;  /* 0x0000000115f17824 */ /* 0x000fe200028e0630 */
[----:B------:R-:W-:Y:S02]  /*48ed0*/  SHF.R.S32.HI R21, RZ, 0x1f, R230 ;  /* 0x0000001fff157819 */ /* 0x000fe400000114e6 */
[----:B------:R-:W-:Y:S01]  /*48ee0*/  IADD3 R232, P5, R230, R51, RZ ;  /* 0x00000033e6e87210 */ /* 0x000fe20007fbe0ff */
[----:B------:R-:W-:Y:S01]  /*48ef0*/  IMAD.X R235, R18, 0x1, R49, P3 ;  /* 0x0000000112eb7824 */ /* 0x000fe200018e0631 */
[----:B------:R-:W-:Y:S01]  /*48f00*/  IADD3 R230, P3, R230, R52, RZ ;  /* 0x00000034e6e67210 */ /* 0x000fe20007f7e0ff */
[----:B------:R-:W-:Y:S01]  /*48f10*/  IMAD.X R237, R18, 0x1, R48, P4 ;  /* 0x0000000112ed7824 */ /* 0x000fe200020e0630 */
[----:B------:R-:W-:-:S02]  /*48f20*/  SHF.R.S32.HI R18, RZ, 0x1f, R226 ;  /* 0x0000001fff127819 */ /* 0x000fc400000114e2 */
        /* <DEDUP_REMOVED lines=82> */
[----:B------:R-:W-:Y:S01]  /*49450*/  IADD3 R32, P3, R32, R52, RZ ;  /* 0x0000003420207210 */ /* 0x000fe20007f7e0ff */
[----:B------:R0:W-:Y:S01]  /*49460*/  STL.64 [R1+0xa78], R30 ;  /* 0x000a781e01007387 */ /* 0x0001e20000100a00 */
[----:B------:R-:W-:Y:S01]  /*49470*/  IMAD.X R39, R21, 0x1, R48, P5 ;  /* 0x0000000115277824 */ /* 0x000fe200028e0630 */
[----:B------:R-:W-:Y:S02]  /*49480*/  SHF.R.S32.HI R21, RZ, 0x1f, R28 ;  /* 0x0000001fff157819 */ /* 0x000fe4000001141c */
[C---:B------:R-:W-:Y:S01]  /*49490*/  IMAD.X R33, R18.reuse, 0x1, R49, P3 ;  /* 0x0000000112217824 */ /* 0x040fe200018e0631 */
[----:B------:R1:W-:Y:S01]  /*494a0*/  STL.64 [R1+0xa70], R26 ;  /* 0x000a701a01007387 */ /* 0x0003e20000100a00 */
[----:B------:R-:W-:Y:S01]  /*494b0*/  IMAD.X R35, R18, 0x1, R48, P4 ;  /* 0x0000000112237824 */ /* 0x000fe200020e0630 */
[----:B0-----:R-:W-:-:S02]  /*494c0*/  IADD3 R30, P5, R28, R51, RZ ;  /* 0x000000331c1e7210 */ /* 0x001fc40007fbe0ff */
[-C--:B------:R-:W-:Y:S02]  /*494d0*/  IADD3 R28, P3, R28, R52.reuse, RZ ;  /* 0x000000341c1c7210 */ /* 0x080fe40007f7e0ff */
[----:B------:R-:W-:Y:S02]  /*494e0*/  SHF.R.S32.HI R18, RZ, 0x1f, R24 ;  /* 0x0000001fff127819 */ /* 0x000fe40000011418 */
[CC--:B-1----:R-:W-:Y:S01]  /*494f0*/  IADD3 R26, P4, R24.reuse, R51.reuse, RZ ;  /* 0x00000033181a7210 */ /* 0x0c2fe20007f9e0ff */
[C-C-:B------:R-:W-:Y:S01]  /*49500*/  IMAD.X R29, R21.reuse, 0x1, R49.reuse, P3 ;  /* 0x00000001151d7824 */ /* 0x140fe200018e0631 */
[-C--:B------:R-:W-:Y:S01]  /*49510*/  IADD3 R24, P3, R24, R52.reuse, RZ ;  /* 0x0000003418187210 */ /* 0x080fe20007f7e0ff */
[----:B------:R-:W-:Y:S01]  /*49520*/  IMAD.X R31, R21, 0x1, R48, P5 ;  /* 0x00000001151f7824 */ /* 0x000fe200028e0630 */
[----:B------:R-:W-:Y:S02]  /*49530*/  SHF.R.S32.HI R21, RZ, 0x1f, R20 ;  /* 0x0000001fff157819 */ /* 0x000fe40000011414 */
[----:B------:R-:W-:Y:S01]  /*49540*/  IADD3 R22, P5, R20, R51, RZ ;  /* 0x0000003314167210 */ /* 0x000fe20007fbe0ff */
[----:B------:R-:W-:Y:S01]  /*49550*/  IMAD.X R25, R18, 0x1, R49, P3 ;  /* 0x0000000112197824 */ /* 0x000fe200018e0631 */
[----:B------:R-:W-:-:S03]  /*49560*/  IADD3 R20, P3, R20, R52, RZ ;  /* 0x0000003414147210 */ /* 0x000fc60007f7e0ff */
[C---:B------:R-:W-:Y:S02]  /*49570*/  IMAD.X R23, R21.reuse, 0x1, R48, P5 ;  /* 0x0000000115177824 */ /* 0x040fe400028e0630 */
[----:B------:R-:W-:Y:S01]  /*49580*/  IMAD.X R21, R21, 0x1, R49, P3 ;  /* 0x0000000115157824 */ /* 0x000fe200018e0631 */
[----:B------:R-:W-:Y:S02]  /*49590*/  IADD3 R170, P3, R19, R52, RZ ;  /* 0x0000003413aa7210 */ /* 0x000fe40007f7e0ff */
[----:B------:R-:W-:-:S03]  /*495a0*/  IADD3 R172, P5, R169, R51, RZ ;  /* 0x00000033a9ac7210 */ /* 0x000fc60007fbe0ff */
[----:B------:R-:W-:Y:S02]  /*495b0*/  IMAD.X R171, R159, 0x1, R49, P3 ;  /* 0x000000019fab7824 */ /* 0x000fe400018e0631 */
[--C-:B------:R-:W-:Y:S01]  /*495c0*/  IMAD.X R27, R18, 0x1, R48.reuse, P4 ;  /* 0x00000001121b7824 */ /* 0x100fe200020e0630 */
[----:B------:R-:W-:Y:S01]  /*495d0*/  IADD3 R18, P4, R19, R51, RZ ;  /* 0x0000003313127210 */ /* 0x000fe20007f9e0ff */
[--C-:B------:R-:W-:Y:S01]  /*495e0*/  IMAD.X R173, R157, 0x1, R48.reuse, P5 ;  /* 0x000000019dad7824 */ /* 0x100fe200028e0630 */
[----:B------:R0:W-:Y:S03]  /*495f0*/  STL.64 [R1+0xa68], R170 ;  /* 0x000a68aa01007387 */ /* 0x0001e60000100a00 */
[----:B------:R-:W-:Y:S01]  /*49600*/  IMAD.X R19, R159, 0x1, R48, P4 ;  /* 0x000000019f137824 */ /* 0x000fe200020e0630 */
[----:B------:R1:W-:Y:S01]  /*49610*/  STL.64 [R1+0xa60], R172 ;  /* 0x000a60ac01007387 */ /* 0x0003e20000100a00 */
[----:B------:R-:W-:-:S02]  /*49620*/  SHF.R.S32.HI R159, RZ, 0x1f, R168 ;  /* 0x0000001fff9f7819 */ /* 0x000fc400000114a8 */
[----:B0-----:R-:W-:Y:S02]  /*49630*/  IADD3 R170, P3, R169, R52, RZ ;  /* 0x00000034a9aa7210 */ /* 0x001fe40007f7e0ff */
[----:B-1----:R-:W-:-:S03]  /*49640*/  IADD3 R172, P4, R168, R51, RZ ;  /* 0x00000033a8ac7210 */ /* 0x002fc60007f9e0ff */
[----:B------:R-:W-:Y:S01]  /*49650*/  IMAD.X R171, R157, 0x1, R49, P3 ;  /* 0x000000019dab7824 */ /* 0x000fe200018e0631 */
[----:B------:R-:W-:-:S05]  /*49660*/  IADD3 R168, P3, R168, R52, RZ ;  /* 0x00000034a8a87210 */ /* 0x000fca0007f7e0ff */
[----:B------:R-:W-:Y:S01]  /*49670*/  IMAD.X R169, R159, 0x1, R49, P3 ;  /* 0x000000019fa97824 */ /* 0x000fe200018e0631 */
[----:B------:R0:W-:Y:S01]  /*49680*/  STL.64 [R1+0xa58], R170 ;  /* 0x000a58aa01007387 */ /* 0x0001e20000100a00 */
[----:B------:R-:W-:-:S03]  /*49690*/  SHF.R.S32.HI R157, RZ, 0x1f, R166 ;  /* 0x0000001fff9d7819 */ /* 0x000fc600000114a6 */
[----:B------:R1:W-:Y:S01]  /*496a0*/  STL.64 [R1+0xa48], R168 ;  /* 0x000a48a801007387 */ /* 0x0003e20000100a00 */
[----:B------:R-:W-:Y:S01]  /*496b0*/  IMAD.X R173, R159, 0x1, R48, P4 ;  /* 0x000000019fad7824 */ /* 0x000fe200020e0630 */
[C---:B0-----:R-:W-:Y:S02]  /*496c0*/  IADD3 R170, P5, R166.reuse, R51, RZ ;  /* 0x00000033a6aa7210 */ /* 0x041fe40007fbe0ff */
[----:B-1----:R-:W-:-:S03]  /*496d0*/  IADD3 R168, P3, R166, R52, RZ ;  /* 0x00000034a6a87210 */ /* 0x002fc60007f7e0ff */
[C---:B------:R-:W-:Y:S01]  /*496e0*/  IMAD.X R171, R157.reuse, 0x1, R48, P5 ;  /* 0x000000019dab7824 */ /* 0x040fe200028e0630 */
[----:B------:R0:W-:Y:S01]  /*496f0*/  STL.64 [R1+0xa50], R172 ;  /* 0x000a50ac01007387 */ /* 0x0001e20000100a00 */
[----:B------:R-:W-:Y:S01]  /*49700*/  IMAD.X R169, R157, 0x1, R49, P3 ;  /* 0x000000019da97824 */ /* 0x000fe200018e0631 */
[----:B------:R-:W-:Y:S02]  /*49710*/  SHF.R.S32.HI R159, RZ, 0x1f, R165 ;  /* 0x0000001fff9f7819 */ /* 0x000fe400000114a5 */
[----:B------:R1:W-:Y:S01]  /*49720*/  STL.64 [R1+0xa40], R170 ;  /* 0x000a40aa01007387 */ /* 0x0003e20000100a00 */
[----:B------:R-:W-:-:S03]  /*49730*/  SHF.R.S32.HI R157, RZ, 0x1f, R164 ;  /* 0x0000001fff9d7819 */ /* 0x000fc600000114a4 */
[----:B------:R4:W-:Y:S01]  /*49740*/  STL.64 [R1+0xa38], R168 ;  /* 0x000a38a801007387 */ /* 0x0009e20000100a00 */
[C---:B0-----:R-:W-:Y:S02]  /*49750*/  IADD3 R172, P4, R165.reuse, R51, RZ ;  /* 0x00000033a5ac7210 */ /* 0x041fe40007f9e0ff */
[----:B-1----:R-:W-:-:S03]  /*49760*/  IADD3 R170, P3, R165, R52, RZ ;  /* 0x00000034a5aa7210 */ /* 0x002fc60007f7e0ff */
[C---:B------:R-:W-:Y:S01]  /*49770*/  IMAD.X R173, R159.reuse, 0x1, R48, P4 ;  /* 0x000000019fad7824 */ /* 0x040fe200020e0630 */
[C---:B----4-:R-:W-:Y:S01]  /*49780*/  IADD3 R168, P5, R164.reuse, R51, RZ ;  /* 0x00000033a4a87210 */ /* 0x050fe20007fbe0ff */
[----:B------:R-:W-:Y:S01]  /*49790*/  IMAD.X R171, R159, 0x1, R49, P3 ;  /* 0x000000019fab7824 */ /* 0x000fe200018e0631 */
[----:B------:R-:W-:-:S03]  /*497a0*/  IADD3 R164, P3, R164, R52, RZ ;  /* 0x00000034a4a47210 */ /* 0x000fc60007f7e0ff */
[C---:B------:R-:W-:Y:S01]  /*497b0*/  IMAD.X R169, R157.reuse, 0x1, R48, P5 ;  /* 0x000000019da97824 */ /* 0x040fe200028e0630 */
[----:B------:R-:W-:Y:S01]  /*497c0*/  STL.64 [R1+0xa30], R172 ;  /* 0x000a30ac01007387 */ /* 0x000fe20000100a00 */
[----:B------:R-:W-:Y:S01]  /*497d0*/  SHF.R.S32.HI R159, RZ, 0x1f, R162 ;  /* 0x0000001fff9f7819 */ /* 0x000fe200000114a2 */
[----:B------:R-:W-:Y:S02]  /*497e0*/  IMAD.X R165, R157, 0x1, R49, P3 ;  /* 0x000000019da57824 */ /* 0x000fe400018e0631 */
[----:B------:R-:W-:Y:S04]  /*497f0*/  STL.64 [R1+0xa28], R170 ;  /* 0x000a28aa01007387 */ /* 0x000fe80000100a00 */
[----:B------:R0:W-:Y:S01]  /*49800*/  STL.64 [R1+0xa20], R168 ;  /* 0x000a20a801007387 */ /* 0x0001e20000100a00 */
[----:B------:R-:W-:-:S03]  /*49810*/  SHF.R.S32.HI R157, RZ, 0x1f, R160 ;  /* 0x0000001fff9d7819 */ /* 0x000fc600000114a0 */
[----:B------:R1:W-:Y:S01]  /*49820*/  STL.64 [R1+0xa18], R164 ;  /* 0x000a18a401007387 */ /* 0x0003e20000100a00 */
[CC--:B0-----:R-:W-:Y:S02]  /*49830*/  IADD3 R168, P4, R162.reuse, R51.reuse, RZ ;  /* 0x00000033a2a87210 */ /* 0x0c1fe40007f9e0ff */
[----:B------:R-:W-:Y:S02]  /*49840*/  IADD3 R162, P3, R162, R52, RZ ;  /* 0x00000034a2a27210 */ /* 0x000fe40007f7e0ff */
[----:B-1----:R-:W-:-:S03]  /*49850*/  IADD3 R164, P5, R160, R51, RZ ;  /* 0x00000033a0a47210 */ /* 0x002fc60007fbe0ff */
[C-C-:B------:R-:W-:Y:S01]  /*49860*/  IMAD.X R163, R159.reuse, 0x1, R49.reuse, P3 ;  /* 0x000000019fa37824 */ /* 0x140fe200018e0631 */
[----:B------:R-:W-:Y:S01]  /*49870*/  IADD3 R160, P3, R160, R52, RZ ;  /* 0x00000034a0a07210 */ /* 0x000fe20007f7e0ff */
[--C-:B------:R-:W-:Y:S02]  /*49880*/  IMAD.X R169, R159, 0x1, R48.reuse, P4 ;  /* 0x000000019fa97824 */ /* 0x100fe400020e0630 */
[C---:B------:R-:W-:Y:S02]  /*49890*/  IMAD.X R165, R157.reuse, 0x1, R48, P5 ;  /* 0x000000019da57824 */ /* 0x040fe400028e0630 */
        /* <DEDUP_REMOVED lines=8> */
[----:B------:R-:W-:Y:S01]  /*49920*/  IMAD.X R161, R159, 0x1, R49, P3 ;  /* 0x000000019fa17824 */ /* 0x000fe200018e0631 */
[----:B------:R-:W-:-:S04]  /*49930*/  IADD3 R164, P4, R158, R51, RZ ;  /* 0x000000339ea47210 */ /* 0x000fc80007f9e0ff */
[----:B------:R0:W-:Y:S01]  /*49940*/  STL.64 [R1+0x9e8], R160 ;  /* 0x0009e8a001007387 */ /* 0x0001e20000100a00 */
[C---:B------:R-:W-:Y:S01]  /*49950*/  IADD3 R162, P5, R156.reuse, R51, RZ ;  /* 0x000000339ca27210 */ /* 0x040fe20007fbe0ff */
[----:B------:R-:W-:Y:S01]  /*49960*/  IMAD.X R165, R159, 0x1, R48, P4 ;  /* 0x000000019fa57824 */ /* 0x000fe200020e0630 */
[----:B0-----:R-:W-:Y:S02]  /*49970*/  IADD3 R160, P3, R156, R52, RZ ;  /* 0x000000349ca07210 */ /* 0x001fe40007f7e0ff */
[----:B------:R-:W-:-:S03]  /*49980*/  SHF.R.S32.HI R156, RZ, 0x1f, R155 ;  /* 0x0000001fff9c7819 */ /* 0x000fc6000001149b */
[--C-:B------:R-:W-:Y:S01]  /*49990*/  IMAD.X R161, R157, 0x1, R49.reuse, P3 ;  /* 0x000000019da17824 */ /* 0x100fe200018e0631 */
[----:B------:R-:W-:Y:S01]  /*499a0*/  IADD3 R158, P3, R155, R52, RZ ;  /* 0x000000349b9e7210 */ /* 0x000fe20007f7e0ff */
[----:B------:R-:W-:Y:S01]  /*499b0*/  IMAD.X R163, R157, 0x1, R48, P5 ;  /* 0x000000019da37824 */ /* 0x000fe200028e0630 */
[----:B------:R-:W-:Y:S03]  /*499c0*/  STL.64 [R1+0x9f0], R164 ;  /* 0x0009f0a401007387 */ /* 0x000fe60000100a00 */
[----:B------:R-:W-:Y:S01]  /*499d0*/  IMAD.X R159, R156, 0x1, R49, P3 ;  /* 0x000000019c9f7824 */ /* 0x000fe200018e0631 */
[----:B------:R0:W-:Y:S04]  /*499e0*/  STL.64 [R1+0x9e0], R162 ;  /* 0x0009e0a201007387 */ /* 0x0001e80000100a00 */
[----:B------:R1:W-:Y:S04]  /*499f0*/  STL.64 [R1+0x9d8], R160 ;  /* 0x0009d8a001007387 */ /* 0x0003e80000100a00 */
[----:B------:R4:W-:Y:S01]  /*49a00*/  STL.64 [R1+0x9c8], R158 ;  /* 0x0009c89e01007387 */ /* 0x0009e20000100a00 */
[----:B0-----:R-:W-:-:S02]  /*49a10*/  IADD3 R162, P4, R155, R51, RZ ;  /* 0x000000339ba27210 */ /* 0x001fc40007f9e0ff */
[----:B------:R-:W-:Y:S02]  /*49a20*/  SHF.R.S32.HI R155, RZ, 0x1f, R154 ;  /* 0x0000001fff9b7819 */ /* 0x000fe4000001149a */
[C---:B-1----:R-:W-:Y:S02]  /*49a30*/  IADD3 R160, P5, R154.reuse, R51, RZ ;  /* 0x000000339aa07210 */ /* 0x042fe40007fbe0ff */
[----:B----4-:R-:W-:Y:S01]  /*49a40*/  IADD3 R158, P3, R154, R52, RZ ;  /* 0x000000349a9e7210 */ /* 0x010fe20007f7e0ff */
[----:B------:R-:W-:Y:S01]  /*49a50*/  IMAD.X R163, R156, 0x1, R48, P4 ;  /* 0x000000019ca37824 */ /* 0x000fe200020e0630 */
        /* <DEDUP_REMOVED lines=165> */
[CC--:B-1----:R-:W-:Y:S02]  /*4a4b0*/  IADD3 R136, P5, R130.reuse, R51.reuse, RZ ;  /* 0x0000003382887210 */ /* 0x0c2fe40007fbe0ff */
[-C--:B----4-:R-:W-:Y:S01]  /*4a4c0*/  IADD3 R134, P3, R130, R52.reuse, RZ ;  /* 0x0000003482867210 */ /* 0x090fe20007f7e0ff */
[----:B------:R-:W-:Y:S01]  /*4a4d0*/  IMAD.X R139, R132, 0x1, R48, P4 ;  /* 0x00000001848b7824 */ /* 0x000fe200020e0630 */
[----:B------:R-:W-:Y:S02]  /*4a4e0*/  SHF.R.S32.HI R130, RZ, 0x1f, R248 ;  /* 0x0000001fff827819 */ /* 0x000fe400000114f8 */
[C---:B------:R-:W-:Y:S01]  /*4a4f0*/  IADD3 R250, P4, R248.reuse, R51, RZ ;  /* 0x00000033f8fa7210 */ /* 0x040fe20007f9e0ff */
[C---:B------:R-:W-:Y:S01]  /*4a500*/  IMAD.X R135, R131.reuse, 0x1, R49, P3 ;  /* 0x0000000183877824 */ /* 0x040fe200018e0631 */
[----:B------:R-:W-:Y:S01]  /*4a510*/  IADD3 R248, P3, R248, R52, RZ ;  /* 0x00000034f8f87210 */ /* 0x000fe20007f7e0ff */
[----:B------:R-:W-:Y:S01]  /*4a520*/  IMAD.X R137, R131, 0x1, R48, P5 ;  /* 0x0000000183897824 */ /* 0x000fe200028e0630 */
[----:B------:R-:W-:-:S02]  /*4a530*/  SHF.R.S32.HI R131, RZ, 0x1f, R244 ;  /* 0x0000001fff837819 */ /* 0x000fc400000114f4 */
[----:B------:R-:W-:Y:S01]  /*4a540*/  IADD3 R246, P5, R244, R51, RZ ;  /* 0x00000033f4f67210 */ /* 0x000fe20007fbe0ff */
[----:B------:R-:W-:Y:S01]  /*4a550*/  IMAD.X R249, R130, 0x1, R49, P3 ;  /* 0x0000000182f97824 */ /* 0x000fe200018e0631 */
[----:B------:R-:W-:Y:S01]  /*4a560*/  IADD3 R244, P3, R244, R52, RZ ;  /* 0x00000034f4f47210 */ /* 0x000fe20007f7e0ff */
[----:B------:R-:W-:Y:S01]  /*4a570*/  IMAD.X R251, R130, 0x1, R48, P4 ;  /* 0x0000000182fb7824 */ /* 0x000fe200020e0630 */
[----:B------:R-:W-:-:S03]  /*4a580*/  SHF.R.S32.HI R130, RZ, 0x1f, R129 ;  /* 0x0000001fff827819 */ /* 0x000fc60000011481 */
[--C-:B------:R-:W-:Y:S01]  /*4a590*/  IMAD.X R245, R131, 0x1, R49.reuse, P3 ;  /* 0x0000000183f57824 */ /* 0x100fe200018e0631 */
[C---:B------:R-:W-:Y:S01]  /*4a5a0*/  IADD3 R132, P3, R129.reuse, R52, RZ ;  /* 0x0000003481847210 */ /* 0x040fe20007f7e0ff */
[----:B------:R-:W-:Y:S04]  /*4a5b0*/  STL.64 [R1+0x18], R138 ;  /* 0x0000188a01007387 */ /* 0x000fe80000100a00 */
[----:B------:R-:W-:Y:S01]  /*4a5c0*/  IMAD.X R133, R130, 0x1, R49, P3 ;  /* 0x0000000182857824 */ /* 0x000fe200018e0631 */
[----:B------:R-:W-:Y:S01]  /*4a5d0*/  STL.64 [R1+0x8], R136 ;  /* 0x0000088801007387 */ /* 0x000fe20000100a00 */
[----:B------:R-:W-:-:S03]  /*4a5e0*/  IADD3 R242, P4, R129, R51, RZ ;  /* 0x0000003381f27210 */ /* 0x000fc60007f9e0ff */
[----:B------:R0:W-:Y:S01]  /*4a5f0*/  STL.64 [R1], R134 ;  /* 0x0000008601007387 */ /* 0x0001e20000100a00 */
[----:B------:R-:W-:-:S03]  /*4a600*/  SHF.R.S32.HI R129, RZ, 0x1f, R128 ;  /* 0x0000001fff817819 */ /* 0x000fc60000011480 */
[----:B------:R1:W-:Y:S01]  /*4a610*/  STL.64 [R1+0x8e8], R132 ;  /* 0x0008e88401007387 */ /* 0x0003e20000100a00 */
[--C-:B------:R-:W-:Y:S02]  /*4a620*/  IMAD.X R247, R131, 0x1, R48.reuse, P5 ;  /* 0x0000000183f77824 */ /* 0x100fe400028e0630 */
[----:B------:R-:W-:Y:S01]  /*4a630*/  IMAD.X R243, R130, 0x1, R48, P4 ;  /* 0x0000000182f37824 */ /* 0x000fe200020e0630 */
[C---:B0-----:R-:W-:Y:S02]  /*4a640*/  IADD3 R134, P5, R128.reuse, R51, RZ ;  /* 0x0000003380867210 */ /* 0x041fe40007fbe0ff */
[----:B-1----:R-:W-:Y:S02]  /*4a650*/  IADD3 R132, P3, R128, R52, RZ ;  /* 0x0000003480847210 */ /* 0x002fe40007f7e0ff */
[----:B------:R-:W-:-:S03]  /*4a660*/  SHF.R.S32.HI R128, RZ, 0x1f, R127 ;  /* 0x0000001fff807819 */ /* 0x000fc6000001147f */
[----:B------:R-:W-:Y:S01]  /*4a670*/  IMAD.X R133, R129, 0x1, R49, P3 ;  /* 0x0000000181857824 */ /* 0x000fe200018e0631 */
[----:B------:R-:W-:Y:S01]  /*4a680*/  IADD3 R130, P3, R127, R52, RZ ;  /* 0x000000347f827210 */ /* 0x000fe20007f7e0ff */
[----:B------:R-:W-:-:S04]  /*4a690*/  IMAD.X R135, R129, 0x1, R48, P5 ;  /* 0x0000000181877824 */ /* 0x000fc800028e0630 */
        /* <DEDUP_REMOVED lines=321> */
[----:B------:R-:W-:Y:S01]  /*4bab0*/  STL.64 [R1+0x6d0], R90 ;  /* 0x0006d05a01007387 */ /* 0x000fe20000100a00 */
[C---:B------:R-:W-:Y:S01]  /*4bac0*/  VIADD R80, R81.reuse, UR4 ;  /* 0x0000000451507c36 */ /* 0x040fe20008000000 */
[----:B------:R-:W-:Y:S01]  /*4bad0*/  ULDC UR4, c[0x0][0x248] ;  /* 0x0000920000047ab9 */ /* 0x000fe20000000800 */
[----:B------:R-:W-:Y:S01]  /*4bae0*/  IMAD.X R85, R82, 0x1, R49, P3 ;  /* 0x0000000152557824 */ /* 0x000fe200018e0631 */
[----:B------:R0:W-:Y:S01]  /*4baf0*/  STL.64 [R1+0x6c8], R88 ;  /* 0x0006c85801007387 */ /* 0x0001e20000100a00 */
[----:B------:R-:W-:Y:S01]  /*4bb00*/  VIADD R79, R80, UR4 ;  /* 0x00000004504f7c36 */ /* 0x000fe20008000000 */
[----:B------:R-:W-:Y:S02]  /*4bb10*/  ULDC UR4, c[0x0][0x248] ;  /* 0x0000920000047ab9 */ /* 0x000fe40000000800 */
        /* <DEDUP_REMOVED lines=208> */
[----:B------:R-:W-:Y:S02]  /*4c820*/  IMAD.X R65, R59, 0x1, R48, P5 ;  /* 0x000000013b417824 */ /* 0x000fe400028e0630 */
[C---:B------:R-:W-:Y:S01]  /*4c830*/  VIADD R56, R57.reuse, UR50 ;  /* 0x0000003239387c36 */ /* 0x040fe20008000000 */
[----:B------:R-:W-:Y:S01]  /*4c840*/  STL.64 [R1+0x610], R66 ;  /* 0x0006104201007387 */ /* 0x000fe20000100a00 */
[----:B------:R-:W-:Y:S01]  /*4c850*/  IMAD.X R61, R58, 0x1, R49, P3 ;  /* 0x000000013a3d7824 */ /* 0x000fe200018e0631 */
[----:B------:R-:W-:Y:S02]  /*4c860*/  ULDC UR50, c[0x0][0x248] ;  /* 0x0000920000327ab9 */ /* 0x000fe40000000800 */
[----:B------:R0:W-:Y:S04]  /*4c870*/  STL.64 [R1+0x608], R64 ;  /* 0x0006084001007387 */ /* 0x0001e80000100a00 */
[----:B------:R1:W-:Y:S04]  /*4c880*/  STL.64 [R1+0x538], R62 ;  /* 0x0005383e01007387 */ /* 0x0003e80000100a00 */
[----:B------:R4:W-:Y:S01]  /*4c890*/  STL.64 [R1+0x568], R60 ;  /* 0x0005683c01007387 */ /* 0x0009e20000100a00 */
[----:B0-----:R-:W-:-:S02]  /*4c8a0*/  IADD3 R64, P4, R57, R51, RZ ;  /* 0x0000003339407210 */ /* 0x001fc40007f9e0ff */
[----:B------:R-:W-:Y:S02]  /*4c8b0*/  SHF.R.S32.HI R57, RZ, 0x1f, R56 ;  /* 0x0000001fff397819 */ /* 0x000fe40000011438 */
[----:B-1----:R-:W-:Y:S01]  /*4c8c0*/  IADD3 R62, P5, R56, R51, RZ ;  /* 0x00000033383e7210 */ /* 0x002fe20007fbe0ff */
[----:B------:R-:W-:Y:S01]  /*4c8d0*/  IMAD.X R65, R58, 0x1, R48, P4 ;  /* 0x000000013a417824 */ /* 0x000fe200020e0630 */
[----:B----4-:R-:W-:-:S03]  /*4c8e0*/  IADD3 R60, P3, R56, R52, RZ ;  /* 0x00000034383c7210 */ /* 0x010fc60007f7e0ff */
[C---:B------:R-:W-:Y:S02]  /*4c8f0*/  IMAD.X R63, R57.reuse, 0x1, R48, P5 ;  /* 0x00000001393f7824 */ /* 0x040fe400028e0630 */
[----:B------:R-:W-:Y:S01]  /*4c900*/  VIADD R55, R56, UR53 ;  /* 0x0000003538377c36 */ /* 0x000fe20008000000 */
[----:B------:R-:W-:Y:S01]  /*4c910*/  STL.64 [R1+0x600], R64 ;  /* 0x0006004001007387 */ /* 0x000fe20000100a00 */
[----:B------:R-:W-:Y:S01]  /*4c920*/  IMAD.X R61, R57, 0x1, R49, P3 ;  /* 0x00000001393d7824 */ /* 0x000fe200018e0631 */
[----:B------:R-:W-:Y:S02]  /*4c930*/  ULDC UR53, c[0x0][0x248] ;  /* 0x0000920000357ab9 */ /* 0x000fe40000000800 */
[----:B------:R0:W-:Y:S01]  /*4c940*/  STL.64 [R1+0x5f8], R62 ;  /* 0x0005f83e01007387 */ /* 0x0001e20000100a00 */
[----:B------:R-:W-:Y:S01]  /*4c950*/  VIADD R53, R55, UR9 ;  /* 0x0000000937357c36 */ /* 0x000fe20008000000 */
[----:B------:R-:W-:Y:S01]  /*4c960*/  SHF.R.S32.HI R56, RZ, 0x1f, R55 ;  /* 0x0000001fff387819 */ /* 0x000fe20000011437 */
[----:B------:R-:W-:Y:S01]  /*4c970*/  ULDC UR9, c[0x0][0x248] ;  /* 0x0000920000097ab9 */ /* 0x000fe20000000800 */
[----:B------:R1:W-:Y:S02]  /*4c980*/  STL.64 [R1+0x540], R60 ;  /* 0x0005403c01007387 */ /* 0x0003e40000100a00 */
[----:B------:R-:W-:-:S02]  /*4c990*/  IADD3 R58, P5, R53, R51, RZ ;  /* 0x00000033353a7210 */ /* 0x000fc40007fbe0ff */
[C---:B0-----:R-:W-:Y:S02]  /*4c9a0*/  IADD3 R62, P4, R55.reuse, R51, RZ ;  /* 0x00000033373e7210 */ /* 0x041fe40007f9e0ff */
[----:B-1----:R-:W-:Y:S02]  /*4c9b0*/  IADD3 R60, P3, R55, R52, RZ ;  /* 0x00000034373c7210 */ /* 0x002fe40007f7e0ff */
[----:B------:R-:W-:-:S03]  /*4c9c0*/  SHF.R.S32.HI R55, RZ, 0x1f, R53 ;  /* 0x0000001fff377819 */ /* 0x000fc60000011435 */
[C---:B------:R-:W-:Y:S02]  /*4c9d0*/  IMAD.X R61, R56.reuse, 0x1, R49, P3 ;  /* 0x00000001383d7824 */ /* 0x040fe400018e0631 */
[--C-:B------:R-:W-:Y:S02]  /*4c9e0*/  IMAD.X R63, R56, 0x1, R48.reuse, P4 ;  /* 0x00000001383f7824 */ /* 0x100fe400020e0630 */
[----:B------:R-:W-:Y:S01]  /*4c9f0*/  IMAD.X R59, R55, 0x1, R48, P5 ;  /* 0x00000001373b7824 */ /* 0x000fe200028e0630 */
[----:B------:R0:W-:Y:S01]  /*4ca00*/  STL.64 [R1+0x560], R60 ;  /* 0x0005603c01007387 */ /* 0x0001e20000100a00 */
[C---:B------:R-:W-:Y:S01]  /*4ca10*/  VIADD R54, R53.reuse, UR6 ;  /* 0x0000000635367c36 */ /* 0x040fe20008000000 */
[----:B------:R-:W-:Y:S02]  /*4ca20*/  ULDC UR6, c[0x0][0x248] ;  /* 0x0000920000067ab9 */ /* 0x000fe40000000800 */
[----:B------:R-:W-:Y:S04]  /*4ca30*/  STL.64 [R1+0x5f0], R62 ;  /* 0x0005f03e01007387 */ /* 0x000fe80000100a00 */
[----:B------:R1:W-:Y:S01]  /*4ca40*/  STL.64 [R1+0x5e8], R58 ;  /* 0x0005e83a01007387 */ /* 0x0003e20000100a00 */
[----:B0-----:R-:W-:-:S02]  /*4ca50*/  IADD3 R60, P3, R53, R52, RZ ;  /* 0x00000034353c7210 */ /* 0x001fc40007f7e0ff */
[----:B------:R-:W-:-:S03]  /*4ca60*/  SHF.R.S32.HI R53, RZ, 0x1f, R54 ;  /* 0x0000001fff357819 */ /* 0x000fc60000011436 */
[--C-:B------:R-:W-:Y:S01]  /*4ca70*/  IMAD.X R61, R55, 0x1, R49.reuse, P3 ;  /* 0x00000001373d7824 */ /* 0x100fe200018e0631 */
[C---:B------:R-:W-:Y:S02]  /*4ca80*/  IADD3 R56, P3, R54.reuse, R52, RZ ;  /* 0x0000003436387210 */ /* 0x040fe40007f7e0ff */
[C---:B-1----:R-:W-:Y:S01]  /*4ca90*/  IADD3 R58, P4, R54.reuse, R51, RZ ;  /* 0x00000033363a7210 */ /* 0x042fe20007f9e0ff */
[----:B------:R-:W-:Y:S01]  /*4caa0*/  VIADD R50, R54, UR5 ;  /* 0x0000000536327c36 */ /* 0x000fe20008000000 */
[----:B------:R-:W-:Y:S01]  /*4cab0*/  STL.64 [R1+0x550], R60 ;  /* 0x0005503c01007387 */ /* 0x000fe20000100a00 */
[----:B------:R-:W-:Y:S01]  /*4cac0*/  IMAD.X R57, R53, 0x1, R49, P3 ;  /* 0x0000000135397824 */ /* 0x000fe200018e0631 */
[----:B------:R-:W-:Y:S01]  /*4cad0*/  LOP3.LUT R9, R9, 0xffffdfff, RZ, 0xc0, !PT ;  /* 0xffffdfff09097812 */ /* 0x000fe200078ec0ff */
[----:B------:R-:W-:Y:S01]  /*4cae0*/  IMAD.X R59, R53, 0x1, R48, P4 ;  /* 0x00000001353b7824 */ /* 0x000fe200020e0630 */
[----:B------:R-:W-:Y:S01]  /*4caf0*/  SHF.R.S32.HI R55, RZ, 0x1f, R50 ;  /* 0x0000001fff377819 */ /* 0x000fe20000011432 */
[----:B------:R-:W-:-:S03]  /*4cb00*/  ULDC UR5, c[0x0][0x248] ;  /* 0x0000920000057ab9 */ /* 0x000fc60000000800 */
[----:B------:R0:W-:Y:S04]  /*4cb10*/  STL.64 [R1+0x5e0], R58 ;  /* 0x0005e03a01007387 */ /* 0x0001e80000100a00 */
[----:B------:R1:W-:Y:S01]  /*4cb20*/  STL.64 [R1+0x558], R56 ;  /* 0x0005583801007387 */ /* 0x0003e20000100a00 */
[C---:B------:R-:W-:Y:S01]  /*4cb30*/  VIADD R54, R50.reuse, UR4 ;  /* 0x0000000432367c36 */ /* 0x040fe20008000000 */
[----:B------:R-:W-:Y:S01]  /*4cb40*/  ULDC UR4, c[0x0][0x22c] ;  /* 0x00008b0000047ab9 */ /* 0x000fe20000000800 */
[C---:B0-----:R-:W-:Y:S02]  /*4cb50*/  IADD3 R58, P4, R50.reuse, R51, RZ ;  /* 0x00000033323a7210 */ /* 0x041fe40007f9e0ff */
[----:B-1----:R-:W-:-:S03]  /*4cb60*/  IADD3 R56, P3, R50, R52, RZ ;  /* 0x0000003432387210 */ /* 0x002fc60007f7e0ff */
[C---:B------:R-:W-:Y:S02]  /*4cb70*/  IMAD.X R59, R55.reuse, 0x1, R48, P4 ;  /* 0x00000001373b7824 */ /* 0x040fe400020e0630 */
[----:B------:R-:W-:-:S03]  /*4cb80*/  IMAD.X R57, R55, 0x1, R49, P3 ;  /* 0x0000000137397824 */ /* 0x000fc600018e0631 */
[----:B------:R0:W-:Y:S01]  /*4cb90*/  STL.64 [R1+0x548], R58 ;  /* 0x0005483a01007387 */ /* 0x0001e20000100a00 */
[----:B------:R-:W-:-:S03]  /*4cba0*/  SHF.R.S32.HI R53, RZ, 0x1f, R54 ;  /* 0x0000001fff357819 */ /* 0x000fc60000011436 */
        /* <DEDUP_REMOVED lines=19> */
[----:B------:R-:W-:Y:S01]  /*4cce0*/  LOP3.LUT R13, R13, 0x7fffffff, RZ, 0xc0, !PT ;  /* 0x7fffffff0d0d7812 */ /* 0x000fe200078ec0ff */
        /* <DEDUP_REMOVED lines=17> */
[----:B------:R-:W-:Y:S01]  /*4ce00*/  ULDC.64 UR42, c[0x0][0x228] ;  /* 0x00008a00002a7ab9 */ /* 0x000fe20000000a00 */
        /* <DEDUP_REMOVED lines=286> */
[----:B------:R-:W-:Y:S01]  /*4dff0*/  UMOV UR11, UR14 ;  /* 0x0000000e000b7c82 */ /* 0x000fe20008000000 */
[----:B------:R-:W-:Y:S01]  /*4e000*/  IMAD.U32 R66, RZ, RZ, UR27 ;  /* 0x0000001bff427e24 */ /* 0x000fe2000f8e00ff */
        /* <DEDUP_REMOVED lines=108> */
[----:B------:R-:W-:Y:S01]  /*4e6d0*/  VIADD R54, R50, UR6 ;  /* 0x0000000632367c36 */ /* 0x000fe20008000000 */
[----:B------:R-:W-:Y:S01]  /*4e6e0*/  SHF.R.S32.HI R55, RZ, 0x1f, R50 ;  /* 0x0000001fff377819 */ /* 0x000fe20000011432 */
[----:B------:R-:W-:Y:S01]  /*4e6f0*/  IMAD.X R57, R53, 0x1, R49, P3 ;  /* 0x0000000135397824 */ /* 0x000fe200018e0631 */
[----:B------:R0:W-:Y:S01]  /*4e700*/  STL.64 [R1+0xf0], R58 ;  /* 0x0000f03a01007387 */ /* 0x0001e20000100a00 */
[----:B------:R-:W-:Y:S01]  /*4e710*/  UMOV UR13, UR8 ;  /* 0x00000008000d7c82 */ /* 0x000fe20008000000 */
[-C--:B------:R-:W-:Y:S01]  /*4e720*/  IADD3 R62, P3, R54, R51.reuse, RZ ;  /* 0x00000033363e7210 */ /* 0x080fe20007f7e0ff */
[----:B------:R-:W-:Y:S01]  /*4e730*/  ULDC UR6, c[0x0][0x22c] ;  /* 0x00008b0000067ab9 */ /* 0x000fe20000000800 */
[----:B------:R1:W-:Y:S01]  /*4e740*/  STL.64 [R1+0xe8], R56 ;  /* 0x0000e83801007387 */ /* 0x0003e20000100a00 */
[----:B0-----:R-:W-:-:S02]  /*4e750*/  IADD3 R58, P4, R50, R51, RZ ;  /* 0x00000033323a7210 */ /* 0x001fc40007f9e0ff */
[-C--:B-1----:R-:W-:Y:S02]  /*4e760*/  IADD3 R56, P5, R50, R52.reuse, RZ ;  /* 0x0000003432387210 */ /* 0x082fe40007fbe0ff */
[----:B------:R-:W-:Y:S01]  /*4e770*/  SHF.R.S32.HI R50, RZ, 0x1f, R54 ;  /* 0x0000001fff327819 */ /* 0x000fe20000011436 */
[----:B------:R-:W-:Y:S01]  /*4e780*/  IMAD.X R59, R55, 0x1, R48, P4 ;  /* 0x00000001373b7824 */ /* 0x000fe200020e0630 */
[----:B------:R-:W-:-:S03]  /*4e790*/  IADD3 R60, P4, R54, R52, RZ ;  /* 0x00000034363c7210 */ /* 0x000fc60007f9e0ff */
[C---:B------:R-:W-:Y:S01]  /*4e7a0*/  IMAD.X R63, R50.reuse, 0x1, R48, P3 ;  /* 0x00000001323f7824 */ /* 0x040fe200018e0630 */
[----:B------:R-:W-:Y:S01]  /*4e7b0*/  ISETP.GE.AND P3, PT, R3, UR13, PT ;  /* 0x0000000d03007c0c */ /* 0x000fe2000bf66270 */
[----:B------:R-:W-:-:S03]  /*4e7c0*/  IMAD.X R61, R50, 0x1, R49, P4 ;  /* 0x00000001323d7824 */ /* 0x000fc600020e0631 */
[----:B------:R-:W-:Y:S02]  /*4e7d0*/  ISETP.LT.AND P4, PT, R0, UR43, !P3 ;  /* 0x0000002b00007c0c */ /* 0x000fe4000df81270 */
[----:B------:R-:W-:Y:S01]  /*4e7e0*/  ISETP.LT.AND P3, PT, R4, UR11, !P2 ;  /* 0x0000000b04007c0c */ /* 0x000fe2000d761270 */
[----:B------:R-:W-:Y:S01]  /*4e7f0*/  UMOV UR8, UR9 ;  /* 0x0000000900087c82 */ /* 0x000fe20008000000 */
[----:B------:R-:W-:Y:S01]  /*4e800*/  UMOV UR9, UR15 ;  /* 0x0000000f00097c82 */ /* 0x000fe20008000000 */
[----:B------:R-:W-:Y:S02]  /*4e810*/  ULDC.64 UR14, c[0x0][0x228] ;  /* 0x00008a00000e7ab9 */ /* 0x000fe40000000a00 */
[----:B------:R-:W-:Y:S02]  /*4e820*/  UMOV UR25, UR14 ;  /* 0x0000000e00197c82 */ /* 0x000fe40008000000 */
[----:B------:R-:W-:-:S04]  /*4e830*/  ISETP.LT.AND P2, PT, R3, UR25, !P2 ;  /* 0x0000001903007c0c */ /* 0x000fc8000d741270 */
[----:B------:R-:W-:Y:S01]  /*4e840*/  @P4 LOP3.LUT R9, R9, 0x2000, RZ, 0xfc, !PT ;  /* 0x0000200009094812 */ /* 0x000fe200078efcff */
[----:B------:R-:W-:Y:S01]  /*4e850*/  IMAD.U32 R73, RZ, RZ, UR15 ;  /* 0x0000000fff497e24 */ /* 0x000fe2000f8e00ff */
[----:B------:R-:W-:Y:S02]  /*4e860*/  ULDC.64 UR14, c[0x0][0x228] ;  /* 0x00008a00000e7ab9 */ /* 0x000fe40000000a00 */
[----:B------:R-:W-:Y:S01]  /*4e870*/  LOP3.LUT R9, R9, 0xffffefff, RZ, 0xc0, !PT ;  /* 0xffffefff09097812 */ /* 0x000fe200078ec0ff */
[----:B------:R-:W-:-:S03]  /*4e880*/  UMOV UR23, UR14 ;  /* 0x0000000e00177c82 */ /* 0x000fc60008000000 */
[----:B------:R-:W-:Y:S02]  /*4e890*/  @P3 LOP3.LUT R9, R9, 0x1000, RZ, 0xfc, !PT ;  /* 0x0000100009093812 */ /* 0x000fe400078efcff */
[----:B------:R-:W-:Y:S02]  /*4e8a0*/  ISETP.LT.AND P3, PT, R4, UR23, !P1 ;  /* 0x0000001704007c0c */ /* 0x000fe4000cf61270 */
[----:B------:R-:W-:Y:S01]  /*4e8b0*/  LOP3.LUT R9, R9, 0xfffff7ff, RZ, 0xc0, !PT ;  /* 0xfffff7ff09097812 */ /* 0x000fe200078ec0ff */
[----:B------:R-:W-:Y:S01]  /*4e8c0*/  IMAD.U32 R72, RZ, RZ, UR15 ;  /* 0x0000000fff487e24 */ /* 0x000fe2000f8e00ff */
[----:B------:R-:W-:Y:S02]  /*4e8d0*/  ULDC.64 UR14, c[0x0][0x228] ;  /* 0x00008a00000e7ab9 */ /* 0x000fe40000000a00 */
[----:B------:R-:W-:Y:S01]  /*4e8e0*/  @P2 LOP3.LUT R9, R9, 0x800, RZ, 0xfc, !PT ;  /* 0x0000080009092812 */ /* 0x000fe200078efcff */
[----:B------:R-:W-:Y:S02]  /*4e8f0*/  UMOV UR21, UR14 ;  /* 0x0000000e00157c82 */ /* 0x000fe40008000000 */
[----:B------:R-:W-:-:S02]  /*4e900*/  ISETP.LT.AND P2, PT, R3, UR21, !P1 ;  /* 0x0000001503007c0c */ /* 0x000fc4000cf41270 */
[----:B------:R-:W-:Y:S01]  /*4e910*/  LOP3.LUT R9, R9, 0xfffffbff, RZ, 0xc0, !PT ;  /* 0xfffffbff09097812 */ /* 0x000fe200078ec0ff */
[----:B------:R-:W-:Y:S01]  /*4e920*/  IMAD.U32 R71, RZ, RZ, UR15 ;  /* 0x0000000fff477e24 */ /* 0x000fe2000f8e00ff */
[----:B------:R-:W-:Y:S02]  /*4e930*/  ULDC.64 UR14, c[0x0][0x228] ;  /* 0x00008a00000e7ab9 */ /* 0x000fe40000000a00 */
[----:B------:R-:W-:Y:S01]  /*4e940*/  @P3 LOP3.LUT R9, R9, 0x400, RZ, 0xfc, !PT ;  /* 0x0000040009093812 */ /* 0x000fe200078efcff */
[----:B------:R-:W-:Y:S02]  /*4e950*/  UMOV UR20, UR14 ;  /* 0x0000000e00147c82 */ /* 0x000fe40008000000 */
[----:B------:R-:W-:Y:S01]  /*4e960*/  ISETP.LT.AND P1, PT, R4, UR20, !P0 ;  /* 0x0000001404007c0c */ /* 0x000fe2000c721270 */
[----:B------:R-:W-:Y:S01]  /*4e970*/  IMAD.U32 R70, RZ, RZ, UR15 ;  /* 0x0000000fff467e24 */ /* 0x000fe2000f8e00ff */
[----:B------:R-:W-:Y:S01]  /*4e980*/  LOP3.LUT R9, R9, 0xfffffdff, RZ, 0xc0, !PT ;  /* 0xfffffdff09097812 */ /* 0x000fe200078ec0ff */
[----:B------:R-:W-:Y:S01]  /*4e990*/  ULDC.64 UR14, c[0x0][0x228] ;  /* 0x00008a00000e7ab9 */ /* 0x000fe20000000a00 */
[----:B------:R-:W-:Y:S01]  /*4e9a0*/  VIADD R53, R54, UR5 ;  /* 0x0000000536357c36 */ /* 0x000fe20008000000 */
[----:B------:R-:W-:Y:S01]  /*4e9b0*/  UMOV UR19, UR14 ;  /* 0x0000000e00137c82 */ /* 0x000fe20008000000 */
[----:B------:R-:W-:Y:S01]  /*4e9c0*/  @P2 LOP3.LUT R9, R9, 0x200, RZ, 0xfc, !PT ;  /* 0x0000020009092812 */ /* 0x000fe200078efcff */
[----:B------:R-:W-:Y:S01]  /*4e9d0*/  IMAD.X R57, R55, 0x1, R49, P5 ;  /* 0x0000000137397824 */ /* 0x000fe200028e0631 */
[----:B------:R-:W-:Y:S01]  /*4e9e0*/  ISETP.LT.AND P0, PT, R3, UR19, !P0 ;  /* 0x0000001303007c0c */ /* 0x000fe2000c701270 */
[----:B------:R0:W-:Y:S01]  /*4e9f0*/  STL.64 [R1+0xe0], R58 ;  /* 0x0000e03a01007387 */ /* 0x0001e20000100a00 */
[----:B------:R-:W-:Y:S01]  /*4ea00*/  LOP3.LUT R9, R9, 0xfffffeff, RZ, 0xc0, !PT ;  /* 0xfffffeff09097812 */ /* 0x000fe200078ec0ff */
[----:B------:R-:W-:Y:S01]  /*4ea10*/  IMAD.U32 R69, RZ, RZ, UR15 ;  /* 0x0000000fff457e24 */ /* 0x000fe2000f8e00ff */
[----:B------:R-:W-:Y:S01]  /*4ea20*/  ULDC.64 UR14, c[0x0][0x228] ;  /* 0x00008a00000e7ab9 */ /* 0x000fe20000000a00 */
[----:B------:R-:W-:Y:S01]  /*4ea30*/  ULDC UR5, c[0x0][0x22c] ;  /* 0x00008b0000057ab9 */ /* 0x000fe20000000800 */
[----:B------:R-:W-:Y:S01]  /*4ea40*/  @P1 LOP3.LUT R9, R9, 0x100, RZ, 0xfc, !PT ;  /* 0x0000010009091812 */ /* 0x000fe200078efcff */
[----:B------:R-:W-:Y:S01]  /*4ea50*/  VIADD R50, R0, 0x53 ;  /* 0x0000005300327836 */ /* 0x000fe20000000000 */
[----:B------:R-:W-:Y:S01]  /*4ea60*/  UMOV UR43, UR9 ;  /* 0x00000009002b7c82 */ /* 0x000fe20008000000 */
[----:B------:R-:W-:Y:S01]  /*4ea70*/  ULDC.64 UR20, c[0x0][0x228] ;  /* 0x00008a0000147ab9 */ /* 0x000fe20000000a00 */
[----:B0-----:R-:W-:-:S02]  /*4ea80*/  IADD3 R58, P5, R53, R51, RZ ;  /* 0x00000033353a7210 */ /* 0x001fc40007fbe0ff */
[----:B------:R-:W-:Y:S02]  /*4ea90*/  SHF.R.S32.HI R51, RZ, 0x1f, R53 ;  /* 0x0000001fff337819 */ /* 0x000fe40000011435 */
[----:B------:R-:W-:-:S03]  /*4eaa0*/  LOP3.LUT R9, R9, 0xffffff7f, RZ, 0xc0, !PT ;  /* 0xffffff7f09097812 */ /* 0x000fc600078ec0ff */
[----:B------:R-:W-:Y:S02]  /*4eab0*/  IMAD.X R59, R51, 0x1, R48, P5 ;  /* 0x00000001333b7824 */ /* 0x000fe400028e0630 */
[----:B------:R-:W-:Y:S01]  /*4eac0*/  VIADD R48, R0, 0x55 ;  /* 0x0000005500307836 */ /* 0x000fe20000000000 */
[----:B------:R-:W-:Y:S01]  /*4ead0*/  @P0 LOP3.LUT R9, R9, 0x80, RZ, 0xfc, !PT ;  /* 0x0000008009090812 */ /* 0x000fe200078efcff */
[----:B------:R-:W-:-:S03]  /*4eae0*/  UMOV UR17, UR14 ;  /* 0x0000000e00117c82 */ /* 0x000fc60008000000 */
[----:B------:R-:W-:Y:S01]  /*4eaf0*/  ISETP.GE.AND P0, PT, R48, UR7, PT ;  /* 0x0000000730007c0c */ /* 0x000fe2000bf06270 */
[----:B------:R-:W-:Y:S01]  /*4eb00*/  IMAD.U32 R68, RZ, RZ, UR15 ;  /* 0x0000000fff447e24 */ /* 0x000fe2000f8e00ff */
[----:B------:R-:W-:Y:S02]  /*4eb10*/  ULDC.64 UR14, c[0x0][0x228] ;  /* 0x00008a00000e7ab9 */ /* 0x000fe40000000a00 */
[----:B------:R-:W-:Y:S01]  /*4eb20*/  ISETP.LT.AND P2, PT, R4, UR17, !P0 ;  /* 0x0000001104007c0c */ /* 0x000fe2000c741270 */
[----:B------:R-:W-:Y:S01]  /*4eb30*/  IMAD.U32 R67, RZ, RZ, UR15 ;  /* 0x0000000fff437e24 */ /* 0x000fe2000f8e00ff */
[----:B------:R0:W-:Y:S01]  /*4eb40*/  STL.64 [R1+0xd8], R56 ;  /* 0x0000d83801007387 */ /* 0x0001e20000100a00 */
[----:B------:R-:W-:Y:S01]  /*4eb50*/  UMOV UR15, UR14 ;  /* 0x0000000e000f7c82 */ /* 0x000fe20008000000 */
[----:B------:R-:W-:Y:S02]  /*4eb60*/  LOP3.LUT R9, R9, 0xffffffbf, RZ, 0xc0, !PT ;  /* 0xffffffbf09097812 */ /* 0x000fe400078ec0ff */
[----:B------:R-:W-:-:S02]  /*4eb70*/  ISETP.LT.AND P1, PT, R3, UR15, !P0 ;  /* 0x0000000f03007c0c */ /* 0x000fc4000c721270 */
[----:B0-----:R-:W-:-:S05]  /*4eb80*/  IADD3 R56, P6, R53, R52, RZ ;  /* 0x0000003435387210 */ /* 0x001fca0007fde0ff */
[----:B------:R-:W-:Y:S01]  /*4eb90*/  @P2 LOP3.LUT R9, R9, 0x40, RZ, 0xfc, !PT ;  /* 0x0000004009092812 */ /* 0x000fe200078efcff */
[----:B------:R-:W-:Y:S02]  /*4eba0*/  IMAD.X R57, R51, 0x1, R49, P6 ;  /* 0x0000000133397824 */ /* 0x000fe400030e0631 */
[----:B------:R-:W-:Y:S01]  /*4ebb0*/  VIADD R49, R0, 0x54 ;  /* 0x0000005400317836 */ /* 0x000fe20000000000 */
[----:B------:R-:W-:Y:S01]  /*4ebc0*/  LOP3.LUT R9, R9, 0xffffffdf, RZ, 0xc0, !PT ;  /* 0xffffffdf09097812 */ /* 0x000fe200078ec0ff */
[----:B------:R-:W-:Y:S01]  /*4ebd0*/  UMOV UR14, UR26 ;  /* 0x0000001a000e7c82 */ /* 0x000fe20008000000 */
[----:B------:R-:W-:Y:S02]  /*4ebe0*/  ULDC.64 UR26, c[0x0][0x228] ;  /* 0x00008a00001a7ab9 */ /* 0x000fe40000000a00 */
[----:B------:R-:W-:Y:S02]  /*4ebf0*/  ISETP.GE.AND P0, PT, R49, UR5, PT ;  /* 0x0000000531007c0c */ /* 0x000fe4000bf06270 */
[----:B------:R-:W-:-:S02]  /*4ec00*/  @P1 LOP3.LUT R9, R9, 0x20, RZ, 0xfc, !PT ;  /* 0x0000002009091812 */ /* 0x000fc400078efcff */
[----:B------:R-:W-:Y:S01]  /*4ec10*/  ISETP.LT.AND P1, PT, R4, UR14, !P0 ;  /* 0x0000000e04007c0c */ /* 0x000fe2000c721270 */
[----:B------:R-:W-:Y:S01]  /*4ec20*/  UMOV UR13, UR26 ;  /* 0x0000001a000d7c82 */ /* 0x000fe20008000000 */
[----:B------:R-:W-:Y:S01]  /*4ec30*/  LOP3.LUT R9, R9, 0xffffffef, RZ, 0xc0, !PT ;  /* 0xffffffef09097812 */ /* 0x000fe200078ec0ff */
[----:B------:R-:W-:Y:S01]  /*4ec40*/  IMAD.U32 R65, RZ, RZ, UR27 ;  /* 0x0000001bff417e24 */ /* 0x000fe2000f8e00ff */
[----:B------:R-:W-:Y:S01]  /*4ec50*/  ISETP.LT.AND P0, PT, R3, UR13, !P0 ;  /* 0x0000000d03007c0c */ /* 0x000fe2000c701270 */
[----:B------:R-:W-:Y:S01]  /*4ec60*/  ULDC.64 UR26, c[0x0][0x228] ;  /* 0x00008a00001a7ab9 */ /* 0x000fe20000000a00 */
[C---:B------:R-:W-:Y:S02]  /*4ec70*/  VIADD R51, R0.reuse, 0x52 ;  /* 0x0000005200337836 */ /* 0x040fe40000000000 */
[C---:B------:R-:W-:Y:S02]  /*4ec80*/  VIADD R54, R0.reuse, 0x4f ;  /* 0x0000004f00367836 */ /* 0x040fe40000000000 */
[C---:B------:R-:W-:Y:S01]  /*4ec90*/  VIADD R55, R0.reuse, 0x4e ;  /* 0x0000004e00377836 */ /* 0x040fe20000000000 */
[----:B------:R-:W-:Y:S01]  /*4eca0*/  STL.64 [R1+0xd0], R62 ;  /* 0x0000d03e01007387 */ /* 0x000fe20000100a00 */
[C---:B------:R-:W-:Y:S01]  /*4ecb0*/  VIADD R52, R0.reuse, 0x51 ;  /* 0x0000005100347836 */ /* 0x040fe20000000000 */
[----:B------:R-:W-:Y:S01]  /*4ecc0*/  @P1 LOP3.LUT R9, R9, 0x10, RZ, 0xfc, !PT ;  /* 0x0000001009091812 */ /* 0x000fe200078efcff */
[----:B------:R-:W-:Y:S01]  /*4ecd0*/  UMOV UR11, UR26 ;  /* 0x0000001a000b7c82 */ /* 0x000fe20008000000 */
[----:B------:R-:W-:Y:S01]  /*4ece0*/  VIADD R53, R0, 0x50 ;  /* 0x0000005000357836 */ /* 0x000fe20000000000 */
[----:B------:R-:W4:Y:S01]  /*4ecf0*/  LDL.LU R126, [R1+0x1900] ;  /* 0x00190000017e7983 */ /* 0x000f220000300800 */
[----:B------:R-:W-:Y:S01]  /*4ed00*/  LOP3.LUT R9, R9, 0xfffffff7, RZ, 0xc0, !PT ;  /* 0xfffffff709097812 */ /* 0x000fe200078ec0ff */
[----:B------:R-:W-:-:S03]  /*4ed10*/  ULDC.64 UR14, c[0x0][0x228] ;  /* 0x00008a00000e7ab9 */ /* 0x000fc60000000a00 */
[----:B------:R-:W-:Y:S02]  /*4ed20*/  @P0 LOP3.LUT R9, R9, 0x8, RZ, 0xfc, !PT ;  /* 0x0000000809090812 */ /* 0x000fe400078efcff */
[----:B------:R-:W-:Y:S01]  /*4ed30*/  ISETP.GE.AND P0, PT, R50, UR4, PT ;  /* 0x0000000432007c0c */ /* 0x000fe2000bf06270 */
[----:B------:R-:W-:-:S03]  /*4ed40*/  ULDC.64 UR4, c[0x0][0x228] ;  /* 0x00008a0000047ab9 */ /* 0x000fc60000000a00 */
[----:B------:R-:W-:Y:S02]  /*4ed50*/  ISETP.LT.AND P1, PT, R4, UR11, !P0 ;  /* 0x0000000b04007c0c */ /* 0x000fe4000c721270 */
[----:B------:R-:W-:Y:S02]  /*4ed60*/  ISETP.LT.AND P0, PT, R3, UR44, !P0 ;  /* 0x0000002c03007c0c */ /* 0x000fe4000c701270 */
[----:B------:R-:W-:-:S09]  /*4ed70*/  LOP3.LUT R9, R9, 0xfffffffb, RZ, 0xc0, !PT ;  /* 0xfffffffb09097812 */ /* 0x000fd200078ec0ff */
[----:B------:R-:W-:-:S04]  /*4ed80*/  @P1 LOP3.LUT R9, R9, 0x4, RZ, 0xfc, !PT ;  /* 0x0000000409091812 */ /* 0x000fc800078efcff */
[----:B------:R-:W-:-:S04]  /*4ed90*/  LOP3.LUT R9, R9, 0xfffffffd, RZ, 0xc0, !PT ;  /* 0xfffffffd09097812 */ /* 0x000fc800078ec0ff */
[----:B------:R-:W-:Y:S02]  /*4eda0*/  @P0 LOP3.LUT R9, R9, 0x2, RZ, 0xfc, !PT ;  /* 0x0000000209090812 */ /* 0x000fe400078efcff */
[----:B------:R-:W-:Y:S01]  /*4edb0*/  ISETP.GE.AND P0, PT, R51, UR6, PT ;  /* 0x0000000633007c0c */ /* 0x000fe2000bf06270 */
[----:B------:R-:W-:-:S03]  /*4edc0*/  ULDC.64 UR6, c[0x0][0x228] ;  /* 0x00008a0000067ab9 */ /* 0x000fc60000000a00 */
[----:B------:R-:W-:Y:S02]  /*4edd0*/  ISETP.LT.AND P1, PT, R4, UR46, !P0 ;  /* 0x0000002e04007c0c */ /* 0x000fe4000c721270 */
[----:B------:R-:W-:Y:S02]  /*4ede0*/  ISETP.LT.AND P0, PT, R3, UR48, !P0 ;  /* 0x0000003003007c0c */ /* 0x000fe4000c701270 */
[----:B------:R-:W-:-:S11]  /*4edf0*/  LOP3.LUT R9, R9, 0xfffffffe, RZ, 0xc0, !PT ;  /* 0xfffffffe09097812 */ /* 0x000fd600078ec0ff */
[----:B------:R-:W-:Y:S02]  /*4ee00*/  @P0 LOP3.LUT R13, R13, 0x80000000, RZ, 0xfc, !PT ;  /* 0x800000000d0d0812 */ /* 0x000fe400078efcff */
[----:B------:R-:W-:Y:S01]  /*4ee10*/  ISETP.GE.AND P0, PT, R52, UR10, PT ;  /* 0x0000000a34007c0c */ /* 0x000fe2000bf06270 */
[----:B------:R-:W-:Y:S01]  /*4ee20*/  UMOV UR44, UR8 ;  /* 0x00000008002c7c82 */ /* 0x000fe20008000000 */
[----:B------:R-:W-:Y:S01]  /*4ee30*/  @P1 LOP3.LUT R9, R9, 0x1, RZ, 0xfc, !PT ;  /* 0x0000000109091812 */ /* 0x000fe200078efcff */
[----:B------:R-:W-:Y:S01]  /*4ee40*/  ULDC.64 UR8, c[0x0][0x228] ;  /* 0x00008a0000087ab9 */ /* 0x000fe20000000a00 */
[----:B------:R-:W-:Y:S01]  /*4ee50*/  ISETP.LT.AND P2, PT, R4, UR50, !P0 ;  /* 0x0000003204007c0c */ /* 0x000fe2000c741270 */
[----:B------:R-:W-:Y:S01]  /*4ee60*/  ULDC.64 UR10, c[0x0][0x228] ;  /* 0x00008a00000a7ab9 */ /* 0x000fe20000000a00 */
[----:B------:R-:W-:Y:S02]  /*4ee70*/  ISETP.LT.AND P1, PT, R3, UR52, !P0 ;  /* 0x0000003403007c0c */ /* 0x000fe4000c721270 */
[----:B------:R-:W-:-:S02]  /*4ee80*/  LOP3.LUT R13, R13, 0xbfffffff, RZ, 0xc0, !PT ;  /* 0xbfffffff0d0d7812 */ /* 0x000fc400078ec0ff */
[----:B------:R-:W-:Y:S01]  /*4ee90*/  ISETP.GE.AND P0, PT, R53, UR12, PT ;  /* 0x0000000c35007c0c */ /* 0x000fe2000bf06270 */
[----:B------:R0:W-:Y:S01]  /*4eea0*/  STL.64 [R1+0xc8], R60 ;  /* 0x0000c83c01007387 */ /* 0x0001e20000100a00 */
[----:B------:R-:W-:-:S05]  /*4eeb0*/  ULDC.64 UR12, c[0x0][0x228] ;  /* 0x00008a00000c7ab9 */ /* 0x000fca0000000a00 */
[----:B------:R-:W-:-:S04]  /*4eec0*/  @P2 LOP3.LUT R13, R13, 0x40000000, RZ, 0xfc, !PT ;  /* 0x400000000d0d2812 */ /* 0x000fc800078efcff */
[----:B------:R-:W-:-:S04]  /*4eed0*/  LOP3.LUT R13, R13, 0xdfffffff, RZ, 0xc0, !PT ;  /* 0xdfffffff0d0d7812 */ /* 0x000fc800078ec0ff */
[----:B------:R-:W-:Y:S02]  /*4eee0*/  @P1 LOP3.LUT R13, R13, 0x20000000, RZ, 0xfc, !PT ;  /* 0x200000000d0d1812 */ /* 0x000fe400078efcff */
[----:B------:R-:W-:Y:S02]  /*4eef0*/  ISETP.LT.AND P1, PT, R4, UR54, !P0 ;  /* 0x0000003604007c0c */ /* 0x000fe4000c721270 */
[----:B------:R-:W-:Y:S02]  /*4ef00*/  ISETP.LT.AND P0, PT, R3, UR60, !P0 ;  /* 0x0000003c03007c0c */ /* 0x000fe4000c701270 */
[----:B------:R-:W-:-:S09]  /*4ef10*/  LOP3.LUT R13, R13, 0xefffffff, RZ, 0xc0, !PT ;  /* 0xefffffff0d0d7812 */ /* 0x000fd200078ec0ff */
[----:B------:R-:W-:-:S04]  /*4ef20*/  @P1 LOP3.LUT R13, R13, 0x10000000, RZ, 0xfc, !PT ;  /* 0x100000000d0d1812 */ /* 0x000fc800078efcff */
[----:B------:R-:W-:-:S04]  /*4ef30*/  LOP3.LUT R13, R13, 0xf7ffffff, RZ, 0xc0, !PT ;  /* 0xf7ffffff0d0d7812 */ /* 0x000fc800078ec0ff */
[----:B------:R-:W-:Y:S02]  /*4ef40*/  @P0 LOP3.LUT R13, R13, 0x8000000, RZ, 0xfc, !PT ;  /* 0x080000000d0d0812 */ /* 0x000fe400078efcff */
[----:B------:R-:W-:Y:S01]  /*4ef50*/  ISETP.GE.AND P0, PT, R54, UR16, PT ;  /* 0x0000001036007c0c */ /* 0x000fe2000bf06270 */
[----:B------:R1:W-:Y:S01]  /*4ef60*/  STL.64 [R1+0xc0], R58 ;  /* 0x0000c03a01007387 */ /* 0x0003e20000100a00 */
[----:B------:R-:W-:Y:S01]  /*4ef70*/  LOP3.LUT R13, R13, 0xfbffffff, RZ, 0xc0, !PT ;  /* 0xfbffffff0d0d7812 */ /* 0x000fe200078ec0ff */
[----:B------:R-:W-:Y:S01]  /*4ef80*/  ULDC.64 UR16, c[0x0][0x228] ;  /* 0x00008a0000107ab9 */ /* 0x000fe20000000a00 */
[----:B------:R-:W-:Y:S02]  /*4ef90*/  ISETP.LT.AND P2, PT, R4, UR4, !P0 ;  /* 0x0000000404007c0c */ /* 0x000fe4000c741270 */
[----:B------:R-:W-:Y:S01]  /*4efa0*/  ISETP.LT.AND P1, PT, R3, UR6, !P0 ;  /* 0x0000000603007c0c */ /* 0x000fe2000c721270 */
[----:B------:R2:W-:Y:S01]  /*4efb0*/  STL.64 [R1+0xb8], R56 ;  /* 0x0000b83801007387 */ /* 0x0005e20000100a00 */
[----:B------:R-:W-:Y:S01]  /*4efc0*/  ISETP.GE.AND P0, PT, R55, UR18, PT ;  /* 0x0000001237007c0c */ /* 0x000fe2000bf06270 */
[----:B------:R-:W-:Y:S01]  /*4efd0*/  ULDC.64 UR18, c[0x0][0x228] ;  /* 0x00008a0000127ab9 */ /* 0x000fe20000000a00 */
[----:B------:R-:W-:Y:S01]  /*4efe0*/  IMAD.U32 R64, RZ, RZ, UR27 ;  /* 0x0000001bff407e24 */ /* 0x000fe2000f8e00ff */
[----:B------:R-:W-:Y:S01]  /*4eff0*/  ULDC.64 UR26, c[0x0][0x228] ;  /* 0x00008a00001a7ab9 */ /* 0x000fe20000000a00 */
[C---:B0-----:R-:W-:Y:S01]  /*4f000*/  VIADD R60, R0.reuse, 0x49 ;  /* 0x00000049003c7836 */ /* 0x041fe20000000000 */
[----:B------:R-:W-:Y:S01]  /*4f010*/  ULDC UR4, c[0x0][0x22c] ;  /* 0x00008b0000047ab9 */ /* 0x000fe20000000800 */
[----:B-1----:R-:W-:Y:S01]  /*4f020*/  VIADD R58, R0, 0x4b ;  /* 0x0000004b003a7836 */ /* 0x002fe20000000000 */
[----:B------:R-:W-:-:S02]  /*4f030*/  ULDC UR6, c[0x0][0x228] ;  /* 0x00008a0000067ab9 */ /* 0x000fc40000000800 */
[----:B------:R-:W-:-:S04]  /*4f040*/  @P2 LOP3.LUT R13, R13, 0x4000000, RZ, 0xfc, !PT ;  /* 0x040000000d0d2812 */ /* 0x000fc800078efcff */
[----:B------:R-:W-:-:S04]  /*4f050*/  LOP3.LUT R13, R13, 0xfdffffff, RZ, 0xc0, !PT ;  /* 0xfdffffff0d0d7812 */ /* 0x000fc800078ec0ff */
[----:B------:R-:W-:Y:S02]  /*4f060*/  @P1 LOP3.LUT R13, R13, 0x2000000, RZ, 0xfc, !PT ;  /* 0x020000000d0d1812 */ /* 0x000fe400078efcff */
[----:B------:R-:W-:Y:S01]  /*4f070*/  ISETP.LT.AND P1, PT, R4, UR8, !P0 ;  /* 0x0000000804007c0c */ /* 0x000fe2000c721270 */
[C---:B--2---:R-:W-:Y:S01]  /*4f080*/  VIADD R56, R0.reuse, 0x4d ;  /* 0x0000004d00387836 */ /* 0x044fe20000000000 */
[----:B------:R-:W-:Y:S01]  /*4f090*/  ISETP.LT.AND P0, PT, R3, UR10, !P0 ;  /* 0x0000000a03007c0c */ /* 0x000fe2000c701270 */
[C---:B------:R-:W-:Y:S01]  /*4f0a0*/  VIADD R57, R0.reuse, 0x4c ;  /* 0x0000004c00397836 */ /* 0x040fe20000000000 */
[----:B------:R-:W-:Y:S01]  /*4f0b0*/  LOP3.LUT R13, R13, 0xfeffffff, RZ, 0xc0, !PT ;  /* 0xfeffffff0d0d7812 */ /* 0x000fe200078ec0ff */
[C---:B------:R-:W-:Y:S01]  /*4f0c0*/  VIADD R59, R0.reuse, 0x4a ;  /* 0x0000004a003b7836 */ /* 0x040fe20000000000 */
[----:B------:R-:W-:Y:S01]  /*4f0d0*/  ULDC UR8, c[0x0][0x228] ;  /* 0x00008a0000087ab9 */ /* 0x000fe20000000800 */
[----:B------:R-:W-:Y:S01]  /*4f0e0*/  VIADD R61, R0, 0x48 ;  /* 0x00000048003d7836 */ /* 0x000fe20000000000 */
[----:B------:R-:W-:Y:S01]  /*4f0f0*/  LOP3.LUT R14, R14, 0x7fffffff, RZ, 0xc0, !PT ;  /* 0x7fffffff0e0e7812 */ /* 0x000fe200078ec0ff */
[C---:B------:R-:W-:Y:S01]  /*4f100*/  VIADD R62, R0.reuse, 0x47 ;  /* 0x00000047003e7836 */ /* 0x040fe20000000000 */
[----:B------:R-:W-:Y:S01]  /*4f110*/  LOP3.LUT R15, R15, 0x7fffffff, RZ, 0xc0, !PT ;  /* 0x7fffffff0f0f7812 */ /* 0x000fe200078ec0ff */
[C---:B------:R-:W-:Y:S01]  /*4f120*/  VIADD R63, R0.reuse, 0x46 ;  /* 0x00000046003f7836 */ /* 0x040fe20000000000 */
[----:B---3--:R-:W-:Y:S01]  /*4f130*/  LOP3.LUT R17, R17, 0x7fffffff, RZ, 0xc0, !PT ;  /* 0x7fffffff11117812 */ /* 0x008fe200078ec0ff */
[C---:B------:R-:W-:Y:S01]  /*4f140*/  VIADD R48, R0.reuse, 0x45 ;  /* 0x0000004500307836 */ /* 0x040fe20000000000 */
[----:B------:R-:W-:Y:S01]  /*4f150*/  @P1 LOP3.LUT R13, R13, 0x1000000, RZ, 0xfc, !PT ;  /* 0x010000000d0d1812 */ /* 0x000fe200078efcff */
[----:B------:R-:W-:Y:S01]  /*4f160*/  VIADD R49, R0, 0x43 ;  /* 0x0000004300317836 */ /* 0x000fe20000000000 */
[----:B------:R-:W-:-:S02]  /*4f170*/  ULDC UR10, c[0x0][0x22c] ;  /* 0x00008b00000a7ab9 */ /* 0x000fc40000000800 */
[----:B------:R-:W-:-:S04]  /*4f180*/  LOP3.LUT R13, R13, 0xff7fffff, RZ, 0xc0, !PT ;  /* 0xff7fffff0d0d7812 */ /* 0x000fc800078ec0ff */
[----:B------:R-:W-:Y:S02]  /*4f190*/  @P0 LOP3.LUT R13, R13, 0x800000, RZ, 0xfc, !PT ;  /* 0x008000000d0d0812 */ /* 0x000fe400078efcff */
[----:B------:R-:W-:Y:S01]  /*4f1a0*/  ISETP.GE.AND P0, PT, R56, UR22, PT ;  /* 0x0000001638007c0c */ /* 0x000fe2000bf06270 */
[----:B------:R-:W-:-:S03]  /*4f1b0*/  ULDC.64 UR22, c[0x0][0x228] ;  /* 0x00008a0000167ab9 */ /* 0x000fc60000000a00 */
[----:B------:R-:W-:Y:S01]  /*4f1c0*/  ISETP.LT.AND P2, PT, R4, UR12, !P0 ;  /* 0x0000000c04007c0c */ /* 0x000fe2000c741270 */
[----:B------:R-:W-:Y:S01]  /*4f1d0*/  ULDC UR12, c[0x0][0x228] ;  /* 0x00008a00000c7ab9 */ /* 0x000fe20000000800 */
[----:B------:R-:W-:Y:S01]  /*4f1e0*/  ISETP.LT.AND P1, PT, R3, UR14, !P0 ;  /* 0x0000000e03007c0c */ /* 0x000fe2000c721270 */
[----:B------:R-:W-:Y:S01]  /*4f1f0*/  ULDC UR14, c[0x0][0x22c] ;  /* 0x00008b00000e7ab9 */ /* 0x000fe20000000800 */
[----:B------:R-:W-:Y:S02]  /*4f200*/  LOP3.LUT R13, R13, 0xffbfffff, RZ, 0xc0, !PT ;  /* 0xffbfffff0d0d7812 */ /* 0x000fe400078ec0ff */
[----:B------:R-:W-:Y:S01]  /*4f210*/  ISETP.GE.AND P0, PT, R57, UR24, PT ;  /* 0x0000001839007c0c */ /* 0x000fe2000bf06270 */
[----:B------:R-:W-:-:S06]  /*4f220*/  ULDC.64 UR24, c[0x0][0x228] ;  /* 0x00008a0000187ab9 */ /* 0x000fcc0000000a00 */
[----:B------:R-:W-:-:S04]  /*4f230*/  @P2 LOP3.LUT R13, R13, 0x400000, RZ, 0xfc, !PT ;  /* 0x004000000d0d2812 */ /* 0x000fc800078efcff */
[----:B------:R-:W-:-:S04]  /*4f240*/  LOP3.LUT R13, R13, 0xffdfffff, RZ, 0xc0, !PT ;  /* 0xffdfffff0d0d7812 */ /* 0x000fc800078ec0ff */
[----:B------:R-:W-:Y:S02]  /*4f250*/  @P1 LOP3.LUT R13, R13, 0x200000, RZ, 0xfc, !PT ;  /* 0x002000000d0d1812 */ /* 0x000fe400078efcff */
[----:B------:R-:W-:Y:S01]  /*4f260*/  ISETP.LT.AND P1, PT, R4, UR16, !P0 ;  /* 0x0000001004007c0c */ /* 0x000fe2000c721270 */
[----:B------:R-:W-:Y:S01]  /*4f270*/  ULDC UR16, c[0x0][0x228] ;  /* 0x00008a0000107ab9 */ /* 0x000fe20000000800 */
[----:B------:R-:W-:Y:S01]  /*4f280*/  ISETP.LT.AND P0, PT, R3, UR18, !P0 ;  /* 0x0000001203007c0c */ /* 0x000fe2000c701270 */
[----:B------:R-:W-:Y:S01]  /*4f290*/  ULDC UR18, c[0x0][0x22c] ;  /* 0x00008b0000127ab9 */ /* 0x000fe20000000800 */
[----:B------:R-:W-:-:S09]  /*4f2a0*/  LOP3.LUT R13, R13, 0xffefffff, RZ, 0xc0, !PT ;  /* 0xffefffff0d0d7812 */ /* 0x000fd200078ec0ff */
[----:B------:R-:W-:-:S04]  /*4f2b0*/  @P1 LOP3.LUT R13, R13, 0x100000, RZ, 0xfc, !PT ;  /* 0x001000000d0d1812 */ /* 0x000fc800078efcff */
        /* <DEDUP_REMOVED lines=49> */
[----:B------:R-:W-:-:S07]  /*4f5d0*/  ISETP.GE.AND P0, PT, R63, UR59, PT ;  /* 0x0000003b3f007c0c */ /* 0x000fce000bf06270 */
        /* <DEDUP_REMOVED lines=11> */
[----:B------:R-:W-:Y:S02]  /*4f690*/  ISETP.GE.AND P0, PT, R48, UR4, PT ;  /* 0x0000000430007c0c */ /* 0x000fe4000bf06270 */
[----:B------:R-:W-:Y:S01]  /*4f6a0*/  LOP3.LUT R13, R13, 0xffffffbf, RZ, 0xc0, !PT ;  /* 0xffffffbf0d0d7812 */ /* 0x000fe200078ec0ff */
[----:B------:R-:W-:Y:S01]  /*4f6b0*/  VIADD R48, R0, 0x44 ;  /* 0x0000004400307836 */ /* 0x000fe20000000000 */
[----:B------:R-:W-:Y:S01]  /*4f6c0*/  ISETP.LT.AND P1, PT, R4, UR6, !P0 ;  /* 0x0000000604007c0c */ /* 0x000fe2000c721270 */
[----:B------:R-:W-:Y:S01]  /*4f6d0*/  ULDC UR4, c[0x0][0x22c] ;  /* 0x00008b0000047ab9 */ /* 0x000fe20000000800 */
[----:B------:R-:W-:Y:S01]  /*4f6e0*/  ISETP.LT.AND P0, PT, R3, UR8, !P0 ;  /* 0x0000000803007c0c */ /* 0x000fe2000c701270 */
[----:B------:R-:W-:Y:S01]  /*4f6f0*/  ULDC UR6, c[0x0][0x228] ;  /* 0x00008a0000067ab9 */ /* 0x000fe20000000800 */
[----:B------:R-:W-:-:S09]  /*4f700*/  ULDC UR8, c[0x0][0x228] ;  /* 0x00008a0000087ab9 */ /* 0x000fd20000000800 */
[----:B------:R-:W-:-:S04]  /*4f710*/  @P1 LOP3.LUT R13, R13, 0x40, RZ, 0xfc, !PT ;  /* 0x000000400d0d1812 */ /* 0x000fc800078efcff */
[----:B------:R-:W-:-:S04]  /*4f720*/  LOP3.LUT R13, R13, 0xffffffdf, RZ, 0xc0, !PT ;  /* 0xffffffdf0d0d7812 */ /* 0x000fc800078ec0ff */
[----:B------:R-:W-:Y:S02]  /*4f730*/  @P0 LOP3.LUT R13, R13, 0x20, RZ, 0xfc, !PT ;  /* 0x000000200d0d0812 */ /* 0x000fe400078efcff */
[----:B------:R-:W-:Y:S01]  /*4f740*/  ISETP.GE.AND P0, PT, R48, UR4, PT ;  /* 0x0000000430007c0c */ /* 0x000fe2000bf06270 */
[----:B------:R-:W-:-:S03]  /*4f750*/  ULDC UR4, c[0x0][0x22c] ;  /* 0x00008b0000047ab9 */ /* 0x000fc60000000800 */
        /* <DEDUP_REMOVED lines=9> */
[----:B------:R-:W-:Y:S01]  /*4f7f0*/  VIADD R48, R0, 0x42 ;  /* 0x0000004200307836 */ /* 0x000fe20000000000 */
[----:B------:R-:W-:Y:S01]  /*4f800*/  LOP3.LUT R13, R13, 0xfffffffb, RZ, 0xc0, !PT ;  /* 0xfffffffb0d0d7812 */ /* 0x000fe200078ec0ff */
[----:B------:R-:W-:Y:S01]  /*4f810*/  ULDC UR4, c[0x0][0x22c] ;  /* 0x00008b0000047ab9 */ /* 0x000fe20000000800 */
[----:B------:R-:W-:Y:S01]  /*4f820*/  ISETP.LT.AND P1, PT, R4, UR6, !P0 ;  /* 0x0000000604007c0c */ /* 0x000fe2000c721270 */
[----:B------:R-:W-:Y:S01]  /*4f830*/  ULDC UR6, c[0x0][0x228] ;  /* 0x00008a0000067ab9 */ /* 0x000fe20000000800 */
[----:B------:R-:W-:Y:S01]  /*4f840*/  ISETP.LT.AND P0, PT, R3, UR8, !P0 ;  /* 0x0000000803007c0c */ /* 0x000fe2000c701270 */
[----:B------:R-:W-:-:S10]  /*4f850*/  ULDC UR8, c[0x0][0x228] ;  /* 0x00008a0000087ab9 */ /* 0x000fd40000000800 */
[----:B------:R-:W-:-:S04]  /*4f860*/  @P1 LOP3.LUT R13, R13, 0x4, RZ, 0xfc, !PT ;  /* 0x000000040d0d1812 */ /* 0x000fc800078efcff */
[----:B------:R-:W-:-:S04]  /*4f870*/  LOP3.LUT R13, R13, 0xfffffffd, RZ, 0xc0, !PT ;  /* 0xfffffffd0d0d7812 */ /* 0x000fc800078ec0ff */
[----:B------:R-:W-:Y:S02]  /*4f880*/  @P0 LOP3.LUT R13, R13, 0x2, RZ, 0xfc, !PT ;  /* 0x000000020d0d0812 */ /* 0x000fe400078efcff */
[----:B------:R-:W-:Y:S01]  /*4f890*/  ISETP.GE.AND P0, PT, R48, UR4, PT ;  /* 0x0000000430007c0c */ /* 0x000fe2000bf06270 */
[----:B------:R-:W-:Y:S01]  /*4f8a0*/  VIADD R49, R0, 0x41 ;  /* 0x0000004100317836 */ /* 0x000fe20000000000 */
[----:B------:R-:W-:Y:S02]  /*4f8b0*/  ULDC UR4, c[0x0][0x22c] ;  /* 0x00008b0000047ab9 */ /* 0x000fe40000000800 */
[----:B------:R-:W-:Y:S01]  /*4f8c0*/  ISETP.LT.AND P1, PT, R4, UR6, !P0 ;  /* 0x0000000604007c0c */ /* 0x000fe2000c721270 */
[----:B------:R-:W-:Y:S01]  /*4f8d0*/  ULDC UR6, c[0x0][0x228] ;  /* 0x00008a0000067ab9 */ /* 0x000fe20000000800 */
[----:B------:R-:W-:Y:S01]  /*4f8e0*/  ISETP.LT.AND P0, PT, R3, UR8, !P0 ;  /* 0x0000000803007c0c */ /* 0x000fe2000c701270 */
[----:B------:R-:W-:Y:S01]  /*4f8f0*/  ULDC UR8, c[0x0][0x228] ;  /* 0x00008a0000087ab9 */ /* 0x000fe20000000800 */
[----:B------:R-:W-:-:S11]  /*4f900*/  LOP3.LUT R13, R13, 0xfffffffe, RZ, 0xc0, !PT ;  /* 0xfffffffe0d0d7812 */ /* 0x000fd600078ec0ff */
[----:B------:R-:W-:Y:S02]  /*4f910*/  @P0 LOP3.LUT R14, R14, 0x80000000, RZ, 0xfc, !PT ;  /* 0x800000000e0e0812 */ /* 0x000fe400078efcff */
[----:B------:R-:W-:Y:S01]  /*4f920*/  ISETP.GE.AND P0, PT, R49, UR4, PT ;  /* 0x0000000431007c0c */ /* 0x000fe2000bf06270 */
[----:B------:R-:W-:Y:S01]  /*4f930*/  ULDC UR4, c[0x0][0x228] ;  /* 0x00008a0000047ab9 */ /* 0x000fe20000000800 */
[----:B------:R-:W-:Y:S02]  /*4f940*/  @P1 LOP3.LUT R13, R13, 0x1, RZ, 0xfc, !PT ;  /* 0x000000010d0d1812 */ /* 0x000fe400078efcff */
[----:B------:R-:W-:Y:S01]  /*4f950*/  ISETP.LT.AND P1, PT, R4, UR6, !P0 ;  /* 0x0000000604007c0c */ /* 0x000fe2000c721270 */
[----:B------:R-:W-:Y:S01]  /*4f960*/  VIADD R48, R0, 0x40 ;  /* 0x0000004000307836 */ /* 0x000fe20000000000 */
[----:B------:R-:W-:Y:S01]  /*4f970*/  ISETP.LT.AND P0, PT, R3, UR8, !P0 ;  /* 0x0000000803007c0c */ /* 0x000fe2000c701270 */
[----:B------:R-:W-:Y:S01]  /*4f980*/  ULDC UR6, c[0x0][0x228] ;  /* 0x00008a0000067ab9 */ /* 0x000fe20000000800 */
[----:B------:R-:W-:Y:S01]  /*4f990*/  LOP3.LUT R14, R14, 0xbfffffff, RZ, 0xc0, !PT ;  /* 0xbfffffff0e0e7812 */ /* 0x000fe200078ec0ff */
[----:B------:R-:W-:-:S08]  /*4f9a0*/  ULDC UR8, c[0x0][0x228] ;  /* 0x00008a0000087ab9 */ /* 0x000fd00000000800 */
[----:B------:R-:W-:-:S04]  /*4f9b0*/  @P1 LOP3.LUT R14, R14, 0x40000000, RZ, 0xfc, !PT ;  /* 0x400000000e0e1812 */ /* 0x000fc800078efcff */
[----:B------:R-:W-:-:S04]  /*4f9c0*/  LOP3.LUT R14, R14, 0xdfffffff, RZ, 0xc0, !PT ;  /* 0xdfffffff0e0e7812 */ /* 0x000fc800078ec0ff */
[----:B------:R-:W-:Y:S02]  /*4f9d0*/  @P0 LOP3.LUT R14, R14, 0x20000000, RZ, 0xfc, !PT ;  /* 0x200000000e0e0812 */ /* 0x000fe400078efcff */
[C---:B------:R-:W-:Y:S01]  /*4f9e0*/  ISETP.GE.AND P0, PT, R0.reuse, UR44, PT ;  /* 0x0000002c00007c0c */ /* 0x040fe2000bf06270 */
[----:B------:R-:W-:Y:S01]  /*4f9f0*/  VIADD R49, R0, 0x1 ;  /* 0x0000000100317836 */ /* 0x000fe20000000000 */
[----:B------:R-:W-:Y:S01]  /*4fa00*/  LOP3.LUT R14, R14, 0xefffffff, RZ, 0xc0, !PT ;  /* 0xefffffff0e0e7812 */ /* 0x000fe200078ec0ff */
[----:B------:R-:W-:Y:S01]  /*4fa10*/  ULDC UR44, c[0x0][0x22c] ;  /* 0x00008b00002c7ab9 */ /* 0x000fe20000000800 */
[----:B------:R-:W-:Y:S01]  /*4fa20*/  ISETP.LT.AND P0, PT, R4, UR4, !P0 ;  /* 0x0000000404007c0c */ /* 0x000fe2000c701270 */
[----:B------:R-:W-:-:S12]  /*4fa30*/  ULDC UR4, c[0x0][0x22c] ;  /* 0x00008b0000047ab9 */ /* 0x000fd80000000800 */
[----:B------:R-:W-:Y:S02]  /*4fa40*/  @P0 LOP3.LUT R14, R14, 0x10000000, RZ, 0xfc, !PT ;  /* 0x100000000e0e0812 */ /* 0x000fe400078efcff */
[----:B------:R-:W-:Y:S01]  /*4fa50*/  ISETP.GE.AND P0, PT, R48, UR4, PT ;  /* 0x0000000430007c0c */ /* 0x000fe2000bf06270 */
[----:B------:R-:W-:-:S03]  /*4fa60*/  ULDC UR4, c[0x0][0x228] ;  /* 0x00008a0000047ab9 */ /* 0x000fc60000000800 */
[----:B------:R-:W-:Y:S01]  /*4fa70*/  ISETP.LT.AND P1, PT, R4, UR6, !P0 ;  /* 0x0000000604007c0c */ /* 0x000fe2000c721270 */
[----:B------:R-:W-:Y:S01]  /*4fa80*/  ULDC UR6, c[0x0][0x228] ;  /* 0x00008a0000067ab9 */ /* 0x000fe20000000800 */
[----:B------:R-:W-:Y:S02]  /*4fa90*/  ISETP.LT.AND P0, PT, R3, UR8, !P0 ;  /* 0x0000000803007c0c */ /* 0x000fe4000c701270 */
[----:B------:R-:W-:Y:S01]  /*4faa0*/  LOP3.LUT R14, R14, 0xf7ffffff, RZ, 0xc0, !PT ;  /* 0xf7ffffff0e0e7812 */ /* 0x000fe200078ec0ff */
[----:B------:R-:W-:Y:S01]  /*4fab0*/  VIADD R48, R0, 0x3f ;  /* 0x0000003f00307836 */ /* 0x000fe20000000000 */
[----:B------:R-:W-:-:S07]  /*4fac0*/  ULDC UR8, c[0x0][0x228] ;  /* 0x00008a0000087ab9 */ /* 0x000fce0000000800 */
        /* <DEDUP_REMOVED lines=60> */
[----:B------:R-:W-:Y:S02]  /*4fe90*/  ISETP.LT.AND P1, PT, R4, UR6, !P0 ;  /* 0x0000000604007c0c */ /* 0x000fe4000c721270 */
[----:B------:R-:W-:Y:S01]  /*4fea0*/  LOP3.LUT R14, R14, 0xfffeffff, RZ, 0xc0, !PT ;  /* 0xfffeffff0e0e7812 */ /* 0x000fe200078ec0ff */
[----:B------:R-:W-:Y:S01]  /*4feb0*/  VIADD R48, R0, 0x3c ;  /* 0x0000003c00307836 */ /* 0x000fe20000000000 */
[----:B------:R-:W-:Y:S01]  /*4fec0*/  ISETP.LT.AND P0, PT, R3, UR8, !P0 ;  /* 0x0000000803007c0c */ /* 0x000fe2000c701270 */
[----:B------:R-:W-:Y:S01]  /*4fed0*/  ULDC UR8, c[0x0][0x228] ;  /* 0x00008a0000087ab9 */ /* 0x000fe20000000800 */
        /* <DEDUP_REMOVED lines=77> */
[----:B------:R-:W-:-:S11]  /*503b0*/  ULDC UR44, c[0x0][0x22c] ;  /* 0x00008b00002c7ab9 */ /* 0x000fd60000000800 */
[----:B------:R-:W-:Y:S02]  /*503c0*/  @P0 LOP3.LUT R15, R15, 0x80000000, RZ, 0xfc, !PT ;  /* 0x800000000f0f0812 */ /* 0x000fe400078efcff */
[----:B------:R-:W-:Y:S02]  /*503d0*/  ISETP.GE.AND P0, PT, R48, UR4, PT ;  /* 0x0000000430007c0c */ /* 0x000fe4000bf06270 */
[----:B------:R-:W-:Y:S02]  /*503e0*/  @P1 LOP3.LUT R14, R14, 0x4, RZ, 0xfc, !PT ;  /* 0x000000040e0e1812 */ /* 0x000fe400078efcff */
[----:B------:R-:W-:Y:S01]  /*503f0*/  LOP3.LUT R15, R15, 0xbfffffff, RZ, 0xc0, !PT ;  /* 0xbfffffff0f0f7812 */ /* 0x000fe200078ec0ff */
[----:B------:R-:W-:Y:S01]  /*50400*/  VIADD R48, R0, 0x38 ;  /* 0x0000003800307836 */ /* 0x000fe20000000000 */
[----:B------:R-:W-:Y:S01]  /*50410*/  ISETP.LT.AND P1, PT, R4, UR8, !P0 ;  /* 0x0000000804007c0c */ /* 0x000fe2000c721270 */
[----:B------:R-:W-:Y:S01]  /*50420*/  ULDC UR8, c[0x0][0x228] ;  /* 0x00008a0000087ab9 */ /* 0x000fe20000000800 */
[----:B------:R-:W-:Y:S01]  /*50430*/  ISETP.LT.AND P0, PT, R3, UR12, !P0 ;  /* 0x0000000c03007c0c */ /* 0x000fe2000c701270 */
[----:B------:R-:W-:Y:S01]  /*50440*/  ULDC UR12, c[0x0][0x228] ;  /* 0x00008a00000c7ab9 */ /* 0x000fe20000000800 */
[----:B------:R-:W-:Y:S01]  /*50450*/  LOP3.LUT R14, R14, 0xfffffffe, RZ, 0xc0, !PT ;  /* 0xfffffffe0e0e7812 */ /* 0x000fe200078ec0ff */
[----:B------:R-:W-:-:S10]  /*50460*/  ULDC UR4, c[0x0][0x22c] ;  /* 0x00008b0000047ab9 */ /* 0x000fd40000000800 */
        /* <DEDUP_REMOVED lines=20> */
[----:B------:R-:W-:Y:S01]  /*505b0*/  LOP3.LUT R16, R16, 0x7fffffff, RZ, 0xc0, !PT ;  /* 0x7fffffff10107812 */ /* 0x000fe200078ec0ff */
[----:B------:R-:W-:-:S08]  /*505c0*/  ULDC UR8, c[0x0][0x22c] ;  /* 0x00008b0000087ab9 */ /* 0x000fd00000000800 */
        /* <DEDUP_REMOVED lines=142> */
[----:B------:R-:W-:-:S02]  /*50eb0*/  LOP3.LUT R12, R12, 0x7fffffff, RZ, 0xc0, !PT ;  /* 0x7fffffff0c0c7812 */ /* 0x000fc400078ec0ff */
[----:B------:R-:W-:Y:S02]  /*50ec0*/  LOP3.LUT R10, R10, 0x7fffffff, RZ, 0xc0, !PT ;  /* 0x7fffffff0a0a7812 */ /* 0x000fe400078ec0ff */
[----:B------:R-:W-:Y:S02]  /*50ed0*/  LOP3.LUT R11, R11, 0x7fffffff, RZ, 0xc0, !PT ;  /* 0x7fffffff0b0b7812 */ /* 0x000fe400078ec0ff */
[----:B------:R-:W-:Y:S02]  /*50ee0*/  LOP3.LUT R2, R2, 0x7fffffff, RZ, 0xc0, !PT ;  /* 0x7fffffff02027812 */ /* 0x000fe400078ec0ff */
[----:B------:R-:W-:Y:S02]  /*50ef0*/  LOP3.LUT R5, R5, 0x7fffffff, RZ, 0xc0, !PT ;  /* 0x7fffffff05057812 */ /* 0x000fe400078ec0ff */
[----:B------:R-:W-:Y:S01]  /*50f00*/  LOP3.LUT R6, R6, 0xbfffffff, RZ, 0xc0, !PT ;  /* 0xbfffffff06067812 */ /* 0x000fe200078ec0ff */
[----:B------:R-:W-:Y:S01]  /*50f10*/  UMOV UR46, UR43 ;  /* 0x0000002b002e7c82 */ /* 0x000fe20008000000 */
[----:B------:R-:W-:Y:S01]  /*50f20*/  @P0 LOP3.LUT R17, R17, 0x80000000, RZ, 0xfc, !PT ;  /* 0x8000000011110812 */ /* 0x000fe200078efcff */
[----:B------:R-:W-:Y:S01]  /*50f30*/  ULDC UR43, c[0x0][0x22c] ;  /* 0x00008b00002b7ab9 */ /* 0x000fe20000000800 */
[----:B------:R-:W-:Y:S01]  /*50f40*/  ISETP.GE.AND P0, PT, R48, UR26, PT ;  /* 0x0000001a30007c0c */ /* 0x000fe2000bf06270 */
[----:B------:R-:W-:Y:S01]  /*50f50*/  ULDC UR26, c[0x0][0x228] ;  /* 0x00008a00001a7ab9 */ /* 0x000fe20000000800 */
[----:B------:R-:W-:Y:S01]  /*50f60*/  @P1 LOP3.LUT R15, R15, 0x4, RZ, 0xfc, !PT ;  /* 0x000000040f0f1812 */ /* 0x000fe200078efcff */
[----:B------:R-:W-:Y:S01]  /*50f70*/  ULDC UR44, c[0x0][0x22c] ;  /* 0x00008b00002c7ab9 */ /* 0x000fe20000000800 */
[----:B------:R-:W-:-:S02]  /*50f80*/  ISETP.LT.AND P1, PT, R4, UR30, !P0 ;  /* 0x0000001e04007c0c */ /* 0x000fc4000c721270 */
[----:B------:R-:W-:Y:S01]  /*50f90*/  LOP3.LUT R17, R17, 0xbfffffff, RZ, 0xc0, !PT ;  /* 0xbfffffff11117812 */ /* 0x000fe200078ec0ff */
[----:B------:R-:W-:Y:S01]  /*50fa0*/  VIADD R48, R0, 0x30 ;  /* 0x0000003000307836 */ /* 0x000fe20000000000 */
[----:B------:R-:W-:Y:S01]  /*50fb0*/  ISETP.LT.AND P0, PT, R3, UR38, !P0 ;  /* 0x0000002603007c0c */ /* 0x000fe2000c701270 */
[----:B------:R-:W-:Y:S01]  /*50fc0*/  ULDC UR38, c[0x0][0x228] ;  /* 0x00008a0000267ab9 */ /* 0x000fe20000000800 */
[----:B------:R-:W-:Y:S01]  /*50fd0*/  LOP3.LUT R15, R15, 0xfffffffe, RZ, 0xc0, !PT ;  /* 0xfffffffe0f0f7812 */ /* 0x000fe200078ec0ff */
[----:B------:R-:W-:-:S06]  /*50fe0*/  ULDC UR30, c[0x0][0x22c] ;  /* 0x00008b00001e7ab9 */ /* 0x000fcc0000000800 */
[----:B------:R-:W-:-:S04]  /*50ff0*/  @P1 LOP3.LUT R15, R15, 0x1, RZ, 0xfc, !PT ;  /* 0x000000010f0f1812 */ /* 0x000fc800078efcff */
        /* <DEDUP_REMOVED lines=16> */
[----:B------:R-:W-:Y:S01]  /*51100*/  VIADD R48, R0, 0x2f ;  /* 0x0000002f00307836 */ /* 0x000fe20000000000 */
        /* <DEDUP_REMOVED lines=67> */
[----:B------:R-:W-:Y:S01]  /*51540*/  VIADD R48, R0, 0x2c ;  /* 0x0000002c00307836 */ /* 0x000fe20000000000 */
[----:B------:R-:W-:-:S08]  /*51550*/  ULDC UR14, c[0x0][0x22c] ;  /* 0x00008b00000e7ab9 */ /* 0x000fd00000000800 */
        /* <DEDUP_REMOVED lines=75> */
[----:B------:R-:W-:-:S11]  /*51a10*/  LOP3.LUT R17, R17, 0xfffffffb, RZ, 0xc0, !PT ;  /* 0xfffffffb11117812 */ /* 0x000fd600078ec0ff */
[----:B------:R-:W-:Y:S02]  /*51a20*/  @P0 LOP3.LUT R16, R16, 0x80000000, RZ, 0xfc, !PT ;  /* 0x8000000010100812 */ /* 0x000fe400078efcff */
[----:B------:R-:W-:Y:S01]  /*51a30*/  ISETP.GE.AND P0, PT, R48, UR32, PT ;  /* 0x0000002030007c0c */ /* 0x000fe2000bf06270 */
[----:B------:R-:W-:Y:S01]  /*51a40*/  VIADD R49, R0, 0x18 ;  /* 0x0000001800317836 */ /* 0x000fe20000000000 */
[----:B------:R-:W-:Y:S01]  /*51a50*/  @P1 LOP3.LUT R17, R17, 0x4, RZ, 0xfc, !PT ;  /* 0x0000000411111812 */ /* 0x000fe200078efcff */
[----:B------:R-:W-:Y:S01]  /*51a60*/  ULDC UR32, c[0x0][0x228] ;  /* 0x00008a0000207ab9 */ /* 0x000fe20000000800 */
[----:B------:R-:W-:Y:S02]  /*51a70*/  ISETP.LT.AND P1, PT, R4, UR34, !P0 ;  /* 0x0000002204007c0c */ /* 0x000fe4000c721270 */
        /* <DEDUP_REMOVED lines=354> */
[----:B------:R-:W-:-:S10]  /*530a0*/  ULDC UR38, c[0x0][0x228] ;  /* 0x00008a0000267ab9 */ /* 0x000fd40000000800 */
        /* <DEDUP_REMOVED lines=458> */
[----:B------:R-:W-:Y:S01]  /*54d50*/  VIADD R48, R0, 0x93 ;  /* 0x0000009300307836 */ /* 0x000fe20000000000 */
        /* <DEDUP_REMOVED lines=136> */
[----:B------:R-:W-:-:S04]  /*555e0*/  ISETP.GE.AND P0, PT, R48, UR43, PT ;  /* 0x0000002b30007c0c */ /* 0x000fc8000bf06270 */
        /* <DEDUP_REMOVED lines=41> */
[----:B------:R-:W-:-:S04]  /*55880*/  ISETP.GE.AND P0, PT, R49, UR40, PT ;  /* 0x0000002831007c0c */ /* 0x000fc8000bf06270 */
[----:B------:R-:W-:Y:S01]  /*55890*/  ISETP.LT.AND P1, PT, R3, UR36, !P0 ;  /* 0x0000002403007c0c */ /* 0x000fe2000c721270 */
[----:B------:R-:W-:Y:S01]  /*558a0*/  ULDC UR36, c[0x0][0x228] ;  /* 0x00008a0000247ab9 */ /* 0x000fe20000000800 */
[----:B------:R-:W-:Y:S01]  /*558b0*/  ISETP.LT.AND P0, PT, R4, UR38, !P0 ;  /* 0x0000002604007c0c */ /* 0x000fe2000c701270 */
[----:B------:R-:W-:Y:S01]  /*558c0*/  ULDC UR38, c[0x0][0x228] ;  /* 0x00008a0000267ab9 */ /* 0x000fe20000000800 */
[----:B------:R-:W-:-:S11]  /*558d0*/  LOP3.LUT R6, R6, 0xfffffffe, RZ, 0xc0, !PT ;  /* 0xfffffffe06067812 */ /* 0x000fd600078ec0ff */
[----:B------:R-:W-:Y:S02]  /*558e0*/  @P0 LOP3.LUT R7, R7, 0x40000000, RZ, 0xfc, !PT ;  /* 0x4000000007070812 */ /* 0x000fe400078efcff */
[----:B------:R-:W-:Y:S02]  /*558f0*/  ISETP.GE.AND P0, PT, R48, UR42, PT ;  /* 0x0000002a30007c0c */ /* 0x000fe4000bf06270 */
        /* <DEDUP_REMOVED lines=17> */
[----:B------:R-:W-:Y:S01]  /*55a10*/  VIADD R49, R0, 0xa6 ;  /* 0x000000a600317836 */ /* 0x000fe20000000000 */
[----:B------:R-:W-:-:S09]  /*55a20*/  R2UR UR42, R73 ;  /* 0x00000000492a72ca */ /* 0x000fd200000e0000 */
[----:B------:R-:W-:Y:S01]  /*55a30*/  @P1 LOP3.LUT R7, R7, 0x2000000, RZ, 0xfc, !PT ;  /* 0x0200000007071812 */ /* 0x000fe200078efcff */
[----:B------:R-:W-:Y:S01]  /*55a40*/  VIADD R85, R0, 0xdb ;  /* 0x000000db00557836 */ /* 0x000fe20000000000 */
[----:B------:R-:W-:Y:S01]  /*55a50*/  UMOV UR40, UR46 ;  /* 0x0000002e00287c82 */ /* 0x000fe20008000000 */
[----:B------:R-:W-:Y:S01]  /*55a60*/  R2UR UR43, R72 ;  /* 0x00000000482b72ca */ /* 0x000fe200000e0000 */
[C---:B------:R-:W-:Y:S01]  /*55a70*/  VIADD R84, R0.reuse, 0xdc ;  /* 0x000000dc00547836 */ /* 0x040fe20000000000 */
[----:B------:R-:W-:Y:S01]  /*55a80*/  LOP3.LUT R7, R7, 0xff7fffff, RZ, 0xc0, !PT ;  /* 0xff7fffff07077812 */ /* 0x000fe200078ec0ff */
[----:B------:R-:W-:Y:S01]  /*55a90*/  VIADD R83, R0, 0xdd ;  /* 0x000000dd00537836 */ /* 0x000fe20000000000 */
[----:B------:R-:W-:Y:S01]  /*55aa0*/  LOP3.LUT R6, R6, 0xff7fffff, RZ, 0xc0, !PT ;  /* 0xff7fffff06067812 */ /* 0x000fe200078ec0ff */
[C---:B------:R-:W-:Y:S01]  /*55ab0*/  VIADD R82, R0.reuse, 0xde ;  /* 0x000000de00527836 */ /* 0x040fe20000000000 */
[----:B------:R-:W-:Y:S02]  /*55ac0*/  @P0 LOP3.LUT R7, R7, 0x800000, RZ, 0xfc, !PT ;  /* 0x0080000007070812 */ /* 0x000fe400078efcff */
[----:B------:R-:W-:Y:S01]  /*55ad0*/  R2UR UR48, R69 ;  /* 0x00000000453072ca */ /* 0x000fe200000e0000 */
[----:B------:R-:W-:Y:S01]  /*55ae0*/  VIADD R81, R0, 0xdf ;  /* 0x000000df00517836 */ /* 0x000fe20000000000 */
[----:B------:R-:W-:Y:S01]  /*55af0*/  ISETP.GE.AND P0, PT, R48, UR6, PT ;  /* 0x0000000630007c0c */ /* 0x000fe2000bf06270 */
[----:B------:R-:W-:Y:S01]  /*55b00*/  ULDC UR6, c[0x0][0x228] ;  /* 0x00008a0000067ab9 */ /* 0x000fe20000000800 */
[----:B------:R-:W-:Y:S01]  /*55b10*/  R2UR UR44, R71 ;  /* 0x00000000472c72ca */ /* 0x000fe200000e0000 */
[----:B------:R-:W-:Y:S01]  /*55b20*/  VIADD R80, R0, 0xe0 ;  /* 0x000000e000507836 */ /* 0x000fe20000000000 */
[----:B------:R-:W-:Y:S01]  /*55b30*/  ISETP.LT.AND P1, PT, R3, UR4, !P0 ;  /* 0x0000000403007c0c */ /* 0x000fe2000c721270 */
[----:B------:R-:W-:Y:S01]  /*55b40*/  ULDC UR4, c[0x0][0x228] ;  /* 0x00008a0000047ab9 */ /* 0x000fe20000000800 */
[----:B------:R-:W-:-:S02]  /*55b50*/  ISETP.LT.AND P0, PT, R4, UR36, !P0 ;  /* 0x0000002404007c0c */ /* 0x000fc4000c701270 */
[----:B------:R-:W-:Y:S01]  /*55b60*/  R2UR UR50, R68 ;  /* 0x00000000443272ca */ /* 0x000fe200000e0000 */
[C---:B------:R-:W-:Y:S01]  /*55b70*/  VIADD R79, R0.reuse, 0xe1 ;  /* 0x000000e1004f7836 */ /* 0x040fe20000000000 */
[----:B------:R-:W-:Y:S01]  /*55b80*/  LOP3.LUT R7, R7, 0xffbfffff, RZ, 0xc0, !PT ;  /* 0xffbfffff07077812 */ /* 0x000fe200078ec0ff */
[----:B------:R-:W-:Y:S01]  /*55b90*/  VIADD R48, R0, 0xa7 ;  /* 0x000000a700307836 */ /* 0x000fe20000000000 */
[----:B------:R-:W-:Y:S02]  /*55ba0*/  R2UR UR46, R70 ;  /* 0x00000000462e72ca */ /* 0x000fe400000e0000 */
[----:B------:R-:W-:Y:S02]  /*55bb0*/  R2UR UR52, R67 ;  /* 0x00000000433472ca */ /* 0x000fe400000e0000 */
[----:B------:R-:W-:Y:S01]  /*55bc0*/  LOP3.LUT R5, R5, 0xfffffffd, RZ, 0xc0, !PT ;  /* 0xfffffffd05057812 */ /* 0x000fe200078ec0ff */
[----:B------:R-:W-:Y:S01]  /*55bd0*/  VIADD R78, R0, 0xe2 ;  /* 0x000000e2004e7836 */ /* 0x000fe20000000000 */
[----:B------:R-:W-:-:S02]  /*55be0*/  @P1 LOP3.LUT R7, R7, 0x400000, RZ, 0xfc, !PT ;  /* 0x0040000007071812 */ /* 0x000fc400078efcff */
[----:B------:R-:W-:Y:S01]  /*55bf0*/  R2UR UR54, R66 ;  /* 0x00000000423672ca */ /* 0x000fe200000e0000 */
[C---:B------:R-:W-:Y:S01]  /*55c00*/  VIADD R77, R0.reuse, 0xe3 ;  /* 0x000000e3004d7836 */ /* 0x040fe20000000000 */
[----:B------:R-:W-:Y:S02]  /*55c10*/  LOP3.LUT R7, R7, 0xffefffff, RZ, 0xc0, !PT ;  /* 0xffefffff07077812 */ /* 0x000fe400078ec0ff */
[----:B------:R-:W-:Y:S01]  /*55c20*/  R2UR UR59, R65 ;  /* 0x00000000413b72ca */ /* 0x000fe200000e0000 */
[C---:B------:R-:W-:Y:S01]  /*55c30*/  VIADD R54, R0.reuse, 0xfa ;  /* 0x000000fa00367836 */ /* 0x040fe20000000000 */
[----:B------:R-:W-:Y:S01]  /*55c40*/  @P0 LOP3.LUT R7, R7, 0x100000, RZ, 0xfc, !PT ;  /* 0x0010000007070812 */ /* 0x000fe200078efcff */
[----:B------:R-:W-:Y:S01]  /*55c50*/  VIADD R76, R0, 0xe4 ;  /* 0x000000e4004c7836 */ /* 0x000fe20000000000 */
[----:B------:R-:W-:Y:S02]  /*55c60*/  ISETP.GE.AND P0, PT, R49, UR8, PT ;  /* 0x0000000831007c0c */ /* 0x000fe4000bf06270 */
[----:B------:R-:W-:Y:S01]  /*55c70*/  R2UR UR60, R64 ;  /* 0x00000000403c72ca */ /* 0x000fe200000e0000 */
[----:B------:R-:W-:Y:S01]  /*55c80*/  VIADD R53, R0, 0xfb ;  /* 0x000000fb00357836 */ /* 0x000fe20000000000 */
[----:B------:R-:W-:Y:S01]  /*55c90*/  ISETP.LT.AND P1, PT, R3, UR4, !P0 ;  /* 0x0000000403007c0c */ /* 0x000fe2000c721270 */
[----:B------:R-:W-:Y:S01]  /*55ca0*/  ULDC UR4, c[0x0][0x228] ;  /* 0x00008a0000047ab9 */ /* 0x000fe20000000800 */
[----:B------:R-:W-:Y:S01]  /*55cb0*/  ISETP.LT.AND P0, PT, R4, UR6, !P0 ;  /* 0x0000000604007c0c */ /* 0x000fe2000c701270 */
[----:B------:R-:W-:Y:S01]  /*55cc0*/  ULDC UR6, c[0x0][0x228] ;  /* 0x00008a0000067ab9 */ /* 0x000fe20000000800 */
[----:B------:R-:W-:Y:S01]  /*55cd0*/  LOP3.LUT R7, R7, 0xfffbffff, RZ, 0xc0, !PT ;  /* 0xfffbffff07077812 */ /* 0x000fe200078ec0ff */
[----:B------:R-:W-:Y:S01]  /*55ce0*/  VIADD R49, R0, 0xa8 ;  /* 0x000000a800317836 */ /* 0x000fe20000000000 */
[----:B------:R-:W-:Y:S01]  /*55cf0*/  ISETP.GE.AND P5, PT, R54, UR31, PT ;  /* 0x0000001f36007c0c */ /* 0x000fe2000bfa6270 */
[----:B------:R-:W-:Y:S01]  /*55d00*/  VIADD R75, R0, 0xe5 ;  /* 0x000000e5004b7836 */ /* 0x000fe20000000000 */
[----:B------:R-:W-:Y:S01]  /*55d10*/  LOP3.LUT R190, R190, 0xffffbfff, RZ, 0xc0, !PT ;  /* 0xffffbfffbebe7812 */ /* 0x000fe200078ec0ff */
[C---:B------:R-:W-:Y:S01]  /*55d20*/  VIADD R74, R0.reuse, 0xe6 ;  /* 0x000000e6004a7836 */ /* 0x040fe20000000000 */
[----:B------:R-:W-:Y:S01]  /*55d30*/  ULDC UR8, c[0x0][0x22c] ;  /* 0x00008b0000087ab9 */ /* 0x000fe20000000800 */
[----:B------:R-:W-:-:S02]  /*55d40*/  VIADD R121, R0, 0xb6 ;  /* 0x000000b600797836 */ /* 0x000fc40000000000 */
[C---:B------:R-:W-:Y:S01]  /*55d50*/  VIADD R123, R0.reuse, 0xb4 ;  /* 0x000000b4007b7836 */ /* 0x040fe20000000000 */
[----:B------:R-:W-:Y:S01]  /*55d60*/  @P1 LOP3.LUT R7, R7, 0x40000, RZ, 0xfc, !PT ;  /* 0x0004000007071812 */ /* 0x000fe200078efcff */
[C---:B------:R-:W-:Y:S02]  /*55d70*/  VIADD R72, R0.reuse, 0xe8 ;  /* 0x000000e800487836 */ /* 0x040fe40000000000 */
[C---:B------:R-:W-:Y:S01]  /*55d80*/  VIADD R120, R0.reuse, 0xb7 ;  /* 0x000000b700787836 */ /* 0x040fe20000000000 */
[----:B------:R-:W-:Y:S01]  /*55d90*/  LOP3.LUT R7, R7, 0xfffeffff, RZ, 0xc0, !PT ;  /* 0xfffeffff07077812 */ /* 0x000fe200078ec0ff */
[C---:B------:R-:W-:Y:S02]  /*55da0*/  VIADD R71, R0.reuse, 0xe9 ;  /* 0x000000e900477836 */ /* 0x040fe40000000000 */
[C---:B------:R-:W-:Y:S01]  /*55db0*/  VIADD R119, R0.reuse, 0xb8 ;  /* 0x000000b800777836 */ /* 0x040fe20000000000 */
[----:B------:R-:W-:Y:S01]  /*55dc0*/  @P0 LOP3.LUT R7, R7, 0x10000, RZ, 0xfc, !PT ;  /* 0x0001000007070812 */ /* 0x000fe200078efcff */
[----:B------:R-:W-:Y:S01]  /*55dd0*/  VIADD R73, R0, 0xe7 ;  /* 0x000000e700497836 */ /* 0x000fe20000000000 */
[----:B------:R-:W-:Y:S01]  /*55de0*/  ISETP.GE.AND P0, PT, R48, UR10, PT ;  /* 0x0000000a30007c0c */ /* 0x000fe2000bf06270 */
[C---:B------:R-:W-:Y:S01]  /*55df0*/  VIADD R122, R0.reuse, 0xb5 ;  /* 0x000000b5007a7836 */ /* 0x040fe20000000000 */
[----:B------:R-:W-:Y:S01]  /*55e00*/  LOP3.LUT R7, R7, 0xffffbfff, RZ, 0xc0, !PT ;  /* 0xffffbfff07077812 */ /* 0x000fe200078ec0ff */
[----:B------:R-:W-:Y:S01]  /*55e10*/  VIADD R48, R0, 0xa9 ;  /* 0x000000a900307836 */ /* 0x000fe20000000000 */
[----:B------:R-:W-:Y:S01]  /*55e20*/  ISETP.LT.AND P1, PT, R3, UR4, !P0 ;  /* 0x0000000403007c0c */ /* 0x000fe2000c721270 */
[----:B------:R-:W-:Y:S01]  /*55e30*/  ULDC UR4, c[0x0][0x228] ;  /* 0x00008a0000047ab9 */ /* 0x000fe20000000800 */
[----:B------:R-:W-:Y:S01]  /*55e40*/  ISETP.LT.AND P0, PT, R4, UR6, !P0 ;  /* 0x0000000604007c0c */ /* 0x000fe2000c701270 */
[----:B------:R-:W-:Y:S01]  /*55e50*/  ULDC UR6, c[0x0][0x228] ;  /* 0x00008a0000067ab9 */ /* 0x000fe20000000800 */
[----:B------:R-:W-:Y:S01]  /*55e60*/  ISETP.GE.AND P4, PT, R53, UR33, PT ;  /* 0x0000002135007c0c */ /* 0x000fe2000bf86270 */
[----:B------:R-:W-:Y:S01]  /*55e70*/  VIADD R118, R0, 0xb9 ;  /* 0x000000b900767836 */ /* 0x000fe20000000000 */
[----:B------:R-:W-:Y:S01]  /*55e80*/  @P5 LOP3.LUT R190, R190, 0x4000, RZ, 0xfc, !PT ;  /* 0x00004000bebe5812 */ /* 0x000fe200078efcff */
[----:B------:R-:W-:Y:S01]  /*55e90*/  VIADD R117, R0, 0xba ;  /* 0x000000ba00757836 */ /* 0x000fe20000000000 */
[----:B------:R-:W-:Y:S01]  /*55ea0*/  ISETP.GE.AND P2, PT, R72, UR49, PT ;  /* 0x0000003148007c0c */ /* 0x000fe2000bf46270 */
[----:B------:R-:W-:Y:S01]  /*55eb0*/  ULDC UR49, c[0x0][0x22c] ;  /* 0x00008b0000317ab9 */ /* 0x000fe20000000800 */
[C---:B------:R-:W-:Y:S01]  /*55ec0*/  VIADD R116, R0.reuse, 0xbb ;  /* 0x000000bb00747836 */ /* 0x040fe20000000000 */
[----:B------:R-:W-:Y:S01]  /*55ed0*/  ULDC UR10, c[0x0][0x22c] ;  /* 0x00008b00000a7ab9 */ /* 0x000fe20000000800 */
[C---:B------:R-:W-:Y:S01]  /*55ee0*/  VIADD R115, R0.reuse, 0xbc ;  /* 0x000000bc00737836 */ /* 0x040fe20000000000 */
[----:B------:R-:W-:Y:S01]  /*55ef0*/  @P1 LOP3.LUT R7, R7, 0x4000, RZ, 0xfc, !PT ;  /* 0x0000400007071812 */ /* 0x000fe200078efcff */
[----:B------:R-:W-:-:S02]  /*55f00*/  VIADD R114, R0, 0xbd ;  /* 0x000000bd00727836 */ /* 0x000fc40000000000 */
[C---:B------:R-:W-:Y:S01]  /*55f10*/  VIADD R113, R0.reuse, 0xbe ;  /* 0x000000be00717836 */ /* 0x040fe20000000000 */
[----:B------:R-:W-:Y:S01]  /*55f20*/  LOP3.LUT R7, R7, 0xffffefff, RZ, 0xc0, !PT ;  /* 0xffffefff07077812 */ /* 0x000fe200078ec0ff */
[C---:B------:R-:W-:Y:S02]  /*55f30*/  VIADD R112, R0.reuse, 0xbf ;  /* 0x000000bf00707836 */ /* 0x040fe40000000000 */
[C---:B------:R-:W-:Y:S01]  /*55f40*/  VIADD R111, R0.reuse, 0xc0 ;  /* 0x000000c0006f7836 */ /* 0x040fe20000000000 */
[----:B------:R-:W-:Y:S01]  /*55f50*/  @P0 LOP3.LUT R7, R7, 0x1000, RZ, 0xfc, !PT ;  /* 0x0000100007070812 */ /* 0x000fe200078efcff */
[C---:B------:R-:W-:Y:S01]  /*55f60*/  VIADD R110, R0.reuse, 0xc1 ;  /* 0x000000c1006e7836 */ /* 0x040fe20000000000 */
        /* <DEDUP_REMOVED lines=8> */
[----:B------:R-:W-:Y:S01]  /*55ff0*/  LOP3.LUT R190, R190, 0xffff7fff, RZ, 0xc0, !PT ;  /* 0xffff7fffbebe7812 */ /* 0x000fe200078ec0ff */
[C---:B------:R-:W-:Y:S01]  /*56000*/  VIADD R108, R0.reuse, 0xc3 ;  /* 0x000000c3006c7836 */ /* 0x040fe20000000000 */
[----:B------:R-:W-:Y:S01]  /*56010*/  ISETP.GE.AND P5, PT, R123, UR49, PT ;  /* 0x000000317b007c0c */ /* 0x000fe2000bfa6270 */
[----:B------:R-:W-:Y:S01]  /*56020*/  ULDC UR49, c[0x0][0x22c] ;  /* 0x00008b0000317ab9 */ /* 0x000fe20000000800 */
        /* <DEDUP_REMOVED lines=20> */
[----:B------:R-:W-:Y:S01]  /*56170*/  @P4 LOP3.LUT R190, R190, 0x8000, RZ, 0xfc, !PT ;  /* 0x00008000bebe4812 */ /* 0x000fe200078efcff */
[C---:B------:R-:W-:Y:S01]  /*56180*/  VIADD R98, R0.reuse, 0xcd ;  /* 0x000000cd00627836 */ /* 0x040fe20000000000 */
[----:B------:R-:W-:Y:S01]  /*56190*/  ULDC UR14, c[0x0][0x22c] ;  /* 0x00008b00000e7ab9 */ /* 0x000fe20000000800 */
[----:B------:R-:W-:-:S02]  /*561a0*/  VIADD R97, R0, 0xce ;  /* 0x000000ce00617836 */ /* 0x000fc40000000000 */
[C---:B------:R-:W-:Y:S02]  /*561b0*/  VIADD R96, R0.reuse, 0xcf ;  /* 0x000000cf00607836 */ /* 0x040fe40000000000 */
[C---:B------:R-:W-:Y:S02]  /*561c0*/  VIADD R95, R0.reuse, 0xd0 ;  /* 0x000000d0005f7836 */ /* 0x040fe40000000000 */
[C---:B------:R-:W-:Y:S01]  /*561d0*/  VIADD R94, R0.reuse, 0xd1 ;  /* 0x000000d1005e7836 */ /* 0x040fe20000000000 */
[----:B------:R-:W-:Y:S01]  /*561e0*/  @P1 LOP3.LUT R7, R7, 0x80, RZ, 0xfc, !PT ;  /* 0x0000008007071812 */ /* 0x000fe200078efcff */
[C---:B------:R-:W-:Y:S02]  /*561f0*/  VIADD R93, R0.reuse, 0xd2 ;  /* 0x000000d2005d7836 */ /* 0x040fe40000000000 */
[C---:B------:R-:W-:Y:S01]  /*56200*/  VIADD R92, R0.reuse, 0xd3 ;  /* 0x000000d3005c7836 */ /* 0x040fe20000000000 */
[----:B------:R-:W-:Y:S01]  /*56210*/  LOP3.LUT R7, R7, 0xffffffef, RZ, 0xc0, !PT ;  /* 0xffffffef07077812 */ /* 0x000fe200078ec0ff */
[----:B------:R-:W-:-:S02]  /*56220*/  VIADD R69, R0, 0xeb ;  /* 0x000000eb00457836 */ /* 0x000fc40000000000 */
        /* <DEDUP_REMOVED lines=11> */
[----:B------:R-:W-:Y:S01]  /*562e0*/  ULDC UR16, c[0x0][0x22c] ;  /* 0x00008b0000107ab9 */ /* 0x000fe20000000800 */
[----:B------:R-:W-:Y:S01]  /*562f0*/  LOP3.LUT R2, R2, 0xfffffffd, RZ, 0xc0, !PT ;  /* 0xfffffffd02027812 */ /* 0x000fe200078ec0ff */
[C---:B------:R-:W-:Y:S01]  /*56300*/  VIADD R62, R0.reuse, 0xf2 ;  /* 0x000000f2003e7836 */ /* 0x040fe20000000000 */
[----:B------:R-:W0:Y:S01]  /*56310*/  S2R R125, SR_TID.X ;  /* 0x00000000007d7919 */ /* 0x000e220000002100 */
[C---:B------:R-:W-:Y:S01]  /*56320*/  VIADD R89, R0.reuse, 0xd6 ;  /* 0x000000d600597836 */ /* 0x040fe20000000000 */
[----:B------:R-:W-:Y:S01]  /*56330*/  ULDC UR36, c[0x0][0x22c] ;  /* 0x00008b0000247ab9 */ /* 0x000fe20000000800 */
[----:B------:R-:W-:Y:S01]  /*56340*/  VIADD R61, R0, 0xf3 ;  /* 0x000000f3003d7836 */ /* 0x000fe20000000000 */
[----:B------:R-:W-:-:S02]  /*56350*/  ULDC UR38, c[0x0][0x228] ;  /* 0x00008a0000267ab9 */ /* 0x000fc40000000800 */
        /* <DEDUP_REMOVED lines=86> */
[----:B------:R-:W-:Y:S01]  /*568c0*/  VIADD R64, R0, 0xf0 ;  /* 0x000000f000407836 */ /* 0x000fe20000000000 */
        /* <DEDUP_REMOVED lines=25> */
[----:B------:R-:W-:Y:S01]  /*56a60*/  ULDC UR40, c[0x0][0x22c] ;  /* 0x00008b0000287ab9 */ /* 0x000fe20000000800 */
[----:B------:R-:W-:Y:S01]  /*56a70*/  ISETP.GE.AND P1, PT, R84, UR42, PT ;  /* 0x0000002a54007c0c */ /* 0x000fe2000bf26270 */
[----:B------:R-:W-:-:S10]  /*56a80*/  ULDC UR42, c[0x0][0x22c] ;  /* 0x00008b00002a7ab9 */ /* 0x000fd40000000800 */
[----:B------:R-:W-:Y:S02]  /*56a90*/  @P0 LOP3.LUT R6, R6, 0x800000, RZ, 0xfc, !PT ;  /* 0x0080000006060812 */ /* 0x000fe400078efcff */
[----:B------:R-:W-:Y:S01]  /*56aa0*/  ISETP.GE.AND P0, PT, R83, UR43, PT ;  /* 0x0000002b53007c0c */ /* 0x000fe2000bf06270 */
[----:B------:R-:W-:Y:S01]  /*56ab0*/  ULDC UR43, c[0x0][0x22c] ;  /* 0x00008b00002b7ab9 */ /* 0x000fe20000000800 */
[----:B------:R-:W-:-:S04]  /*56ac0*/  LOP3.LUT R6, R6, 0xfdffffff, RZ, 0xc0, !PT ;  /* 0xfdffffff06067812 */ /* 0x000fc800078ec0ff */
        /* <DEDUP_REMOVED lines=14> */
[----:B------:R-:W-:-:S04]  /*56bb0*/  ULDC UR50, c[0x0][0x22c] ;  /* 0x00008b0000327ab9 */ /* 0x000fc80000000800 */
        /* <DEDUP_REMOVED lines=19> */
[----:B------:R-:W-:Y:S02]  /*56cf0*/  LOP3.LUT R5, R5, 0xffffdfff, RZ, 0xc0, !PT ;  /* 0xffffdfff05057812 */ /* 0x000fe400078ec0ff */
[----:B------:R-:W-:Y:S01]  /*56d00*/  ISETP.GE.AND P4, PT, R121, UR45, PT ;  /* 0x0000002d79007c0c */ /* 0x000fe2000bf86270 */
[----:B------:R-:W-:Y:S01]  /*56d10*/  ULDC UR45, c[0x0][0x22c] ;  /* 0x00008b00002d7ab9 */ /* 0x000fe20000000800 */
[----:B------:R-:W-:Y:S02]  /*56d20*/  @P0 LOP3.LUT R5, R5, 0x2000, RZ, 0xfc, !PT ;  /* 0x0000200005050812 */ /* 0x000fe400078efcff */
[----:B------:R-:W-:-:S02]  /*56d30*/  LOP3.LUT R8, R8, 0xfffffffe, RZ, 0xc0, !PT ;  /* 0xfffffffe08087812 */ /* 0x000fc400078ec0ff */
[----:B------:R-:W-:Y:S02]  /*56d40*/  LOP3.LUT R5, R5, 0xffff7fff, RZ, 0xc0, !PT ;  /* 0xffff7fff05057812 */ /* 0x000fe400078ec0ff */
[----:B------:R-:W-:Y:S02]  /*56d50*/  LOP3.LUT R8, R8, 0xfffffffd, RZ, 0xc0, !PT ;  /* 0xfffffffd08087812 */ /* 0x000fe400078ec0ff */
[----:B------:R-:W-:Y:S02]  /*56d60*/  @P1 LOP3.LUT R5, R5, 0x8000, RZ, 0xfc, !PT ;  /* 0x0000800005051812 */ /* 0x000fe400078efcff */
[----:B------:R-:W-:Y:S01]  /*56d70*/  ISETP.GE.AND P1, PT, R71, UR51, PT ;  /* 0x0000003347007c0c */ /* 0x000fe2000bf26270 */
[----:B------:R-:W-:Y:S01]  /*56d80*/  ULDC UR51, c[0x0][0x22c] ;  /* 0x00008b0000337ab9 */ /* 0x000fe20000000800 */
[----:B------:R-:W-:Y:S02]  /*56d90*/  @P4 LOP3.LUT R8, R8, 0x2, RZ, 0xfc, !PT ;  /* 0x0000000208084812 */ /* 0x000fe400078efcff */
[----:B------:R-:W-:Y:S01]  /*56da0*/  ISETP.GE.AND P4, PT, R120, UR51, PT ;  /* 0x0000003378007c0c */ /* 0x000fe2000bf86270 */
[----:B------:R-:W-:Y:S01]  /*56db0*/  ULDC UR51, c[0x0][0x22c] ;  /* 0x00008b0000337ab9 */ /* 0x000fe20000000800 */
[----:B------:R-:W-:-:S04]  /*56dc0*/  @P5 LOP3.LUT R8, R8, 0x1, RZ, 0xfc, !PT ;  /* 0x0000000108085812 */ /* 0x000fc800078efcff */
[----:B------:R-:W-:-:S07]  /*56dd0*/  LOP3.LUT R8, R8, 0xffffffdf, RZ, 0xc0, !PT ;  /* 0xffffffdf08087812 */ /* 0x000fce00078ec0ff */
[----:B------:R-:W-:Y:S02]  /*56de0*/  @P4 LOP3.LUT R8, R8, 0x20, RZ, 0xfc, !PT ;  /* 0x0000002008084812 */ /* 0x000fe400078efcff */
[----:B------:R-:W-:Y:S01]  /*56df0*/  ISETP.GE.AND P4, PT, R119, UR49, PT ;  /* 0x0000003177007c0c */ /* 0x000fe2000bf86270 */
[----:B------:R-:W-:Y:S01]  /*56e00*/  ULDC UR49, c[0x0][0x22c] ;  /* 0x00008b0000317ab9 */ /* 0x000fe20000000800 */
[----:B------:R-:W-:Y:S01]  /*56e10*/  ISETP.GE.AND P0, PT, R73, UR47, PT ;  /* 0x0000002f49007c0c */ /* 0x000fe2000bf06270 */
[----:B------:R-:W-:Y:S01]  /*56e20*/  ULDC UR47, c[0x0][0x22c] ;  /* 0x00008b00002f7ab9 */ /* 0x000fe20000000800 */
[----:B------:R-:W-:Y:S02]  /*56e30*/  LOP3.LUT R8, R8, 0xfffffdff, RZ, 0xc0, !PT ;  /* 0xfffffdff08087812 */ /* 0x000fe400078ec0ff */
[----:B------:R-:W-:Y:S01]  /*56e40*/  ISETP.GE.AND P6, PT, R122, UR47, PT ;  /* 0x0000002f7a007c0c */ /* 0x000fe2000bfc6270 */
[----:B------:R-:W-:-:S06]  /*56e50*/  ULDC UR47, c[0x0][0x22c] ;  /* 0x00008b00002f7ab9 */ /* 0x000fcc0000000800 */
[----:B------:R-:W-:Y:S02]  /*56e60*/  @P4 LOP3.LUT R8, R8, 0x200, RZ, 0xfc, !PT ;  /* 0x0000020008084812 */ /* 0x000fe400078efcff */
[----:B------:R-:W-:Y:S01]  /*56e70*/  ISETP.GE.AND P4, PT, R118, UR47, PT ;  /* 0x0000002f76007c0c */ /* 0x000fe2000bf86270 */
[----:B------:R-:W-:Y:S01]  /*56e80*/  ULDC UR47, c[0x0][0x22c] ;  /* 0x00008b00002f7ab9 */ /* 0x000fe20000000800 */
[----:B------:R-:W-:-:S11]  /*56e90*/  LOP3.LUT R8, R8, 0xffffefff, RZ, 0xc0, !PT ;  /* 0xffffefff08087812 */ /* 0x000fd600078ec0ff */
[----:B------:R-:W-:Y:S02]  /*56ea0*/  @P4 LOP3.LUT R8, R8, 0x1000, RZ, 0xfc, !PT ;  /* 0x0000100008084812 */ /* 0x000fe400078efcff */
[----:B------:R-:W-:Y:S01]  /*56eb0*/  ISETP.GE.AND P4, PT, R117, UR45, PT ;  /* 0x0000002d75007c0c */ /* 0x000fe2000bf86270 */
[----:B------:R-:W-:Y:S01]  /*56ec0*/  ULDC UR45, c[0x0][0x22c] ;  /* 0x00008b00002d7ab9 */ /* 0x000fe20000000800 */
[----:B------:R-:W-:-:S11]  /*56ed0*/  LOP3.LUT R8, R8, 0xffff7fff, RZ, 0xc0, !PT ;  /* 0xffff7fff08087812 */ /* 0x000fd600078ec0ff */
[----:B------:R-:W-:Y:S02]  /*56ee0*/  @P4 LOP3.LUT R8, R8, 0x8000, RZ, 0xfc, !PT ;  /* 0x0000800008084812 */ /* 0x000fe400078efcff */
[----:B------:R-:W-:Y:S02]  /*56ef0*/  ISETP.GE.AND P4, PT, R116, UR51, PT ;  /* 0x0000003374007c0c */ /* 0x000fe4000bf86270 */
        /* <DEDUP_REMOVED lines=23> */
[----:B------:R-:W-:-:S13]  /*57070*/  ISETP.GE.AND P4, PT, R108, UR50, PT ;  /* 0x000000326c007c0c */ /* 0x000fda000bf86270 */
        /* <DEDUP_REMOVED lines=38> */
[----:B------:R-:W-:Y:S02]  /*572e0*/  LOP3.LUT R7, R7, 0x7fffffff, RZ, 0xc0, !PT ;  /* 0x7fffffff07077812 */ /* 0x000fe400078ec0ff */
[----:B------:R-:W-:-:S09]  /*572f0*/  LOP3.LUT R5, R5, 0xfffdffff, RZ, 0xc0, !PT ;  /* 0xfffdffff05057812 */ /* 0x000fd200078ec0ff */
[----:B------:R-:W-:Y:S02]  /*57300*/  @P4 LOP3.LUT R7, R7, 0x80000000, RZ, 0xfc, !PT ;  /* 0x8000000007074812 */ /* 0x000fe400078efcff */
[----:B------:R-:W-:Y:S02]  /*57310*/  ISETP.GE.AND P4, PT, R94, UR18, PT ;  /* 0x000000125e007c0c */ /* 0x000fe4000bf86270 */
[----:B------:R-:W-:Y:S02]  /*57320*/  @P0 LOP3.LUT R5, R5, 0x20000, RZ, 0xfc, !PT ;  /* 0x0002000005050812 */ /* 0x000fe400078efcff */
[----:B------:R-:W-:Y:S02]  /*57330*/  LOP3.LUT R6, R6, 0xfffffffd, RZ, 0xc0, !PT ;  /* 0xfffffffd06067812 */ /* 0x000fe400078ec0ff */
[----:B------:R-:W-:-:S04]  /*57340*/  LOP3.LUT R5, R5, 0xfff7ffff, RZ, 0xc0, !PT ;  /* 0xfff7ffff05057812 */ /* 0x000fc800078ec0ff */
[----:B------:R-:W-:-:S03]  /*57350*/  @P2 LOP3.LUT R5, R5, 0x80000, RZ, 0xfc, !PT ;  /* 0x0008000005052812 */ /* 0x000fc600078efcff */
[----:B------:R-:W-:Y:S02]  /*57360*/  @P4 LOP3.LUT R6, R6, 0x2, RZ, 0xfc, !PT ;  /* 0x0000000206064812 */ /* 0x000fe400078efcff */
[----:B------:R-:W-:Y:S02]  /*57370*/  ISETP.GE.AND P4, PT, R93, UR20, PT ;  /* 0x000000145d007c0c */ /* 0x000fe4000bf86270 */
[----:B------:R-:W-:Y:S02]  /*57380*/  ISETP.GE.AND P0, PT, R70, UR53, PT ;  /* 0x0000003546007c0c */ /* 0x000fe4000bf06270 */
[----:B------:R-:W-:Y:S02]  /*57390*/  LOP3.LUT R5, R5, 0xffdfffff, RZ, 0xc0, !PT ;  /* 0xffdfffff05057812 */ /* 0x000fe400078ec0ff */
[----:B------:R-:W-:Y:S02]  /*573a0*/  LOP3.LUT R6, R6, 0xfffffff7, RZ, 0xc0, !PT ;  /* 0xfffffff706067812 */ /* 0x000fe400078ec0ff */
[----:B------:R-:W-:-:S02]  /*573b0*/  @P1 LOP3.LUT R5, R5, 0x200000, RZ, 0xfc, !PT ;  /* 0x0020000005051812 */ /* 0x000fc400078efcff */
[----:B------:R-:W-:Y:S02]  /*573c0*/  ISETP.GE.AND P2, PT, R69, UR55, PT ;  /* 0x0000003745007c0c */ /* 0x000fe4000bf46270 */
[----:B------:R-:W-:Y:S02]  /*573d0*/  LOP3.LUT R5, R5, 0xff7fffff, RZ, 0xc0, !PT ;  /* 0xff7fffff05057812 */ /* 0x000fe400078ec0ff */
[----:B------:R-:W-:Y:S02]  /*573e0*/  @P4 LOP3.LUT R6, R6, 0x8, RZ, 0xfc, !PT ;  /* 0x0000000806064812 */ /* 0x000fe400078efcff */
[----:B------:R-:W-:Y:S02]  /*573f0*/  ISETP.GE.AND P4, PT, R92, UR22, PT ;  /* 0x000000165c007c0c */ /* 0x000fe4000bf86270 */
[----:B------:R-:W-:Y:S02]  /*57400*/  @P0 LOP3.LUT R5, R5, 0x800000, RZ, 0xfc, !PT ;  /* 0x0080000005050812 */ /* 0x000fe400078efcff */
[----:B------:R-:W-:-:S02]  /*57410*/  ISETP.GE.AND P1, PT, R68, UR61, PT ;  /* 0x0000003d44007c0c */ /* 0x000fc4000bf26270 */
[----:B------:R-:W-:Y:S02]  /*57420*/  LOP3.LUT R5, R5, 0xfbffffff, RZ, 0xc0, !PT ;  /* 0xfbffffff05057812 */ /* 0x000fe400078ec0ff */
[----:B------:R-:W-:Y:S02]  /*57430*/  LOP3.LUT R6, R6, 0xffffffdf, RZ, 0xc0, !PT ;  /* 0xffffffdf06067812 */ /* 0x000fe400078ec0ff */
[----:B------:R-:W-:Y:S02]  /*57440*/  @P2 LOP3.LUT R5, R5, 0x4000000, RZ, 0xfc, !PT ;  /* 0x0400000005052812 */ /* 0x000fe400078efcff */
[----:B------:R-:W-:Y:S02]  /*57450*/  ISETP.GE.AND P2, PT, R66, UR7, PT ;  /* 0x0000000742007c0c */ /* 0x000fe4000bf46270 */
[----:B------:R-:W-:Y:S02]  /*57460*/  ISETP.GE.AND P0, PT, R67, UR5, PT ;  /* 0x0000000543007c0c */ /* 0x000fe4000bf06270 */
[----:B------:R-:W-:-:S02]  /*57470*/  LOP3.LUT R5, R5, 0xdfffffff, RZ, 0xc0, !PT ;  /* 0xdfffffff05057812 */ /* 0x000fc400078ec0ff */
[----:B------:R-:W-:Y:S02]  /*57480*/  @P4 LOP3.LUT R6, R6, 0x20, RZ, 0xfc, !PT ;  /* 0x0000002006064812 */ /* 0x000fe400078efcff */
[----:B------:R-:W-:Y:S02]  /*57490*/  ISETP.GE.AND P4, PT, R91, UR24, PT ;  /* 0x000000185b007c0c */ /* 0x000fe4000bf86270 */
[----:B------:R-:W-:Y:S02]  /*574a0*/  @P1 LOP3.LUT R5, R5, 0x20000000, RZ, 0xfc, !PT ;  /* 0x2000000005051812 */ /* 0x000fe400078efcff */
[----:B------:R-:W-:Y:S02]  /*574b0*/  ISETP.GE.AND P1, PT, R65, UR9, PT ;  /* 0x0000000941007c0c */ /* 0x000fe4000bf26270 */
[----:B------:R-:W-:Y:S02]  /*574c0*/  LOP3.LUT R5, R5, 0xbfffffff, RZ, 0xc0, !PT ;  /* 0xbfffffff05057812 */ /* 0x000fe400078ec0ff */
[----:B------:R-:W-:-:S02]  /*574d0*/  @P2 LOP3.LUT R2, R2, 0x2, RZ, 0xfc, !PT ;  /* 0x0000000202022812 */ /* 0x000fc400078efcff */
[----:B------:R-:W-:Y:S02]  /*574e0*/  LOP3.LUT R6, R6, 0xffffff7f, RZ, 0xc0, !PT ;  /* 0xffffff7f06067812 */ /* 0x000fe400078ec0ff */
[----:B------:R-:W-:Y:S02]  /*574f0*/  @P0 LOP3.LUT R5, R5, 0x40000000, RZ, 0xfc, !PT ;  /* 0x4000000005050812 */ /* 0x000fe400078efcff */
[----:B------:R-:W-:Y:S02]  /*57500*/  ISETP.GE.AND P0, PT, R64, UR11, PT ;  /* 0x0000000b40007c0c */ /* 0x000fe4000bf06270 */
[----:B------:R-:W-:Y:S02]  /*57510*/  LOP3.LUT R2, R2, 0xfffffff7, RZ, 0xc0, !PT ;  /* 0xfffffff702027812 */ /* 0x000fe400078ec0ff */
[----:B------:R-:W-:Y:S02]  /*57520*/  @P4 LOP3.LUT R6, R6, 0x80, RZ, 0xfc, !PT ;  /* 0x0000008006064812 */ /* 0x000fe400078efcff */
[----:B------:R-:W-:-:S02]  /*57530*/  ISETP.GE.AND P4, PT, R90, UR26, PT ;  /* 0x0000001a5a007c0c */ /* 0x000fc4000bf86270 */
[----:B------:R-:W-:Y:S02]  /*57540*/  @P1 LOP3.LUT R2, R2, 0x8, RZ, 0xfc, !PT ;  /* 0x0000000802021812 */ /* 0x000fe400078efcff */
[----:B------:R-:W-:Y:S02]  /*57550*/  ISETP.GE.AND P2, PT, R63, UR13, PT ;  /* 0x0000000d3f007c0c */ /* 0x000fe4000bf46270 */
[----:B------:R-:W-:Y:S02]  /*57560*/  LOP3.LUT R2, R2, 0xffffffdf, RZ, 0xc0, !PT ;  /* 0xffffffdf02027812 */ /* 0x000fe400078ec0ff */
[----:B------:R-:W-:Y:S02]  /*57570*/  LOP3.LUT R6, R6, 0xfffffdff, RZ, 0xc0, !PT ;  /* 0xfffffdff06067812 */ /* 0x000fe400078ec0ff */
[----:B------:R-:W-:Y:S02]  /*57580*/  @P0 LOP3.LUT R2, R2, 0x20, RZ, 0xfc, !PT ;  /* 0x0000002002020812 */ /* 0x000fe400078efcff */
[----:B------:R-:W-:-:S02]  /*57590*/  ISETP.GE.AND P1, PT, R62, UR15, PT ;  /* 0x0000000f3e007c0c */ /* 0x000fc4000bf26270 */
[----:B------:R-:W-:Y:S02]  /*575a0*/  @P4 LOP3.LUT R6, R6, 0x200, RZ, 0xfc, !PT ;  /* 0x0000020006064812 */ /* 0x000fe400078efcff */
[----:B------:R-:W-:Y:S02]  /*575b0*/  ISETP.GE.AND P4, PT, R89, UR28, PT ;  /* 0x0000001c59007c0c */ /* 0x000fe4000bf86270 */
[----:B------:R-:W-:-:S04]  /*575c0*/  LOP3.LUT R2, R2, 0xffffff7f, RZ, 0xc0, !PT ;  /* 0xffffff7f02027812 */ /* 0x000fc800078ec0ff */
[----:B------:R-:W-:Y:S02]  /*575d0*/  @P2 LOP3.LUT R2, R2, 0x80, RZ, 0xfc, !PT ;  /* 0x0000008002022812 */ /* 0x000fe400078efcff */
[----:B------:R-:W-:Y:S02]  /*575e0*/  ISETP.GE.AND P0, PT, R61, UR17, PT ;  /* 0x000000113d007c0c */ /* 0x000fe4000bf06270 */
[----:B------:R-:W-:Y:S02]  /*575f0*/  LOP3.LUT R2, R2, 0xfffffdff, RZ, 0xc0, !PT ;  /* 0xfffffdff02027812 */ /* 0x000fe400078ec0ff */
[----:B------:R-:W-:Y:S02]  /*57600*/  LOP3.LUT R6, R6, 0xfffff7ff, RZ, 0xc0, !PT ;  /* 0xfffff7ff06067812 */ /* 0x000fe400078ec0ff */
[----:B------:R-:W-:Y:S02]  /*57610*/  @P1 LOP3.LUT R2, R2, 0x200, RZ, 0xfc, !PT ;  /* 0x0000020002021812 */ /* 0x000fe400078efcff */
[----:B------:R-:W-:-:S02]  /*57620*/  @P4 LOP3.LUT R6, R6, 0x800, RZ, 0xfc, !PT ;  /* 0x0000080006064812 */ /* 0x000fc400078efcff */
[----:B------:R-:W-:Y:S02]  /*57630*/  ISETP.GE.AND P4, PT, R88, UR30, PT ;  /* 0x0000001e58007c0c */ /* 0x000fe4000bf86270 */
[----:B------:R-:W-:Y:S02]  /*57640*/  ISETP.GE.AND P2, PT, R60, UR19, PT ;  /* 0x000000133c007c0c */ /* 0x000fe4000bf46270 */
[----:B------:R-:W-:Y:S02]  /*57650*/  LOP3.LUT R2, R2, 0xfffff7ff, RZ, 0xc0, !PT ;  /* 0xfffff7ff02027812 */ /* 0x000fe400078ec0ff */
[----:B------:R-:W-:Y:S02]  /*57660*/  LOP3.LUT R6, R6, 0xffffbfff, RZ, 0xc0, !PT ;  /* 0xffffbfff06067812 */ /* 0x000fe400078ec0ff */
[----:B------:R-:W-:Y:S02]  /*57670*/  @P0 LOP3.LUT R2, R2, 0x800, RZ, 0xfc, !PT ;  /* 0x0000080002020812 */ /* 0x000fe400078efcff */
[----:B------:R-:W-:-:S02]  /*57680*/  ISETP.GE.AND P1, PT, R59, UR21, PT ;  /* 0x000000153b007c0c */ /* 0x000fc4000bf26270 */
[----:B------:R-:W-:Y:S02]  /*57690*/  LOP3.LUT R2, R2, 0xffffdfff, RZ, 0xc0, !PT ;  /* 0xffffdfff02027812 */ /* 0x000fe400078ec0ff */
[----:B------:R-:W-:Y:S02]  /*576a0*/  @P4 LOP3.LUT R6, R6, 0x4000, RZ, 0xfc, !PT ;  /* 0x0000400006064812 */ /* 0x000fe400078efcff */
[----:B------:R-:W-:Y:S02]  /*576b0*/  ISETP.GE.AND P4, PT, R87, UR32, PT ;  /* 0x0000002057007c0c */ /* 0x000fe4000bf86270 */
[----:B------:R-:W-:Y:S02]  /*576c0*/  @P2 LOP3.LUT R2, R2, 0x2000, RZ, 0xfc, !PT ;  /* 0x0000200002022812 */ /* 0x000fe400078efcff */
[----:B------:R-:W-:Y:S02]  /*576d0*/  ISETP.GE.AND P0, PT, R58, UR23, PT ;  /* 0x000000173a007c0c */ /* 0x000fe4000bf06270 */
[----:B------:R-:W-:Y:S01]  /*576e0*/  LOP3.LUT R2, R2, 0xfffeffff, RZ, 0xc0, !PT ;  /* 0xfffeffff02027812 */ /* 0x000fe200078ec0ff */
[----:B------:R-:W-:Y:S01]  /*576f0*/  VIADD R57, R0, 0xf7 ;  /* 0x000000f700397836 */ /* 0x000fe20000000000 */
[----:B------:R-:W-:Y:S01]  /*57700*/  LOP3.LUT R6, R6, 0xfffdffff, RZ, 0xc0, !PT ;  /* 0xfffdffff06067812 */ /* 0x000fe200078ec0ff */
[----:B------:R-:W-:Y:S01]  /*57710*/  VIADD R86, R0, 0xd9 ;  /* 0x000000d900567836 */ /* 0x000fe20000000000 */
[----:B------:R-:W-:-:S02]  /*57720*/  @P1 LOP3.LUT R2, R2, 0x10000, RZ, 0xfc, !PT ;  /* 0x0001000002021812 */ /* 0x000fc400078efcff */
[----:B------:R-:W-:Y:S02]  /*57730*/  ISETP.GE.AND P2, PT, R57, UR25, PT ;  /* 0x0000001939007c0c */ /* 0x000fe4000bf46270 */
[----:B------:R-:W-:Y:S02]  /*57740*/  LOP3.LUT R2, R2, 0xfff7ffff, RZ, 0xc0, !PT ;  /* 0xfff7ffff02027812 */ /* 0x000fe400078ec0ff */
[----:B------:R-:W-:Y:S01]  /*57750*/  @P4 LOP3.LUT R6, R6, 0x20000, RZ, 0xfc, !PT ;  /* 0x0002000006064812 */ /* 0x000fe200078efcff */
[----:B------:R-:W-:Y:S01]  /*57760*/  VIADD R56, R0, 0xf8 ;  /* 0x000000f800387836 */ /* 0x000fe20000000000 */
[----:B------:R-:W-:Y:S02]  /*57770*/  ISETP.GE.AND P4, PT, R86, UR34, PT ;  /* 0x0000002256007c0c */ /* 0x000fe4000bf86270 */
[----:B------:R-:W-:Y:S02]  /*57780*/  @P0 LOP3.LUT R2, R2, 0x80000, RZ, 0xfc, !PT ;  /* 0x0008000002020812 */ /* 0x000fe400078efcff */
[----:B------:R-:W-:Y:S01]  /*57790*/  ISETP.GE.AND P1, PT, R56, UR27, PT ;  /* 0x0000001b38007c0c */ /* 0x000fe2000bf26270 */
[----:B------:R-:W-:Y:S01]  /*577a0*/  VIADD R55, R0, 0xf9 ;  /* 0x000000f900377836 */ /* 0x000fe20000000000 */
[----:B------:R-:W-:Y:S01]  /*577b0*/  LOP3.LUT R2, R2, 0xffefffff, RZ, 0xc0, !PT ;  /* 0xffefffff02027812 */ /* 0x000fe200078ec0ff */
[----:B------:R-:W-:Y:S01]  /*577c0*/  VIADD R52, R0, 0xfc ;  /* 0x000000fc00347836 */ /* 0x000fe20000000000 */
[----:B------:R-:W-:Y:S01]  /*577d0*/  LOP3.LUT R6, R6, 0xfffbffff, RZ, 0xc0, !PT ;  /* 0xfffbffff06067812 */ /* 0x000fe200078ec0ff */
[----:B------:R-:W-:-:S02]  /*577e0*/  VIADD R51, R0, 0xfd ;  /* 0x000000fd00337836 */ /* 0x000fc40000000000 */
[C---:B------:R-:W-:Y:S02]  /*577f0*/  VIADD R50, R0.reuse, 0xfe ;  /* 0x000000fe00327836 */ /* 0x040fe40000000000 */
[C---:B------:R-:W-:Y:S02]  /*57800*/  VIADD R49, R0.reuse, 0xff ;  /* 0x000000ff00317836 */ /* 0x040fe40000000000 */
[----:B------:R-:W-:Y:S01]  /*57810*/  VIADD R0, R0, 0xda ;  /* 0x000000da00007836 */ /* 0x000fe20000000000 */
[----:B------:R-:W-:Y:S02]  /*57820*/  @P2 LOP3.LUT R2, R2, 0x100000, RZ, 0xfc, !PT ;  /* 0x0010000002022812 */ /* 0x000fe400078efcff */
[----:B------:R-:W-:Y:S02]  /*57830*/  @P4 LOP3.LUT R6, R6, 0x40000, RZ, 0xfc, !PT ;  /* 0x0004000006064812 */ /* 0x000fe400078efcff */
[----:B------:R-:W-:Y:S02]  /*57840*/  ISETP.GE.AND P0, PT, R55, UR29, PT ;  /* 0x0000001d37007c0c */ /* 0x000fe4000bf06270 */
[----:B------:R-:W-:-:S02]  /*57850*/  ISETP.GE.AND P4, PT, R0, UR36, PT ;  /* 0x0000002400007c0c */ /* 0x000fc4000bf86270 */
[----:B------:R-:W-:Y:S02]  /*57860*/  ISETP.LT.AND P5, PT, R3, UR38, !P5 ;  /* 0x0000002603007c0c */ /* 0x000fe4000efa1270 */
[----:B------:R-:W-:-:S04]  /*57870*/  LOP3.LUT R2, R2, 0xff7fffff, RZ, 0xc0, !PT ;  /* 0xff7fffff02027812 */ /* 0x000fc800078ec0ff */
[----:B------:R-:W-:Y:S01]  /*57880*/  @P1 LOP3.LUT R2, R2, 0x800000, RZ, 0xfc, !PT ;  /* 0x0080000002021812 */ /* 0x000fe200078efcff */
[----:B0-----:R-:W-:Y:S01]  /*57890*/  IMAD.SHL.U32 R124, R125, 0x40, RZ ;  /* 0x000000407d7c7824 */ /* 0x001fe200078e00ff */
[----:B------:R-:W-:Y:S02]  /*578a0*/  LOP3.LUT R6, R6, 0xffdfffff, RZ, 0xc0, !PT ;  /* 0xffdfffff06067812 */ /* 0x000fe400078ec0ff */
[----:B------:R-:W-:Y:S02]  /*578b0*/  LOP3.LUT R2, R2, 0xfdffffff, RZ, 0xc0, !PT ;  /* 0xfdffffff02027812 */ /* 0x000fe400078ec0ff */
[----:B------:R-:W-:Y:S02]  /*578c0*/  LOP3.LUT R8, R8, 0xfffffffb, RZ, 0xc0, !PT ;  /* 0xfffffffb08087812 */ /* 0x000fe400078ec0ff */
[----:B------:R-:W-:Y:S02]  /*578d0*/  @P0 LOP3.LUT R2, R2, 0x2000000, RZ, 0xfc, !PT ;  /* 0x0200000002020812 */ /* 0x000fe400078efcff */
[----:B------:R-:W-:-:S02]  /*578e0*/  @P4 LOP3.LUT R6, R6, 0x200000, RZ, 0xfc, !PT ;  /* 0x0020000006064812 */ /* 0x000fc400078efcff */
[----:B------:R-:W-:Y:S02]  /*578f0*/  @P5 LOP3.LUT R8, R8, 0x4, RZ, 0xfc, !PT ;  /* 0x0000000408085812 */ /* 0x000fe400078efcff */
[----:B----4-:R-:W-:Y:S02]  /*57900*/  LOP3.LUT R48, R126, 0xf0, RZ, 0xc0, !PT ;  /* 0x000000f07e307812 */ /* 0x010fe400078ec0ff */
[----:B------:R-:W-:Y:S02]  /*57910*/  LOP3.LUT R124, R124, 0x400, RZ, 0xc0, !PT ;  /* 0x000004007c7c7812 */ /* 0x000fe400078ec0ff */
[----:B------:R-:W-:Y:S02]  /*57920*/  ISETP.GE.AND P3, PT, R52, UR35, PT ;  /* 0x0000002334007c0c */ /* 0x000fe4000bf66270 */
[----:B------:R-:W-:Y:S02]  /*57930*/  ISETP.GE.AND P2, PT, R51, UR37, PT ;  /* 0x0000002533007c0c */ /* 0x000fe4000bf46270 */
[----:B------:R-:W-:-:S02]  /*57940*/  ISETP.GE.AND P1, PT, R50, UR39, PT ;  /* 0x0000002732007c0c */ /* 0x000fc4000bf26270 */
[----:B------:R-:W-:Y:S02]  /*57950*/  ISETP.GE.AND P0, PT, R49, UR41, PT ;  /* 0x0000002931007c0c */ /* 0x000fe4000bf06270 */
[C---:B------:R-:W-:Y:S02]  /*57960*/  LOP3.LUT P4, RZ, R190.reuse, 0x8000, RZ, 0xc0, !PT ;  /* 0x00008000beff7812 */ /* 0x040fe4000788c0ff */
[----:B------:R-:W-:Y:S01]  /*57970*/  LOP3.LUT P5, RZ, R190, 0x4000, RZ, 0xc0, !PT ;  /* 0x00004000beff7812 */ /* 0x000fe200078ac0ff */
[----:B------:R-:W2:Y:S01]  /*57980*/  LDL.LU R170, [R1+0xf24] ;  /* 0x000f240001aa7983 */ /* 0x000ea20000300800 */
[----:B------:R-:W-:Y:S01]  /*57990*/  IADD3 R0, R124, UR58, R48 ;  /* 0x0000003a7c007c10 */ /* 0x000fe2000fffe030 */
[----:B------:R-:W-:Y:S01]  /*579a0*/  IMAD.SHL.U32 R55, R125, 0x8, RZ ;  /* 0x000000087d377824 */ /* 0x000fe200078e00ff */
[----:B------:R-:W-:Y:S01]  /*579b0*/  BAR.SYNC.DEFER_BLOCKING 0x0 ;  /* 0x0000000000007b1d */ /* 0x000fe20000010000 */
[----:B------:R-:W-:Y:S02]  /*579c0*/  LOP3.LUT R9, R9, 0xffefffff, RZ, 0xc0, !PT ;  /* 0xffefffff09097812 */ /* 0x000fe400078ec0ff */
[----:B------:R-:W-:-:S02]  /*579d0*/  LOP3.LUT R190, R190, 0xffffffdf, RZ, 0xc0, !PT ;  /* 0xffffffdfbebe7812 */ /* 0x000fc400078ec0ff */
[----:B------:R-:W-:Y:S01]  /*579e0*/  LOP3.LUT R191, R191, 0xdfffffff, RZ, 0xc0, !PT ;  /* 0xdfffffffbfbf7812 */ /* 0x000fe200078ec0ff */
[----:B------:R-:W-:Y:S01]  /*579f0*/  ULDC UR4, c[0x0][0x228] ;  /* 0x00008a0000047ab9 */ /* 0x000fe20000000800 */
[----:B------:R-:W-:Y:S01]  /*57a00*/  ULDC UR5, c[0x0][0x228] ;  /* 0x00008a0000057ab9 */ /* 0x000fe20000000800 */
[----:B------:R-:W3:Y:S01]  /*57a10*/  LDL.LU R155, [R1+0xf20] ;  /* 0x000f2000019b7983 */ /* 0x000ee20000300800 */
[----:B------:R-:W-:-:S03]  /*57a20*/  ULDC UR6, c[0x0][0x228] ;  /* 0x00008a0000067ab9 */ /* 0x000fc60000000800 */
[----:B------:R-:W4:Y:S04]  /*57a30*/  LDL.LU R149, [R1+0x110c] ;  /* 0x00110c0001957983 */ /* 0x000f280000300800 */
[----:B------:R-:W2:Y:S04]  /*57a40*/  LDL.LU R148, [R1+0xf90] ;  /* 0x000f900001947983 */ /* 0x000ea80000300800 */
[----:B------:R-:W3:Y:S04]  /*57a50*/  LDL.LU R147, [R1+0xf94] ;  /* 0x000f940001937983 */ /* 0x000ee80000300800 */
[----:B------:R-:W4:Y:S04]  /*57a60*/  LDL.LU R146, [R1+0xfcc] ;  /* 0x000fcc0001927983 */ /* 0x000f280000300800 */
[----:B------:R-:W2:Y:S04]  /*57a70*/  LDL.LU R164, [R1+0x11f8] ;  /* 0x0011f80001a47983 */ /* 0x000ea80000300800 */
[----:B------:R-:W2:Y:S04]  /*57a80*/  LDL.LU R161, [R1+0x11d4] ;  /* 0x0011d40001a17983 */ /* 0x000ea80000300800 */
[----:B------:R-:W2:Y:S04]  /*57a90*/  LDL.LU R162, [R1+0x11cc] ;  /* 0x0011cc0001a27983 */ /* 0x000ea80000300800 */
[----:B------:R-:W3:Y:S04]  /*57aa0*/  LDL.LU R145, [R1+0x1114] ;  /* 0x0011140001917983 */ /* 0x000ee80000300800 */
[----:B------:R-:W4:Y:S04]  /*57ab0*/  LDL.LU R144, [R1+0x1118] ;  /* 0x0011180001907983 */ /* 0x000f280000300800 */
[----:B------:R-:W2:Y:S04]  /*57ac0*/  LDL.LU R150, [R1+0xe6c] ;  /* 0x000e6c0001967983 */ /* 0x000ea80000300800 */
        /* <DEDUP_REMOVED lines=14> */
[----:B------:R-:W3:Y:S04]  /*57bb0*/  LDL.LU R169, [R1+0x11ec] ;  /* 0x0011ec0001a97983 */ /* 0x000ee80000300800 */
[----:B------:R-:W3:Y:S04]  /*57bc0*/  LDL.LU R143, [R1+0xfb0] ;  /* 0x000fb000018f7983 */ /* 0x000ee80000300800 */
[----:B------:R-:W2:Y:S04]  /*57bd0*/  LDL.LU R156, [R1+0xe98] ;  /* 0x000e9800019c7983 */ /* 0x000ea80000300800 */
[----:B------:R-:W2:Y:S04]  /*57be0*/  LDL.LU R163, [R1+0xf34] ;  /* 0x000f340001a37983 */ /* 0x000ea80000300800 */
[----:B------:R-:W2:Y:S04]  /*57bf0*/  LDL.LU R172, [R1+0xf30] ;  /* 0x000f300001ac7983 */ /* 0x000ea80000300800 */
[----:B------:R-:W2:Y:S01]  /*57c00*/  LDL.LU R174, [R1+0x1128] ;  /* 0x0011280001ae7983 */ /* 0x000ea20000300800 */
[----:B------:R-:W-:-:S02]  /*57c10*/  @P6 LOP3.LUT R9, R9, 0x100000, RZ, 0xfc, !PT ;  /* 0x0010000009096812 */ /* 0x000fc400078efcff */
[----:B------:R-:W-:Y:S01]  /*57c20*/  LOP3.LUT P6, RZ, R14, 0x10000000, RZ, 0xc0, !PT ;  /* 0x100000000eff7812 */ /* 0x000fe200078cc0ff */
[----:B------:R-:W-:Y:S01]  /*57c30*/  STL.64 [R1+0x1948], R10 ;  /* 0x0019480a01007387 */ /* 0x000fe20000100a00 */
[----:B------:R-:W-:-:S03]  /*57c40*/  LOP3.LUT R9, R9, 0xfff7ffff, RZ, 0xc0, !PT ;  /* 0xfff7ffff09097812 */ /* 0x000fc600078ec0ff */
[----:B------:R-:W-:Y:S01]  /*57c50*/  STL.64 [R1+0x1940], R250 ;  /* 0x001940fa01007387 */ /* 0x000fe20000100a00 */
[----:B------:R-:W-:-:S03]  /*57c60*/  @P5 LOP3.LUT R9, R9, 0x80000, RZ, 0xfc, !PT ;  /* 0x0008000009095812 */ /* 0x000fc600078efcff */
[----:B------:R-:W-:Y:S01]  /*57c70*/  STL.64 [R1+0x1938], R248 ;  /* 0x001938f801007387 */ /* 0x000fe20000100a00 */
[C---:B------:R-:W-:Y:S02]  /*57c80*/  LOP3.LUT P5, RZ, R9.reuse, 0x2000, RZ, 0xc0, !PT ;  /* 0x0000200009ff7812 */ /* 0x040fe400078ac0ff */
[----:B------:R-:W-:Y:S01]  /*57c90*/  LOP3.LUT R9, R9, 0xfffbffff, RZ, 0xc0, !PT ;  /* 0xfffbffff09097812 */ /* 0x000fe200078ec0ff */
[----:B------:R-:W-:Y:S03]  /*57ca0*/  STL.64 [R1+0x1930], R246 ;  /* 0x001930f601007387 */ /* 0x000fe60000100a00 */
[----:B------:R-:W-:Y:S01]  /*57cb0*/  @P4 LOP3.LUT R9, R9, 0x40000, RZ, 0xfc, !PT ;  /* 0x0004000009094812 */ /* 0x000fe200078efcff */
[----:B------:R0:W-:Y:S03]  /*57cc0*/  STL.64 [R1+0x1928], R244 ;  /* 0x001928f401007387 */ /* 0x0001e60000100a00 */
[----:B------:R-:W-:Y:S01]  /*57cd0*/  LOP3.LUT R9, R9, 0xfffdffff, RZ, 0xc0, !PT ;  /* 0xfffdffff09097812 */ /* 0x000fe200078ec0ff */
[----:B------:R-:W-:Y:S03]  /*57ce0*/  STL.64 [R1+0x1920], R242 ;  /* 0x001920f201007387 */ /* 0x000fe60000100a00 */
[----:B------:R-:W-:Y:S01]  /*57cf0*/  @P3 LOP3.LUT R9, R9, 0x20000, RZ, 0xfc, !PT ;  /* 0x0002000009093812 */ /* 0x000fe200078efcff */
[----:B------:R-:W-:Y:S03]  /*57d00*/  STL.64 [R1+0x1918], R2 ;  /* 0x0019180201007387 */ /* 0x000fe60000100a00 */
[----:B------:R-:W-:Y:S01]  /*57d10*/  LOP3.LUT R9, R9, 0xfffeffff, RZ, 0xc0, !PT ;  /* 0xfffeffff09097812 */ /* 0x000fe200078ec0ff */
[----:B------:R1:W-:Y:S03]  /*57d20*/  STL.64 [R1+0x1910], R4 ;  /* 0x0019100401007387 */ /* 0x0003e60000100a00 */
[----:B------:R-:W-:Y:S01]  /*57d30*/  @P0 LOP3.LUT R9, R9, 0x10000, RZ, 0xfc, !PT ;  /* 0x0001000009090812 */ /* 0x000fe200078efcff */
[----:B------:R-:W-:Y:S03]  /*57d40*/  STL.64 [R1+0x1908], R6 ;  /* 0x0019080601007387 */ /* 0x000fe60000100a00 */
[----:B------:R-:W-:Y:S01]  /*57d50*/  LOP3.LUT R9, R9, 0xffff7fff, RZ, 0xc0, !PT ;  /* 0xffff7fff09097812 */ /* 0x000fe200078ec0ff */
[----:B------:R-:W2:Y:S03]  /*57d60*/  LDL.LU R142, [R1+0xfac] ;  /* 0x000fac00018e7983 */ /* 0x000ea60000300800 */
[----:B------:R-:W-:-:S04]  /*57d70*/  @P2 LOP3.LUT R9, R9, 0x8000, RZ, 0xfc, !PT ;  /* 0x0000800009092812 */ /* 0x000fc800078efcff */
[----:B------:R-:W-:-:S04]  /*57d80*/  LOP3.LUT R9, R9, 0xffffbfff, RZ, 0xc0, !PT ;  /* 0xffffbfff09097812 */ /* 0x000fc800078ec0ff */
[----:B------:R-:W-:Y:S02]  /*57d90*/  @P1 LOP3.LUT R9, R9, 0x4000, RZ, 0xfc, !PT ;  /* 0x0000400009091812 */ /* 0x000fe400078efcff */
[----:B---3--:R-:W-:Y:S01]  /*57da0*/  PRMT R169, R169, 0x5410, R143 ;  /* 0x00005410a9a97816 */ /* 0x008fe2000000008f */
[----:B----4-:R-:W-:Y:S02]  /*57db0*/  IMAD.MOV.U32 R143, RZ, RZ, R144 ;  /* 0x000000ffff8f7224 */ /* 0x010fe400078e0090 */
[----:B------:R-:W-:Y:S02]  /*57dc0*/  IMAD.MOV.U32 R144, RZ, RZ, R145 ;  /* 0x000000ffff907224 */ /* 0x000fe400078e0091 */
[----:B------:R-:W-:Y:S02]  /*57dd0*/  IMAD.MOV.U32 R145, RZ, RZ, R146 ;  /* 0x000000ffff917224 */ /* 0x000fe400078e0092 */
[----:B------:R-:W-:Y:S02]  /*57de0*/  IMAD.MOV.U32 R146, RZ, RZ, R147 ;  /* 0x000000ffff927224 */ /* 0x000fe400078e0093 */
[----:B--2---:R-:W-:-:S02]  /*57df0*/  IMAD.MOV.U32 R147, RZ, RZ, R148 ;  /* 0x000000ffff937224 */ /* 0x004fc400078e0094 */
[----:B------:R-:W-:Y:S02]  /*57e00*/  IMAD.MOV.U32 R148, RZ, RZ, R149 ;  /* 0x000000ffff947224 */ /* 0x000fe400078e0095 */
[----:B------:R-:W-:Y:S02]  /*57e10*/  IMAD.MOV.U32 R149, RZ, RZ, R155 ;  /* 0x000000ffff957224 */ /* 0x000fe400078e009b */
[----:B------:R-:W-:Y:S02]  /*57e20*/  IMAD.MOV.U32 R155, RZ, RZ, R170 ;  /* 0x000000ffff9b7224 */ /* 0x000fe400078e00aa */
[----:B------:R-:W2:Y:S02]  /*57e30*/  LDL.LU R170, [R1+0x11e8] ;  /* 0x0011e80001aa7983 */ /* 0x000ea40000300800 */
[----:B--2---:R-:W-:Y:S02]  /*57e40*/  PRMT R170, R170, 0x5410, R142 ;  /* 0x00005410aaaa7816 */ /* 0x004fe4000000008e */
[----:B------:R-:W2:Y:S02]  /*57e50*/  LDL.LU R142, [R1+0xe88] ;  /* 0x000e8800018e7983 */ /* 0x000ea40000300800 */
[----:B--2---:R-:W-:-:S02]  /*57e60*/  LOP3.LUT R53, R142, 0xffff, RZ, 0xc0, !PT ;  /* 0x0000ffff8e357812 */ /* 0x004fc400078ec0ff */
[----:B------:R-:W2:Y:S02]  /*57e70*/  LDL.LU R142, [R1+0xe7c] ;  /* 0x000e7c00018e7983 */ /* 0x000ea40000300800 */
[----:B--2---:R-:W-:Y:S02]  /*57e80*/  LOP3.LUT R52, R142, 0xffff, RZ, 0xc0, !PT ;  /* 0x0000ffff8e347812 */ /* 0x004fe400078ec0ff */
[----:B------:R-:W2:Y:S02]  /*57e90*/  LDL.LU R142, [R1+0xe78] ;  /* 0x000e7800018e7983 */ /* 0x000ea40000300800 */
[----:B--2---:R-:W-:Y:S02]  /*57ea0*/  LOP3.LUT R51, R142, 0xffff, RZ, 0xc0, !PT ;  /* 0x0000ffff8e337812 */ /* 0x004fe400078ec0ff */
[----:B------:R-:W2:Y:S02]  /*57eb0*/  LDL.LU R142, [R1+0xe70] ;  /* 0x000e7000018e7983 */ /* 0x000ea40000300800 */
[----:B--2---:R-:W-:-:S02]  /*57ec0*/  LOP3.LUT R50, R142, 0xffff, RZ, 0xc0, !PT ;  /* 0x0000ffff8e327812 */ /* 0x004fc400078ec0ff */
[----:B------:R-:W2:Y:S01]  /*57ed0*/  LDL.LU R142, [R1+0xe64] ;  /* 0x000e6400018e7983 */ /* 0x000ea20000300800 */
[----:B------:R-:W-:Y:S02]  /*57ee0*/  IMAD.MOV.U32 R134, RZ, RZ, R145 ;  /* 0x000000ffff867224 */ /* 0x000fe400078e0091 */
[----:B------:R-:W-:Y:S02]  /*57ef0*/  IMAD.MOV.U32 R135, RZ, RZ, R146 ;  /* 0x000000ffff877224 */ /* 0x000fe400078e0092 */
[----:B------:R-:W-:Y:S01]  /*57f00*/  IMAD.MOV.U32 R138, RZ, RZ, R149 ;  /* 0x000000ffff8a7224 */ /* 0x000fe200078e0095 */
[----:B--2---:R-:W-:Y:S02]  /*57f10*/  LOP3.LUT R49, R142, 0xffff, RZ, 0xc0, !PT ;  /* 0x0000ffff8e317812 */ /* 0x004fe400078ec0ff */
[----:B------:R-:W2:Y:S04]  /*57f20*/  LDL.LU R142, [R1+0xe60] ;  /* 0x000e6000018e7983 */ /* 0x000ea80000300800 */
[----:B------:R-:W3:Y:S04]  /*57f30*/  LDL.LU R145, [R1+0xe84] ;  /* 0x000e840001917983 */ /* 0x000ee80000300800 */
[----:B------:R-:W4:Y:S04]  /*57f40*/  LDL.LU R146, [R1+0xe80] ;  /* 0x000e800001927983 */ /* 0x000f280000300800 */
[----:B------:R-:W3:Y:S01]  /*57f50*/  LDL.LU R149, [R1+0xe74] ;  /* 0x000e740001957983 */ /* 0x000ee20000300800 */
[----:B------:R-:W-:-:S02]  /*57f60*/  PRMT R140, R53, 0x3340, R50 ;  /* 0x00003340358c7816 */ /* 0x000fc40000000032 */
[----:B------:R-:W-:Y:S02]  /*57f70*/  SHF.R.U32.HI R139, RZ, 0x8, R50 ;  /* 0x00000008ff8b7819 */ /* 0x000fe40000011632 */
[----:B------:R-:W-:Y:S01]  /*57f80*/  SHF.R.U32.HI R50, RZ, 0x8, R51 ;  /* 0x00000008ff327819 */ /* 0x000fe20000011633 */
[----:B------:R-:W-:Y:S01]  /*57f90*/  IMAD.MOV.U32 R141, RZ, RZ, R144 ;  /* 0x000000ffff8d7224 */ /* 0x000fe200078e0090 */
[----:B------:R-:W-:Y:S01]  /*57fa0*/  SHF.R.U32.HI R54, RZ, 0x8, R53 ;  /* 0x00000008ff367819 */ /* 0x000fe20000011635 */
[----:B------:R-:W-:Y:S01]  /*57fb0*/  IMAD.MOV.U32 R144, RZ, RZ, R156 ;  /* 0x000000ffff907224 */ /* 0x000fe200078e009c */
[----:B------:R-:W-:Y:S02]  /*57fc0*/  LOP3.LUT R50, R50, 0xffff, RZ, 0xc0, !PT ;  /* 0x0000ffff32327812 */ /* 0x000fe400078ec0ff */
[----:B------:R-:W-:Y:S01]  /*57fd0*/  SHF.R.U32.HI R53, RZ, 0x8, R52 ;  /* 0x00000008ff357819 */ /* 0x000fe20000011634 */
[----:B------:R-:W-:Y:S01]  /*57fe0*/  IMAD.MOV.U32 R136, RZ, RZ, R147 ;  /* 0x000000ffff887224 */ /* 0x000fe200078e0093 */
[--C-:B------:R-:W-:Y:S01]  /*57ff0*/  SHF.R.U32.HI R147, RZ, 0x8, R49.reuse ;  /* 0x00000008ff937819 */ /* 0x100fe20000011631 */
[----:B------:R-:W-:Y:S01]  /*58000*/  IMAD.MOV.U32 R137, RZ, RZ, R148 ;  /* 0x000000ffff897224 */ /* 0x000fe200078e0094 */
[----:B------:R-:W-:-:S02]  /*58010*/  PRMT R148, R52, 0x3340, R49 ;  /* 0x0000334034947816 */ /* 0x000fc40000000031 */
[----:B------:R-:W-:Y:S02]  /*58020*/  LOP3.LUT R49, R53, 0xffff, RZ, 0xc0, !PT ;  /* 0x0000ffff35317812 */ /* 0x000fe400078ec0ff */
[----:B------:R-:W-:Y:S01]  /*58030*/  LOP3.LUT R52, R150, 0xffff, RZ, 0xc0, !PT ;  /* 0x0000ffff96347812 */ /* 0x000fe200078ec0ff */
[----:B------:R-:W-:Y:S01]  /*58040*/  IMAD.MOV.U32 R150, RZ, RZ, R174 ;  /* 0x000000ffff967224 */ /* 0x000fe200078e00ae */
[----:B--2---:R-:W-:Y:S01]  /*58050*/  LOP3.LUT R48, R142, 0xffff, RZ, 0xc0, !PT ;  /* 0x0000ffff8e307812 */ /* 0x004fe200078ec0ff */
[----:B------:R-:W-:-:S03]  /*58060*/  IMAD.MOV.U32 R142, RZ, RZ, R155 ;  /* 0x000000ffff8e7224 */ /* 0x000fc600078e009b */
[--C-:B------:R-:W-:Y:S02]  /*58070*/  SHF.R.U32.HI R155, RZ, 0x8, R48.reuse ;  /* 0x00000008ff9b7819 */ /* 0x100fe40000011630 */
[----:B------:R-:W-:Y:S02]  /*58080*/  PRMT R156, R51, 0x3340, R48 ;  /* 0x00003340339c7816 */ /* 0x000fe40000000030 */
[----:B------:R-:W-:Y:S02]  /*58090*/  LOP3.LUT R155, R155, 0xffff, RZ, 0xc0, !PT ;  /* 0x0000ffff9b9b7812 */ /* 0x000fe400078ec0ff */
[----:B------:R-:W-:Y:S02]  /*580a0*/  LOP3.LUT R48, R54, 0xffff, RZ, 0xc0, !PT ;  /* 0x0000ffff36307812 */ /* 0x000fe400078ec0ff */
[----:B----4-:R-:W-:Y:S01]  /*580b0*/  LOP3.LUT R54, R146, 0xffff, RZ, 0xc0, !PT ;  /* 0x0000ffff92367812 */ /* 0x010fe200078ec0ff */
[----:B------:R-:W-:Y:S01]  /*580c0*/  IMAD.MOV.U32 R146, RZ, RZ, R160 ;  /* 0x000000ffff927224 */ /* 0x000fe200078e00a0 */
[----:B------:R-:W-:Y:S01]  /*580d0*/  PRMT R155, R50, 0x3340, R155 ;  /* 0x00003340329b7816 */ /* 0x000fe2000000009b */
[----:B------:R-:W-:Y:S01]  /*580e0*/  IMAD.MOV.U32 R160, RZ, RZ, R168 ;  /* 0x000000ffffa07224 */ /* 0x000fe200078e00a8 */
[----:B------:R-:W-:Y:S01]  /*580f0*/  PRMT R50, R143, 0x5410, R142 ;  /* 0x000054108f327816 */ /* 0x000fe2000000008e */
[----:B------:R-:W-:Y:S01]  /*58100*/  IMAD.MOV.U32 R143, RZ, RZ, R175 ;  /* 0x000000ffff8f7224 */ /* 0x000fe200078e00af */
[----:B------:R-:W2:Y:S04]  /*58110*/  LDL.LU R168, [R1+0xf0c] ;  /* 0x000f0c0001a87983 */ /* 0x000ea80000300800 */
[----:B------:R-:W2:Y:S01]  /*58120*/  LDL.LU R175, [R1+0x10fc] ;  /* 0x0010fc0001af7983 */ /* 0x000ea20000300800 */
[----:B------:R-:W-:-:S02]  /*58130*/  LOP3.LUT R51, R55, 0x300, RZ, 0xc0, !PT ;  /* 0x0000030037337812 */ /* 0x000fc400078ec0ff */
[----:B---3--:R-:W-:-:S03]  /*58140*/  LOP3.LUT R53, R149, 0xffff, RZ, 0xc0, !PT ;  /* 0x0000ffff95357812 */ /* 0x008fc600078ec0ff */
[----:B------:R-:W-:Y:S01]  /*58150*/  IMAD.IADD R0, R0, 0x1, R51 ;  /* 0x0000000100007824 */ /* 0x000fe200078e0233 */
[----:B------:R-:W-:Y:S01]  /*58160*/  LOP3.LUT R51, R151, 0xffff, RZ, 0xc0, !PT ;  /* 0x0000ffff97337812 */ /* 0x000fe200078ec0ff */
[----:B------:R-:W-:-:S03]  /*58170*/  IMAD.MOV.U32 R149, RZ, RZ, R172 ;  /* 0x000000ffff957224 */ /* 0x000fc600078e00ac */
[--C-:B------:R-:W-:Y:S02]  /*58180*/  PRMT R174, R54, 0x3340, R51.reuse ;  /* 0x0000334036ae7816 */ /* 0x100fe40000000033 */
[----:B------:R-:W-:Y:S02]  /*58190*/  SHF.R.U32.HI R172, RZ, 0x8, R51 ;  /* 0x00000008ffac7819 */ /* 0x000fe40000011633 */
[----:B------:R-:W-:Y:S02]  /*581a0*/  PRMT R51, R166, 0x5410, R158 ;  /* 0x00005410a6337816 */ /* 0x000fe4000000009e */
[----:B------:R-:W3:Y:S04]  /*581b0*/  LDL.LU R158, [R1+0xf10] ;  /* 0x000f1000019e7983 */ /* 0x000ee80000300800 */
[----:B------:R-:W3:Y:S04]  /*581c0*/  LDL.LU R166, [R1+0x1100] ;  /* 0x0011000001a67983 */ /* 0x000ee80000300800 */
[----:B------:R-:W4:Y:S01]  /*581d0*/  LDL.LU R127, [R1+0xf14] ;  /* 0x000f1400017f7983 */ /* 0x000f220000300800 */
[----:B------:R-:W-:-:S03]  /*581e0*/  LOP3.LUT R139, R139, 0xffff, RZ, 0xc0, !PT ;  /* 0x0000ffff8b8b7812 */ /* 0x000fc600078ec0ff */
[----:B------:R-:W4:Y:S01]  /*581f0*/  LDL.LU R128, [R1+0x1104] ;  /* 0x0011040001807983 */ /* 0x000f220000300800 */
[----:B------:R-:W-:-:S03]  /*58200*/  LOP3.LUT R147, R147, 0xffff, RZ, 0xc0, !PT ;  /* 0x0000ffff93937812 */ /* 0x000fc600078ec0ff */
[----:B------:R-:W4:Y:S01]  /*58210*/  LDL.LU R129, [R1+0xf18] ;  /* 0x000f180001817983 */ /* 0x000f220000300800 */
[----:B------:R-:W-:-:S03]  /*58220*/  PRMT R164, R164, 0x5410, R134 ;  /* 0x00005410a4a47816 */ /* 0x000fc60000000086 */
[----:B------:R-:W4:Y:S01]  /*58230*/  LDL.LU R130, [R1+0x1108] ;  /* 0x0011080001827983 */ /* 0x000f220000300800 */
[----:B------:R-:W-:-:S03]  /*58240*/  PRMT R161, R161, 0x5410, R135 ;  /* 0x00005410a1a17816 */ /* 0x000fc60000000087 */
[----:B------:R-:W4:Y:S01]  /*58250*/  LDL.LU R131, [R1+0xf04] ;  /* 0x000f040001837983 */ /* 0x000f220000300800 */
[----:B------:R-:W-:-:S03]  /*58260*/  IMAD.MOV.U32 R142, RZ, RZ, R171 ;  /* 0x000000ffff8e7224 */ /* 0x000fc600078e00ab */
[----:B------:R-:W4:Y:S01]  /*58270*/  LDL.LU R132, [R1+0x10f4] ;  /* 0x0010f40001847983 */ /* 0x000f220000300800 */
[----:B------:R-:W-:-:S03]  /*58280*/  PRMT R139, R48, 0x3340, R139 ;  /* 0x00003340308b7816 */ /* 0x000fc6000000008b */
[----:B------:R-:W4:Y:S01]  /*58290*/  LDL.LU R133, [R1+0xf08] ;  /* 0x000f080001857983 */ /* 0x000f220000300800 */
[----:B------:R-:W-:-:S03]  /*582a0*/  PRMT R162, R162, 0x5410, R136 ;  /* 0x00005410a2a27816 */ /* 0x000fc60000000088 */
[----:B------:R-:W4:Y:S01]  /*582b0*/  LDL.LU R134, [R1+0x10f8] ;  /* 0x0010f80001867983 */ /* 0x000f220000300800 */
[----:B------:R-:W-:Y:S02]  /*582c0*/  PRMT R147, R49, 0x3340, R147 ;  /* 0x0000334031937816 */ /* 0x000fe40000000093 */
[----:B------:R-:W-:Y:S01]  /*582d0*/  PRMT R48, R137, 0x5410, R252 ;  /* 0x0000541089307816 */ /* 0x000fe200000000fc */
[----:B------:R-:W4:Y:S01]  /*582e0*/  LDL.LU R135, [R1+0xefc] ;  /* 0x000efc0001877983 */ /* 0x000f220000300800 */
[----:B------:R-:W-:-:S03]  /*582f0*/  PRMT R49, R141, 0x5410, R138 ;  /* 0x000054108d317816 */ /* 0x000fc6000000008a */
[----:B------:R-:W4:Y:S01]  /*58300*/  LDL.LU R136, [R1+0x10ec] ;  /* 0x0010ec0001887983 */ /* 0x000f220000300800 */
[----:B------:R-:W-:-:S03]  /*58310*/  PRMT R160, R160, 0x5410, R142 ;  /* 0x00005410a0a07816 */ /* 0x000fc6000000008e */
[----:B------:R-:W4:Y:S04]  /*58320*/  LDL.LU R137, [R1+0xef0] ;  /* 0x000ef00001897983 */ /* 0x000f280000300800 */
[----:B------:R-:W4:Y:S04]  /*58330*/  LDL.LU R138, [R1+0x10e4] ;  /* 0x0010e400018a7983 */ /* 0x000f280000300800 */
[----:B------:R-:W4:Y:S04]  /*58340*/  LDL.LU R141, [R1+0xef4] ;  /* 0x000ef400018d7983 */ /* 0x000f280000300800 */
[----:B------:R-:W4:Y:S01]  /*58350*/  LDL.LU R142, [R1+0x10e8] ;  /* 0x0010e800018e7983 */ /* 0x000f220000300800 */
[----:B------:R-:W-:Y:S01]  /*58360*/  LOP3.LUT R56, R144, 0xffff, RZ, 0xc0, !PT ;  /* 0x0000ffff90387812 */ /* 0x000fe200078ec0ff */
[----:B------:R-:W-:Y:S01]  /*58370*/  IMAD.MOV.U32 R144, RZ, RZ, R165 ;  /* 0x000000ffff907224 */ /* 0x000fe200078e00a5 */
[----:B------:R-:W-:Y:S01]  /*58380*/  LOP3.LUT R55, R145, 0xffff, RZ, 0xc0, !PT ;  /* 0x0000ffff91377812 */ /* 0x000fe200078ec0ff */
[----:B------:R-:W-:Y:S01]  /*58390*/  IMAD.MOV.U32 R151, RZ, RZ, R163 ;  /* 0x000000ffff977224 */ /* 0x000fe200078e00a3 */
[----:B------:R-:W-:-:S02]  /*583a0*/  SHF.R.U32.HI R57, RZ, 0x8, R56 ;  /* 0x00000008ff397819 */ /* 0x000fc40000011638 */
[--C-:B------:R-:W-:Y:S02]  /*583b0*/  PRMT R165, R56, 0x3340, R53.reuse ;  /* 0x0000334038a57816 */ /* 0x100fe40000000035 */
[----:B------:R-:W-:Y:S01]  /*583c0*/  SHF.R.U32.HI R163, RZ, 0x8, R53 ;  /* 0x00000008ffa37819 */ /* 0x000fe20000011635 */
[----:B------:R-:W-:Y:S01]  /*583d0*/  IMAD.MOV.U32 R145, RZ, RZ, R173 ;  /* 0x000000ffff917224 */ /* 0x000fe200078e00ad */
[----:B------:R-:W-:Y:S02]  /*583e0*/  SHF.R.U32.HI R53, RZ, 0x8, R54 ;  /* 0x00000008ff357819 */ /* 0x000fe40000011636 */
[----:B------:R-:W-:Y:S02]  /*583f0*/  SHF.R.U32.HI R56, RZ, 0x8, R55 ;  /* 0x00000008ff387819 */ /* 0x000fe40000011637 */
[--C-:B------:R-:W-:Y:S02]  /*58400*/  SHF.R.U32.HI R171, RZ, 0x8, R52.reuse ;  /* 0x00000008ffab7819 */ /* 0x100fe40000011634 */
[----:B------:R-:W-:-:S02]  /*58410*/  PRMT R173, R55, 0x3340, R52 ;  /* 0x0000334037ad7816 */ /* 0x000fc40000000034 */
[----:B------:R-:W-:Y:S02]  /*58420*/  LOP3.LUT R52, R57, 0xffff, RZ, 0xc0, !PT ;  /* 0x0000ffff39347812 */ /* 0x000fe400078ec0ff */
[----:B------:R-:W-:Y:S02]  /*58430*/  LOP3.LUT R163, R163, 0xffff, RZ, 0xc0, !PT ;  /* 0x0000ffffa3a37812 */ /* 0x000fe400078ec0ff */
        /* <DEDUP_REMOVED lines=10> */
[----:B------:R-:W-:Y:S02]  /*584e0*/  PRMT R55, R152, 0x5410, R151 ;  /* 0x0000541098377816 */ /* 0x000fe40000000097 */
[----:B------:R-:W-:Y:S02]  /*584f0*/  PRMT R56, R154, 0x5410, R153 ;  /* 0x000054109a387816 */ /* 0x000fe40000000099 */
[----:B------:R-:W-:Y:S02]  /*58500*/  PRMT R57, R159, 0x5410, R157 ;  /* 0x000054109f397816 */ /* 0x000fe4000000009d */
[----:B--2---:R-:W-:Y:S02]  /*58510*/  PRMT R58, R175, 0x5410, R168 ;  /* 0x00005410af3a7816 */ /* 0x004fe400000000a8 */
        /* <DEDUP_REMOVED lines=9> */
[----:B------:R-:W2:Y:S01]  /*585b0*/  LDL.LU R152, [R1+0x10d0] ;  /* 0x0010d00001987983 */ /* 0x000ea20000300800 */
[----:B---3--:R-:W-:-:S03]  /*585c0*/  PRMT R59, R166, 0x5410, R158 ;  /* 0x00005410a63b7816 */ /* 0x008fc6000000009e */
[----:B------:R-:W3:Y:S04]  /*585d0*/  LDL.LU R153, [R1+0xec4] ;  /* 0x000ec40001997983 */ /* 0x000ee80000300800 */
[----:B------:R-:W3:Y:S04]  /*585e0*/  LDL.LU R154, [R1+0x10bc] ;  /* 0x0010bc00019a7983 */ /* 0x000ee80000300800 */
[----:B------:R-:W3:Y:S04]  /*585f0*/  LDL.LU R157, [R1+0xebc] ;  /* 0x000ebc00019d7983 */ /* 0x000ee80000300800 */
[----:B------:R-:W3:Y:S04]  /*58600*/  LDL.LU R159, [R1+0x10b4] ;  /* 0x0010b400019f7983 */ /* 0x000ee80000300800 */
[----:B------:R-:W3:Y:S04]  /*58610*/  LDL.LU R158, [R1+0xec0] ;  /* 0x000ec000019e7983 */ /* 0x000ee80000300800 */
[----:B------:R-:W3:Y:S01]  /*58620*/  LDL.LU R166, [R1+0x10b8] ;  /* 0x0010b80001a67983 */ /* 0x000ee20000300800 */
[----:B----4-:R-:W-:-:S02]  /*58630*/  PRMT R60, R128, 0x5410, R127 ;  /* 0x00005410803c7816 */ /* 0x010fc4000000007f */
[----:B------:R-:W-:Y:S02]  /*58640*/  PRMT R61, R130, 0x5410, R129 ;  /* 0x00005410823d7816 */ /* 0x000fe40000000081 */
[----:B------:R-:W-:Y:S02]  /*58650*/  PRMT R62, R132, 0x5410, R131 ;  /* 0x00005410843e7816 */ /* 0x000fe40000000083 */
[----:B------:R-:W-:Y:S02]  /*58660*/  PRMT R63, R134, 0x5410, R133 ;  /* 0x00005410863f7816 */ /* 0x000fe40000000085 */
[----:B------:R-:W-:Y:S02]  /*58670*/  PRMT R64, R136, 0x5410, R135 ;  /* 0x0000541088407816 */ /* 0x000fe40000000087 */
[----:B------:R-:W-:Y:S02]  /*58680*/  PRMT R65, R138, 0x5410, R137 ;  /* 0x000054108a417816 */ /* 0x000fe40000000089 */
[----:B------:R-:W-:-:S02]  /*58690*/  PRMT R66, R142, 0x5410, R141 ;  /* 0x000054108e427816 */ /* 0x000fc4000000008d */
[----:B--2---:R-:W-:Y:S02]  /*586a0*/  PRMT R67, R175, 0x5410, R168 ;  /* 0x00005410af437816 */ /* 0x004fe400000000a8 */
[----:B------:R-:W2:Y:S04]  /*586b0*/  LDL.LU R168, [R1+0xeb0] ;  /* 0x000eb00001a87983 */ /* 0x000ea80000300800 */
[----:B------:R-:W2:Y:S04]  /*586c0*/  LDL.LU R175, [R1+0x10b0] ;  /* 0x0010b00001af7983 */ /* 0x000ea80000300800 */
        /* <DEDUP_REMOVED lines=12> */
[----:B---3--:R-:W-:-:S03]  /*58790*/  PRMT R74, R166, 0x5410, R158 ;  /* 0x00005410a64a7816 */ /* 0x008fc6000000009e */
[----:B------:R-:W3:Y:S04]  /*587a0*/  LDL.LU R142, [R1+0x1060] ;  /* 0x00106000018e7983 */ /* 0x000ee80000300800 */
[----:B------:R-:W4:Y:S04]  /*587b0*/  LDL.LU R158, [R1+0xe8c] ;  /* 0x000e8c00019e7983 */ /* 0x000f280000300800 */
[----:B------:R-:W4:Y:S01]  /*587c0*/  LDL.LU R166, [R1+0x1054] ;  /* 0x0010540001a67983 */ /* 0x000f220000300800 */
[----:B------:R-:W-:Y:S02]  /*587d0*/  PRMT R68, R144, 0x5410, R143 ;  /* 0x0000541090447816 */ /* 0x000fe4000000008f */
[----:B------:R-:W-:Y:S01]  /*587e0*/  PRMT R69, R146, 0x5410, R145 ;  /* 0x0000541092457816 */ /* 0x000fe20000000091 */
[----:B------:R-:W3:Y:S01]  /*587f0*/  LDL.LU R143, [R1+0xef8] ;  /* 0x000ef800018f7983 */ /* 0x000ee20000300800 */
[----:B------:R-:W-:-:S03]  /*58800*/  PRMT R70, R150, 0x5410, R149 ;  /* 0x0000541096467816 */ /* 0x000fc60000000095 */
[----:B------:R-:W3:Y:S01]  /*58810*/  LDL.LU R144, [R1+0x10c0] ;  /* 0x0010c00001907983 */ /* 0x000ee20000300800 */
[----:B------:R-:W-:-:S03]  /*58820*/  PRMT R71, R152, 0x5410, R151 ;  /* 0x0000541098477816 */ /* 0x000fc60000000097 */
[----:B------:R-:W3:Y:S04]  /*58830*/  LDL.LU R145, [R1+0xed0] ;  /* 0x000ed00001917983 */ /* 0x000ee80000300800 */
[----:B------:R-:W3:Y:S01]  /*58840*/  LDL.LU R146, [R1+0x109c] ;  /* 0x00109c0001927983 */ /* 0x000ee20000300800 */
[----:B------:R-:W-:-:S03]  /*58850*/  PRMT R72, R154, 0x5410, R153 ;  /* 0x000054109a487816 */ /* 0x000fc60000000099 */
[----:B------:R-:W3:Y:S04]  /*58860*/  LDL.LU R149, [R1+0xed4] ;  /* 0x000ed40001957983 */ /* 0x000ee80000300800 */
[----:B------:R-:W3:Y:S01]  /*58870*/  LDL.LU R150, [R1+0x1094] ;  /* 0x0010940001967983 */ /* 0x000ee20000300800 */
[----:B------:R-:W-:-:S03]  /*58880*/  PRMT R73, R159, 0x5410, R157 ;  /* 0x000054109f497816 */ /* 0x000fc6000000009d */
[----:B------:R-:W3:Y:S04]  /*58890*/  LDL.LU R151, [R1+0xec8] ;  /* 0x000ec80001977983 */ /* 0x000ee80000300800 */
[----:B------:R-:W3:Y:S04]  /*588a0*/  LDL.LU R152, [R1+0x1088] ;  /* 0x0010880001987983 */ /* 0x000ee80000300800 */
[----:B------:R-:W3:Y:S04]  /*588b0*/  LDL.LU R153, [R1+0xecc] ;  /* 0x000ecc0001997983 */ /* 0x000ee80000300800 */
[----:B------:R-:W3:Y:S04]  /*588c0*/  LDL.LU R154, [R1+0x1084] ;  /* 0x00108400019a7983 */ /* 0x000ee80000300800 */
[----:B------:R-:W3:Y:S04]  /*588d0*/  LDL.LU R157, [R1+0xea0] ;  /* 0x000ea000019d7983 */ /* 0x000ee80000300800 */
[----:B------:R-:W3:Y:S01]  /*588e0*/  LDL.LU R159, [R1+0x1058] ;  /* 0x00105800019f7983 */ /* 0x000ee20000300800 */
[----:B--2---:R-:W-:-:S03]  /*588f0*/  PRMT R75, R175, 0x5410, R168 ;  /* 0x00005410af4b7816 */ /* 0x004fc600000000a8 */
[----:B------:R-:W2:Y:S04]  /*58900*/  LDL.LU R168, [R1+0xea4] ;  /* 0x000ea40001a87983 */ /* 0x000ea80000300800 */
[----:B------:R-:W2:Y:S01]  /*58910*/  LDL.LU R175, [R1+0x1050] ;  /* 0x0010500001af7983 */ /* 0x000ea20000300800 */
[----:B----4-:R-:W-:-:S03]  /*58920*/  PRMT R83, R166, 0x5410, R158 ;  /* 0x00005410a6537816 */ /* 0x010fc6000000009e */
[----:B------:R-:W4:Y:S04]  /*58930*/  LDL.LU R158, [R1+0xe9c] ;  /* 0x000e9c00019e7983 */ /* 0x000f280000300800 */
[----:B------:R-:W4:Y:S01]  /*58940*/  LDL.LU R166, [R1+0x1044] ;  /* 0x0010440001a67983 */ /* 0x000f220000300800 */
[----:B------:R-:W-:-:S03]  /*58950*/  PRMT R76, R129, 0x5410, R128 ;  /* 0x00005410814c7816 */ /* 0x000fc60000000080 */
[----:B------:R-:W4:Y:S01]  /*58960*/  LDL.LU R127, [R1+0xf60] ;  /* 0x000f6000017f7983 */ /* 0x000f220000300800 */
[----:B------:R-:W-:-:S03]  /*58970*/  PRMT R77, R131, 0x5410, R130 ;  /* 0x00005410834d7816 */ /* 0x000fc60000000082 */
[----:B------:R-:W4:Y:S01]  /*58980*/  LDL.LU R128, [R1+0x1148] ;  /* 0x0011480001807983 */ /* 0x000f220000300800 */
[----:B------:R-:W-:-:S03]  /*58990*/  PRMT R78, R133, 0x5410, R132 ;  /* 0x00005410854e7816 */ /* 0x000fc60000000084 */
[----:B------:R-:W4:Y:S01]  /*589a0*/  LDL.LU R129, [R1+0xf64] ;  /* 0x000f640001817983 */ /* 0x000f220000300800 */
[----:B------:R-:W-:-:S03]  /*589b0*/  PRMT R79, R135, 0x5410, R134 ;  /* 0x00005410874f7816 */ /* 0x000fc60000000086 */
[----:B------:R-:W4:Y:S04]  /*589c0*/  LDL.LU R130, [R1+0x1144] ;  /* 0x0011440001827983 */ /* 0x000f280000300800 */
[----:B------:R-:W4:Y:S01]  /*589d0*/  LDL.LU R131, [R1+0xf54] ;  /* 0x000f540001837983 */ /* 0x000f220000300800 */
[----:B------:R-:W-:-:S03]  /*589e0*/  PRMT R80, R137, 0x5410, R136 ;  /* 0x0000541089507816 */ /* 0x000fc60000000088 */
[----:B------:R-:W4:Y:S04]  /*589f0*/  LDL.LU R132, [R1+0x1134] ;  /* 0x0011340001847983 */ /* 0x000f280000300800 */
[----:B------:R-:W4:Y:S01]  /*58a00*/  LDL.LU R133, [R1+0xf5c] ;  /* 0x000f5c0001857983 */ /* 0x000f220000300800 */
[----:B------:R-:W-:-:S03]  /*58a10*/  PRMT R81, R141, 0x5410, R138 ;  /* 0x000054108d517816 */ /* 0x000fc6000000008a */
[----:B------:R-:W4:Y:S04]  /*58a20*/  LDL.LU R134, [R1+0x1130] ;  /* 0x0011300001867983 */ /* 0x000f280000300800 */
[----:B------:R-:W4:Y:S01]  /*58a30*/  LDL.LU R135, [R1+0xf50] ;  /* 0x000f500001877983 */ /* 0x000f220000300800 */
[----:B---3--:R-:W-:-:S03]  /*58a40*/  PRMT R82, R142, 0x5410, R167 ;  /* 0x000054108e527816 */ /* 0x008fc600000000a7 */
[----:B------:R-:W3:Y:S04]  /*58a50*/  LDL.LU R136, [R1+0x1124] ;  /* 0x0011240001887983 */ /* 0x000ee80000300800 */
[----:B------:R-:W3:Y:S04]  /*58a60*/  LDL.LU R137, [R1+0xf3c] ;  /* 0x000f3c0001897983 */ /* 0x000ee80000300800 */
[----:B------:R-:W3:Y:S04]  /*58a70*/  LDL.LU R138, [R1+0x10f0] ;  /* 0x0010f000018a7983 */ /* 0x000ee80000300800 */
[----:B------:R-:W3:Y:S04]  /*58a80*/  LDL.LU R141, [R1+0xf38] ;  /* 0x000f3800018d7983 */ /* 0x000ee80000300800 */
[----:B------:R-:W3:Y:S01]  /*58a90*/  LDL.LU R142, [R1+0x10dc] ;  /* 0x0010dc00018e7983 */ /* 0x000ee20000300800 */
[----:B------:R-:W-:-:S02]  /*58aa0*/  PRMT R88, R144, 0x5410, R143 ;  /* 0x0000541090587816 */ /* 0x000fc4000000008f */
[----:B------:R-:W-:Y:S02]  /*58ab0*/  PRMT R89, R146, 0x5410, R145 ;  /* 0x0000541092597816 */ /* 0x000fe40000000091 */
[----:B------:R-:W-:Y:S02]  /*58ac0*/  PRMT R90, R150, 0x5410, R149 ;  /* 0x00005410965a7816 */ /* 0x000fe40000000095 */
[----:B------:R-:W-:Y:S02]  /*58ad0*/  PRMT R84, R152, 0x5410, R151 ;  /* 0x0000541098547816 */ /* 0x000fe40000000097 */
[----:B------:R-:W-:Y:S02]  /*58ae0*/  PRMT R85, R154, 0x5410, R153 ;  /* 0x000054109a557816 */ /* 0x000fe40000000099 */
[----:B------:R-:W-:Y:S02]  /*58af0*/  PRMT R86, R159, 0x5410, R157 ;  /* 0x000054109f567816 */ /* 0x000fe4000000009d */
[----:B--2---:R-:W-:-:S02]  /*58b00*/  PRMT R87, R175, 0x5410, R168 ;  /* 0x00005410af577816 */ /* 0x004fc400000000a8 */
        /* <DEDUP_REMOVED lines=14> */
[----:B----4-:R-:W-:-:S03]  /*58bf0*/  PRMT R91, R166, 0x5410, R158 ;  /* 0x00005410a65b7816 */ /* 0x010fc6000000009e */
[----:B------:R-:W4:Y:S04]  /*58c00*/  LDL.LU R158, [R1+0xf6c] ;  /* 0x000f6c00019e7983 */ /* 0x000f280000300800 */
[----:B------:R-:W4:Y:S01]  /*58c10*/  LDL.LU R166, [R1+0x1154] ;  /* 0x0011540001a67983 */ /* 0x000f220000300800 */
[----:B------:R-:W-:Y:S02]  /*58c20*/  PRMT R96, R128, 0x5410, R127 ;  /* 0x0000541080607816 */ /* 0x000fe4000000007f */
[----:B------:R-:W-:Y:S02]  /*58c30*/  PRMT R97, R130, 0x5410, R129 ;  /* 0x0000541082617816 */ /* 0x000fe40000000081 */
[----:B------:R-:W-:Y:S02]  /*58c40*/  PRMT R98, R132, 0x5410, R131 ;  /* 0x0000541084627816 */ /* 0x000fe40000000083 */
[----:B------:R-:W-:-:S02]  /*58c50*/  PRMT R92, R134, 0x5410, R133 ;  /* 0x00005410865c7816 */ /* 0x000fc40000000085 */
[----:B---3--:R-:W-:Y:S02]  /*58c60*/  PRMT R93, R136, 0x5410, R135 ;  /* 0x00005410885d7816 */ /* 0x008fe40000000087 */
[----:B------:R-:W-:Y:S02]  /*58c70*/  PRMT R94, R138, 0x5410, R137 ;  /* 0x000054108a5e7816 */ /* 0x000fe40000000089 */
[----:B------:R-:W-:Y:S02]  /*58c80*/  PRMT R95, R142, 0x5410, R141 ;  /* 0x000054108e5f7816 */ /* 0x000fe4000000008d */
[----:B--2---:R-:W-:Y:S02]  /*58c90*/  PRMT R99, R175, 0x5410, R168 ;  /* 0x00005410af637816 */ /* 0x004fe400000000a8 */
[----:B------:R-:W2:Y:S04]  /*58ca0*/  LDL.LU R168, [R1+0xf00] ;  /* 0x000f000001a87983 */ /* 0x000ea80000300800 */
        /* <DEDUP_REMOVED lines=14> */
[----:B----4-:R-:W-:-:S03]  /*58d90*/  PRMT R103, R166, 0x5410, R158 ;  /* 0x00005410a6677816 */ /* 0x010fc6000000009e */
[----:B------:R-:W4:Y:S04]  /*58da0*/  LDL.LU R142, [R1+0x1170] ;  /* 0x00117000018e7983 */ /* 0x000f280000300800 */
[----:B------:R-:W3:Y:S04]  /*58db0*/  LDL.LU R158, [R1+0xf2c] ;  /* 0x000f2c00019e7983 */ /* 0x000ee80000300800 */
[----:B------:R-:W3:Y:S01]  /*58dc0*/  LDL.LU R166, [R1+0x1070] ;  /* 0x0010700001a67983 */ /* 0x000ee20000300800 */
[----:B------:R-:W-:Y:S02]  /*58dd0*/  PRMT R104, R144, 0x5410, R143 ;  /* 0x0000541090687816 */ /* 0x000fe4000000008f */
[----:B------:R-:W-:Y:S01]  /*58de0*/  PRMT R105, R146, 0x5410, R145 ;  /* 0x0000541092697816 */ /* 0x000fe20000000091 */
        /* <DEDUP_REMOVED lines=11> */
[----:B------:R-:W4:Y:S04]  /*58ea0*/  LDL.LU R152, [R1+0x119c] ;  /* 0x00119c0001987983 */ /* 0x000f280000300800 */
[----:B------:R-:W4:Y:S04]  /*58eb0*/  LDL.LU R153, [R1+0xfb8] ;  /* 0x000fb80001997983 */ /* 0x000f280000300800 */
[----:B------:R-:W4:Y:S04]  /*58ec0*/  LDL.LU R154, [R1+0x118c] ;  /* 0x00118c00019a7983 */ /* 0x000f280000300800 */
[----:B------:R-:W4:Y:S04]  /*58ed0*/  LDL.LU R157, [R1+0xfbc] ;  /* 0x000fbc00019d7983 */ /* 0x000f280000300800 */
[----:B------:R-:W4:Y:S04]  /*58ee0*/  LDL.LU R159, [R1+0x1190] ;  /* 0x00119000019f7983 */ /* 0x000f280000300800 */
[----:B------:R-:W-:Y:S01]  /*58ef0*/  STSM.16.M88.4 [R0], R48 ;  /* 0x0000003000007844 */ /* 0x000fe20000000200 */
[----:B------:R-:W-:-:S04]  /*58f00*/  LOP3.LUT R252, R125, 0x7f, RZ, 0xc0, !PT ;  /* 0x0000007f7dfc7812 */ /* 0x000fc800078ec0ff */
[----:B------:R-:W-:Y:S01]  /*58f10*/  LEA R252, R252, UR58, 0x4 ;  /* 0x0000003afcfc7c11 */ /* 0x000fe2000f8e20ff */
[----:B------:R-:W-:Y:S06]  /*58f20*/  BAR.SYNC.DEFER_BLOCKING 0x0 ;  /* 0x0000000000007b1d */ /* 0x000fec0000010000 */
[----:B------:R-:W1:Y:S02]  /*58f30*/  LDS.128 R48, [R252] ;  /* 0x00000000fc307984 */ /* 0x000e640000000c00 */
[----:B------:R-:W-:Y:S06]  /*58f40*/  BAR.SYNC.DEFER_BLOCKING 0x0 ;  /* 0x0000000000007b1d */ /* 0x000fec0000010000 */
[----:B------:R-:W-:Y:S02]  /*58f50*/  STSM.16.M88.4 [R0], R52 ;  /* 0x0000003400007844 */ /* 0x000fe40000000200 */
[----:B------:R-:W-:Y:S06]  /*58f60*/  BAR.SYNC.DEFER_BLOCKING 0x0 ;  /* 0x0000000000007b1d */ /* 0x000fec0000010000 */
[----:B------:R-:W1:Y:S02]  /*58f70*/  LDS.128 R52, [R252] ;  /* 0x00000000fc347984 */ /* 0x000e640000000c00 */
[----:B------:R-:W-:Y:S01]  /*58f80*/  BAR.SYNC.DEFER_BLOCKING 0x0 ;  /* 0x0000000000007b1d */ /* 0x000fe20000010000 */
[----:B--2---:R-:W-:-:S05]  /*58f90*/  PRMT R107, R175, 0x5410, R168 ;  /* 0x00005410af6b7816 */ /* 0x004fca00000000a8 */
[----:B------:R-:W2:Y:S04]  /*58fa0*/  LDL.LU R168, [R1+0xfb4] ;  /* 0x000fb40001a87983 */ /* 0x000ea80000300800 */
[----:B------:R-:W2:Y:S04]  /*58fb0*/  LDL.LU R175, [R1+0x1188] ;  /* 0x0011880001af7983 */ /* 0x000ea80000300800 */
[----:B------:R-:W-:Y:S01]  /*58fc0*/  STSM.16.M88.4 [R0], R56 ;  /* 0x0000003800007844 */ /* 0x000fe20000000200 */
[----:B------:R-:W-:Y:S06]  /*58fd0*/  BAR.SYNC.DEFER_BLOCKING 0x0 ;  /* 0x0000000000007b1d */ /* 0x000fec0000010000 */
[----:B------:R-:W1:Y:S02]  /*58fe0*/  LDS.128 R56, [R252] ;  /* 0x00000000fc387984 */ /* 0x000e640000000c00 */
[----:B------:R-:W-:Y:S01]  /*58ff0*/  BAR.SYNC.DEFER_BLOCKING 0x0 ;  /* 0x0000000000007b1d */ /* 0x000fe20000010000 */
[----:B---3--:R-:W-:-:S05]  /*59000*/  PRMT R115, R166, 0x5410, R158 ;  /* 0x00005410a6737816 */ /* 0x008fca000000009e */
[----:B------:R-:W3:Y:S04]  /*59010*/  LDL.LU R158, [R1+0xf4c] ;  /* 0x000f4c00019e7983 */ /* 0x000ee80000300800 */
[----:B------:R-:W3:Y:S04]  /*59020*/  LDL.LU R166, [R1+0x1078] ;  /* 0x0010780001a67983 */ /* 0x000ee80000300800 */
[----:B------:R-:W-:Y:S01]  /*59030*/  STSM.16.M88.4 [R0], R60 ;  /* 0x0000003c00007844 */ /* 0x000fe20000000200 */
[----:B------:R-:W-:Y:S06]  /*59040*/  BAR.SYNC.DEFER_BLOCKING 0x0 ;  /* 0x0000000000007b1d */ /* 0x000fec0000010000 */
[----:B------:R-:W1:Y:S02]  /*59050*/  LDS.128 R60, [R252] ;  /* 0x00000000fc3c7984 */ /* 0x000e640000000c00 */
[----:B------:R-:W-:Y:S06]  /*59060*/  BAR.SYNC.DEFER_BLOCKING 0x0 ;  /* 0x0000000000007b1d */ /* 0x000fec0000010000 */
[----:B------:R-:W-:Y:S02]  /*59070*/  STSM.16.M88.4 [R0], R64 ;  /* 0x0000004000007844 */ /* 0x000fe40000000200 */
[----:B------:R-:W-:Y:S01]  /*59080*/  BAR.SYNC.DEFER_BLOCKING 0x0 ;  /* 0x0000000000007b1d */ /* 0x000fe20000010000 */
[----:B------:R-:W-:-:S02]  /*59090*/  PRMT R113, R130, 0x5410, R129 ;  /* 0x0000541082717816 */ /* 0x000fc40000000081 */
[----:B------:R-:W-:Y:S02]  /*590a0*/  PRMT R114, R132, 0x5410, R131 ;  /* 0x0000541084727816 */ /* 0x000fe40000000083 */
[----:B------:R-:W-:Y:S01]  /*590b0*/  PRMT R108, R134, 0x5410, R133 ;  /* 0x00005410866c7816 */ /* 0x000fe20000000085 */
[----:B------:R-:W3:Y:S04]  /*590c0*/  LDL.LU R129, [R1+0xfe4] ;  /* 0x000fe40001817983 */ /* 0x000ee80000300800 */
[----:B------:R-:W3:Y:S01]  /*590d0*/  LDL.LU R130, [R1+0x11b4] ;  /* 0x0011b40001827983 */ /* 0x000ee20000300800 */
[----:B------:R-:W-:-:S03]  /*590e0*/  PRMT R109, R136, 0x5410, R135 ;  /* 0x00005410886d7816 */ /* 0x000fc60000000087 */
[----:B------:R-:W3:Y:S04]  /*590f0*/  LDL.LU R131, [R1+0xfe8] ;  /* 0x000fe80001837983 */ /* 0x000ee80000300800 */
[----:B------:R-:W3:Y:S04]  /*59100*/  LDL.LU R132, [R1+0x11b8] ;  /* 0x0011b80001847983 */ /* 0x000ee80000300800 */
[----:B------:R-:W1:Y:S01]  /*59110*/  LDS.128 R64, [R252] ;  /* 0x00000000fc407984 */ /* 0x000e620000000c00 */
[----:B------:R-:W-:Y:S01]  /*59120*/  BAR.SYNC.DEFER_BLOCKING 0x0 ;  /* 0x0000000000007b1d */ /* 0x000fe20000010000 */
[----:B------:R-:W-:-:S05]  /*59130*/  PRMT R110, R138, 0x5410, R137 ;  /* 0x000054108a6e7816 */ /* 0x000fca0000000089 */
[----:B------:R-:W3:Y:S04]  /*59140*/  LDL.LU R133, [R1+0xfec] ;  /* 0x000fec0001857983 */ /* 0x000ee80000300800 */
[----:B------:R-:W3:Y:S04]  /*59150*/  LDL.LU R134, [R1+0x11bc] ;  /* 0x0011bc0001867983 */ /* 0x000ee80000300800 */
[----:B------:R-:W3:Y:S04]  /*59160*/  LDL.LU R135, [R1+0xfd4] ;  /* 0x000fd40001877983 */ /* 0x000ee80000300800 */
[----:B------:R-:W3:Y:S04]  /*59170*/  LDL.LU R136, [R1+0x11a4] ;  /* 0x0011a40001887983 */ /* 0x000ee80000300800 */
[----:B------:R-:W3:Y:S04]  /*59180*/  LDL.LU R137, [R1+0xfd8] ;  /* 0x000fd80001897983 */ /* 0x000ee80000300800 */
[----:B------:R-:W3:Y:S04]  /*59190*/  LDL.LU R138, [R1+0x11a8] ;  /* 0x0011a800018a7983 */ /* 0x000ee80000300800 */
[----:B------:R-:W-:Y:S01]  /*591a0*/  STSM.16.M88.4 [R0], R68 ;  /* 0x0000004400007844 */ /* 0x000fe20000000200 */
        /* <DEDUP_REMOVED lines=10> */
[----:B----4-:R-:W-:-:S02]  /*59250*/  PRMT R111, R142, 0x5410, R141 ;  /* 0x000054108e6f7816 */ /* 0x010fc4000000008d */
[----:B------:R-:W-:Y:S02]  /*59260*/  PRMT R120, R144, 0x5410, R143 ;  /* 0x0000541090787816 */ /* 0x000fe4000000008f */
[----:B------:R-:W-:Y:S01]  /*59270*/  PRMT R121, R146, 0x5410, R145 ;  /* 0x0000541092797816 */ /* 0x000fe20000000091 */
[----:B------:R-:W4:Y:S04]  /*59280*/  LDL.LU R141, [R1+0xfe0] ;  /* 0x000fe000018d7983 */ /* 0x000f280000300800 */
[----:B------:R-:W4:Y:S04]  /*59290*/  LDL.LU R142, [R1+0x11b0] ;  /* 0x0011b000018e7983 */ /* 0x000f280000300800 */
[----:B------:R-:W4:Y:S04]  /*592a0*/  LDL.LU R143, [R1+0xf58] ;  /* 0x000f5800018f7983 */ /* 0x000f280000300800 */
[----:B------:R-:W4:Y:S04]  /*592b0*/  LDL.LU R144, [R1+0x1080] ;  /* 0x0010800001907983 */ /* 0x000f280000300800 */
[----:B------:R-:W-:Y:S01]  /*592c0*/  STSM.16.M88.4 [R0], R76 ;  /* 0x0000004c00007844 */ /* 0x000fe20000000200 */
[----:B------:R-:W-:Y:S01]  /*592d0*/  BAR.SYNC.DEFER_BLOCKING 0x0 ;  /* 0x0000000000007b1d */ /* 0x000fe20000010000 */
[----:B------:R-:W-:-:S05]  /*592e0*/  PRMT R122, R150, 0x5410, R149 ;  /* 0x00005410967a7816 */ /* 0x000fca0000000095 */
[----:B------:R-:W4:Y:S04]  /*592f0*/  LDL.LU R145, [R1+0x1004] ;  /* 0x0010040001917983 */ /* 0x000f280000300800 */
        /* <DEDUP_REMOVED lines=13> */
[----:B------:R-:W3:Y:S04]  /*593d0*/  LDL.LU R158, [R1+0x1000] ;  /* 0x00100000019e7983 */ /* 0x000ee80000300800 */
[----:B------:R-:W3:Y:S04]  /*593e0*/  LDL.LU R166, [R1+0x11dc] ;  /* 0x0011dc0001a67983 */ /* 0x000ee80000300800 */
[----:B------:R-:W1:Y:S01]  /*593f0*/  LDS.128 R76, [R252] ;  /* 0x00000000fc4c7984 */ /* 0x000e620000000c00 */
[----:B------:R-:W-:Y:S06]  /*59400*/  BAR.SYNC.DEFER_BLOCKING 0x0 ;  /* 0x0000000000007b1d */ /* 0x000fec0000010000 */
[----:B------:R-:W-:Y:S02]  /*59410*/  STSM.16.M88.4 [R0], R80 ;  /* 0x0000005000007844 */ /* 0x000fe40000000200 */
[----:B------:R-:W-:Y:S06]  /*59420*/  BAR.SYNC.DEFER_BLOCKING 0x0 ;  /* 0x0000000000007b1d */ /* 0x000fec0000010000 */
[----:B------:R-:W1:Y:S02]  /*59430*/  LDS.128 R80, [R252] ;  /* 0x00000000fc507984 */ /* 0x000e640000000c00 */
        /* <DEDUP_REMOVED lines=11> */
[----:B------:R-:W2:Y:S01]  /*594f0*/  LDL.LU R175, [R1+0x11c0] ;  /* 0x0011c00001af7983 */ /* 0x000ea20000300800 */
[----:B------:R-:W-:-:S03]  /*59500*/  PRMT R112, R128, 0x5410, R127 ;  /* 0x0000541080707816 */ /* 0x000fc6000000007f */
[----:B------:R-:W-:Y:S01]  /*59510*/  STSM.16.M88.4 [R0], R92 ;  /* 0x0000005c00007844 */ /* 0x000fe20000000200 */
[----:B------:R-:W-:Y:S01]  /*59520*/  BAR.SYNC.DEFER_BLOCKING 0x0 ;  /* 0x0000000000007b1d */ /* 0x000fe20000010000 */
[----:B------:R-:W-:-:S05]  /*59530*/  PRMT R124, R136, 0x5410, R135 ;  /* 0x00005410887c7816 */ /* 0x000fca0000000087 */
[----:B0-----:R-:W2:Y:S04]  /*59540*/  LDL.LU R244, [R1+0x1024] ;  /* 0x0010240001f47983 */ /* 0x001ea80000300800 */
[----:B------:R-:W0:Y:S01]  /*59550*/  LDS.128 R92, [R252] ;  /* 0x00000000fc5c7984 */ /* 0x000e220000000c00 */
[----:B------:R-:W-:Y:S06]  /*59560*/  BAR.SYNC.DEFER_BLOCKING 0x0 ;  /* 0x0000000000007b1d */ /* 0x000fec0000010000 */
[----:B------:R-:W-:Y:S02]  /*59570*/  STSM.16.M88.4 [R0], R96 ;  /* 0x0000006000007844 */ /* 0x000fe40000000200 */
[----:B------:R-:W-:Y:S06]  /*59580*/  BAR.SYNC.DEFER_BLOCKING 0x0 ;  /* 0x0000000000007b1d */ /* 0x000fec0000010000 */
[----:B------:R-:W0:Y:S02]  /*59590*/  LDS.128 R96, [R252] ;  /* 0x00000000fc607984 */ /* 0x000e240000000c00 */
[----:B------:R-:W-:Y:S01]  /*595a0*/  BAR.SYNC.DEFER_BLOCKING 0x0 ;  /* 0x0000000000007b1d */ /* 0x000fe20000010000 */
[----:B------:R-:W-:-:S02]  /*595b0*/  PRMT R128, R130, 0x5410, R129 ;  /* 0x0000541082807816 */ /* 0x000fc40000000081 */
[----:B------:R-:W-:Y:S02]  /*595c0*/  PRMT R129, R132, 0x5410, R131 ;  /* 0x0000541084817816 */ /* 0x000fe40000000083 */
[----:B----4-:R-:W-:Y:S02]  /*595d0*/  PRMT R131, R144, 0x5410, R143 ;  /* 0x0000541090837816 */ /* 0x010fe4000000008f */
        /* <DEDUP_REMOVED lines=9> */
[----:B------:R-:W4:Y:S04]  /*59670*/  LDL.LU R247, [R1+0x101c] ;  /* 0x00101c0001f77983 */ /* 0x000f280000300800 */
[----:B------:R-:W4:Y:S04]  /*59680*/  LDL.LU R250, [R1+0x1208] ;  /* 0x0012080001fa7983 */ /* 0x000f280000300800 */
[----:B------:R-:W4:Y:S01]  /*59690*/  LDL.LU R251, [R1+0x1020] ;  /* 0x0010200001fb7983 */ /* 0x000f220000300800 */
[----:B------:R-:W-:-:S03]  /*596a0*/  PRMT R125, R138, 0x5410, R137 ;  /* 0x000054108a7d7816 */ /* 0x000fc60000000089 */
[----:B------:R-:W4:Y:S01]  /*596b0*/  LDL.LU R141, [R1+0x1204] ;  /* 0x00120400018d7983 */ /* 0x000f220000300800 */
[----:B------:R-:W-:-:S03]  /*596c0*/  PRMT R138, R152, 0x5410, R151 ;  /* 0x00005410988a7816 */ /* 0x000fc60000000097 */
[----:B------:R-:W4:Y:S01]  /*596d0*/  LDL.LU R10, [R1+0x100c] ;  /* 0x00100c00010a7983 */ /* 0x000f220000300800 */
[----:B---3--:R-:W-:-:S03]  /*596e0*/  PRMT R132, R154, 0x5410, R153 ;  /* 0x000054109a847816 */ /* 0x008fc60000000099 */
        /* <DEDUP_REMOVED lines=12> */
[----:B------:R-:W0:Y:S01]  /*597b0*/  LDS.128 R100, [R252] ;  /* 0x00000000fc647984 */ /* 0x000e220000000c00 */
[----:B------:R-:W-:Y:S01]  /*597c0*/  BAR.SYNC.DEFER_BLOCKING 0x0 ;  /* 0x0000000000007b1d */ /* 0x000fe20000010000 */
[----:B------:R-:W-:-:S05]  /*597d0*/  PRMT R137, R150, 0x5410, R149 ;  /* 0x0000541096897816 */ /* 0x000fca0000000095 */
[----:B------:R-:W3:Y:S04]  /*597e0*/  LDL.LU R248, [R1+0x1040] ;  /* 0x0010400001f87983 */ /* 0x000ee80000300800 */
[----:B------:R-:W3:Y:S04]  /*597f0*/  LDL.LU R249, [R1+0x1228] ;  /* 0x0012280001f97983 */ /* 0x000ee80000300800 */
[----:B------:R-:W3:Y:S04]  /*59800*/  LDL.LU R149, [R1+0x1028] ;  /* 0x0010280001957983 */ /* 0x000ee80000300800 */
[----:B------:R-:W3:Y:S04]  /*59810*/  LDL.LU R150, [R1+0x1218] ;  /* 0x0012180001967983 */ /* 0x000ee80000300800 */
[----:B------:R-:W-:Y:S01]  /*59820*/  STSM.16.M88.4 [R0], R104 ;  /* 0x0000006800007844 */ /* 0x000fe20000000200 */
[----:B------:R-:W-:Y:S06]  /*59830*/  BAR.SYNC.DEFER_BLOCKING 0x0 ;  /* 0x0000000000007b1d */ /* 0x000fec0000010000 */
[----:B------:R-:W3:Y:S04]  /*59840*/  LDL.LU R151, [R1+0x102c] ;  /* 0x00102c0001977983 */ /* 0x000ee80000300800 */
[----:B------:R-:W3:Y:S04]  /*59850*/  LDL.LU R166, [R1+0x1214] ;  /* 0x0012140001a67983 */ /* 0x000ee80000300800 */
[----:B------:R-:W0:Y:S01]  /*59860*/  LDS.128 R104, [R252] ;  /* 0x00000000fc687984 */ /* 0x000e220000000c00 */
[----:B------:R-:W-:Y:S06]  /*59870*/  BAR.SYNC.DEFER_BLOCKING 0x0 ;  /* 0x0000000000007b1d */ /* 0x000fec0000010000 */
[----:B------:R-:W-:Y:S02]  /*59880*/  STSM.16.M88.4 [R0], R108 ;  /* 0x0000006c00007844 */ /* 0x000fe40000000200 */
[----:B------:R-:W-:Y:S06]  /*59890*/  BAR.SYNC.DEFER_BLOCKING 0x0 ;  /* 0x0000000000007b1d */ /* 0x000fec0000010000 */
[----:B------:R-:W0:Y:S02]  /*598a0*/  LDS.128 R108, [R252] ;  /* 0x00000000fc6c7984 */ /* 0x000e240000000c00 */
[----:B------:R-:W-:Y:S06]  /*598b0*/  BAR.SYNC.DEFER_BLOCKING 0x0 ;  /* 0x0000000000007b1d */ /* 0x000fec0000010000 */
[----:B------:R-:W-:Y:S02]  /*598c0*/  STSM.16.M88.4 [R0], R112 ;  /* 0x0000007000007844 */ /* 0x000fe40000000200 */
[----:B------:R-:W-:Y:S01]  /*598d0*/  BAR.SYNC.DEFER_BLOCKING 0x0 ;  /* 0x0000000000007b1d */ /* 0x000fe20000010000 */
[----:B--2---:R-:W-:-:S05]  /*598e0*/  PRMT R135, R175, 0x5410, R168 ;  /* 0x00005410af877816 */ /* 0x004fca00000000a8 */
[----:B------:R-:W2:Y:S04]  /*598f0*/  LDL.LU R168, [R1+0x1030] ;  /* 0x0010300001a87983 */ /* 0x000ea80000300800 */
[----:B------:R-:W2:Y:S01]  /*59900*/  LDL.LU R175, [R1+0x1210] ;  /* 0x0012100001af7983 */ /* 0x000ea20000300800 */
[----:B------:R-:W-:-:S03]  /*59910*/  PRMT R139, R140, 0x5410, R139 ;  /* 0x000054108c8b7816 */ /* 0x000fc6000000008b */
[----:B-1----:R-:W2:Y:S04]  /*59920*/  LDL.LU R4, [R1+0x107c] ;  /* 0x00107c0001047983 */ /* 0x002ea80000300800 */
        /* <DEDUP_REMOVED lines=10> */
[----:B----4-:R-:W-:-:S02]  /*599d0*/  PRMT R140, R250, 0x5410, R247 ;  /* 0x00005410fa8c7816 */ /* 0x010fc400000000f7 */
[----:B------:R-:W-:Y:S02]  /*599e0*/  PRMT R141, R141, 0x5410, R251 ;  /* 0x000054108d8d7816 */ /* 0x000fe400000000fb */
[----:B---3--:R-:W-:Y:S01]  /*599f0*/  PRMT R152, R153, 0x5410, R152 ;  /* 0x0000541099987816 */ /* 0x008fe20000000098 */
[----:B------:R-:W-:Y:S02]  /*59a00*/  STSM.16.M88.4 [R0], R124 ;  /* 0x0000007c00007844 */ /* 0x000fe40000000200 */
[----:B------:R-:W-:Y:S01]  /*59a10*/  BAR.SYNC.DEFER_BLOCKING 0x0 ;  /* 0x0000000000007b1d */ /* 0x000fe20000010000 */
[----:B------:R-:W-:Y:S02]  /*59a20*/  PRMT R153, R157, 0x5410, R154 ;  /* 0x000054109d997816 */ /* 0x000fe4000000009a */
[----:B------:R-:W-:Y:S02]  /*59a30*/  PRMT R142, R142, 0x5410, R10 ;  /* 0x000054108e8e7816 */ /* 0x000fe4000000000a */
[----:B------:R-:W-:Y:S01]  /*59a40*/  PRMT R154, R158, 0x5410, R159 ;  /* 0x000054109e9a7816 */ /* 0x000fe2000000009f */
[----:B------:R-:W3:Y:S01]  /*59a50*/  LDL.LU R250, [R1+0x1238] ;  /* 0x0012380001fa7983 */ /* 0x000ee20000300800 */
[----:B------:R-:W-:-:S03]  /*59a60*/  PRMT R143, R143, 0x5410, R11 ;  /* 0x000054108f8f7816 */ /* 0x000fc6000000000b */
[----:B------:R-:W4:Y:S04]  /*59a70*/  LDL.LU R251, [R1+0x1074] ;  /* 0x0010740001fb7983 */ /* 0x000f280000300800 */
[----:B------:R-:W4:Y:S04]  /*59a80*/  LDL.LU R157, [R1+0x1234] ;  /* 0x00123400019d7983 */ /* 0x000f280000300800 */
[----:B------:R-:W4:Y:S04]  /*59a90*/  LDL.LU R10, [R1+0x104c] ;  /* 0x00104c00010a7983 */ /* 0x000f280000300800 */
[----:B------:R-:W4:Y:S04]  /*59aa0*/  LDL.LU R158, [R1+0x1230] ;  /* 0x00123000019e7983 */ /* 0x000f280000300800 */
[----:B------:R-:W4:Y:S04]  /*59ab0*/  LDL.LU R11, [R1+0x1048] ;  /* 0x00104800010b7983 */ /* 0x000f280000300800 */
[----:B------:R-:W1:Y:S04]  /*59ac0*/  LDS.128 R124, [R252] ;  /* 0x00000000fc7c7984 */ /* 0x000e680000000c00 */
[----:B------:R-:W4:Y:S01]  /*59ad0*/  LDL.LU R159, [R1+0x122c] ;  /* 0x00122c00019f7983 */ /* 0x000f220000300800 */
[----:B------:R-:W-:Y:S01]  /*59ae0*/  BAR.SYNC.DEFER_BLOCKING 0x0 ;  /* 0x0000000000007b1d */ /* 0x000fe20000010000 */
[----:B------:R-:W-:-:S05]  /*59af0*/  PRMT R149, R150, 0x5410, R149 ;  /* 0x0000541096957816 */ /* 0x000fca0000000095 */
[----:B------:R-:W4:Y:S04]  /*59b00*/  LDL.LU R5, [R1+0x10c8] ;  /* 0x0010c80001057983 */ /* 0x000f280000300800 */
[----:B------:R-:W-:Y:S01]  /*59b10*/  STSM.16.M88.4 [R0], R128 ;  /* 0x0000008000007844 */ /* 0x000fe20000000200 */
[----:B------:R-:W-:Y:S01]  /*59b20*/  BAR.SYNC.DEFER_BLOCKING 0x0 ;  /* 0x0000000000007b1d */ /* 0x000fe20000010000 */
[----:B------:R-:W-:Y:S02]  /*59b30*/  PRMT R150, R166, 0x5410, R151 ;  /* 0x00005410a6967816 */ /* 0x000fe40000000097 */
[----:B------:R-:W-:-:S03]  /*59b40*/  PRMT R144, R144, 0x5410, R244 ;  /* 0x0000541090907816 */ /* 0x000fc600000000f4 */
[----:B------:R-:W4:Y:S04]  /*59b50*/  LDL.LU R2, [R1+0x124c] ;  /* 0x00124c0001027983 */ /* 0x000f280000300800 */
[----:B------:R-:W4:Y:S04]  /*59b60*/  LDL.LU R3, [R1+0x10c4] ;  /* 0x0010c40001037983 */ /* 0x000f280000300800 */
[----:B------:R-:W4:Y:S04]  /*59b70*/  LDL.LU R166, [R1+0x1248] ;  /* 0x0012480001a67983 */ /* 0x000f280000300800 */
[----:B------:R-:W4:Y:S04]  /*59b80*/  LDL.LU R242, [R1+0x1090] ;  /* 0x0010900001f27983 */ /* 0x000f280000300800 */
[----:B------:R-:W1:Y:S01]  /*59b90*/  LDS.128 R128, [R252] ;  /* 0x00000000fc807984 */ /* 0x000e620000000c00 */
[----:B------:R-:W-:Y:S06]  /*59ba0*/  BAR.SYNC.DEFER_BLOCKING 0x0 ;  /* 0x0000000000007b1d */ /* 0x000fec0000010000 */
[----:B------:R-:W-:Y:S02]  /*59bb0*/  STSM.16.M88.4 [R0], R132 ;  /* 0x0000008400007844 */ /* 0x000fe40000000200 */
[----:B------:R-:W-:Y:S06]  /*59bc0*/  BAR.SYNC.DEFER_BLOCKING 0x0 ;  /* 0x0000000000007b1d */ /* 0x000fec0000010000 */
[----:B------:R-:W1:Y:S02]  /*59bd0*/  LDS.128 R132, [R252] ;  /* 0x00000000fc847984 */ /* 0x000e640000000c00 */
[----:B------:R-:W-:Y:S06]  /*59be0*/  BAR.SYNC.DEFER_BLOCKING 0x0 ;  /* 0x0000000000007b1d */ /* 0x000fec0000010000 */
[----:B------:R-:W-:Y:S02]  /*59bf0*/  STSM.16.M88.4 [R0], R136 ;  /* 0x0000008800007844 */ /* 0x000fe40000000200 */
[----:B------:R-:W-:Y:S01]  /*59c00*/  BAR.SYNC.DEFER_BLOCKING 0x0 ;  /* 0x0000000000007b1d */ /* 0x000fe20000010000 */
[----:B--2---:R-:W-:-:S05]  /*59c10*/  PRMT R151, R175, 0x5410, R168 ;  /* 0x00005410af977816 */ /* 0x004fca00000000a8 */
[----:B------:R-:W2:Y:S04]  /*59c20*/  LDL.LU R168, [R1+0x1240] ;  /* 0x0012400001a87983 */ /* 0x000ea80000300800 */
[----:B------:R-:W2:Y:S04]  /*59c30*/  LDL.LU R243, [R1+0x108c] ;  /* 0x00108c0001f37983 */ /* 0x000ea80000300800 */
[----:B------:R-:W2:Y:S04]  /*59c40*/  LDL.LU R244, [R1+0x123c] ;  /* 0x00123c0001f47983 */ /* 0x000ea80000300800 */
[----:B------:R-:W1:Y:S01]  /*59c50*/  LDS.128 R136, [R252] ;  /* 0x00000000fc887984 */ /* 0x000e620000000c00 */
[----:B------:R-:W-:Y:S06]  /*59c60*/  BAR.SYNC.DEFER_BLOCKING 0x0 ;  /* 0x0000000000007b1d */ /* 0x000fec0000010000 */
[----:B------:R-:W-:Y:S02]  /*59c70*/  STSM.16.M88.4 [R0], R140 ;  /* 0x0000008c00007844 */ /* 0x000fe40000000200 */
[----:B------:R-:W-:Y:S01]  /*59c80*/  BAR.SYNC.DEFER_BLOCKING 0x0 ;  /* 0x0000000000007b1d */ /* 0x000fe20000010000 */
[----:B------:R-:W-:-:S02]  /*59c90*/  PRMT R145, R145, 0x5410, R245 ;  /* 0x0000541091917816 */ /* 0x000fc400000000f5 */
[----:B------:R-:W-:Y:S02]  /*59ca0*/  PRMT R146, R146, 0x5410, R246 ;  /* 0x0000541092927816 */ /* 0x000fe400000000f6 */
[----:B------:R-:W-:Y:S01]  /*59cb0*/  PRMT R147, R148, 0x5410, R147 ;  /* 0x0000541094937816 */ /* 0x000fe20000000093 */
[----:B------:R-:W2:Y:S04]  /*59cc0*/  LDL.LU R245, [R1+0x114c] ;  /* 0x00114c0001f57983 */ /* 0x000ea80000300800 */
[----:B------:R-:W1:Y:S01]  /*59cd0*/  LDS.128 R140, [R252] ;  /* 0x00000000fc8c7984 */ /* 0x000e620000000c00 */
[----:B------:R-:W-:Y:S01]  /*59ce0*/  BAR.SYNC.DEFER_BLOCKING 0x0 ;  /* 0x0000000000007b1d */ /* 0x000fe20000010000 */
[----:B------:R-:W-:-:S05]  /*59cf0*/  PRMT R148, R249, 0x5410, R248 ;  /* 0x00005410f9947816 */ /* 0x000fca00000000f8 */
[----:B------:R-:W2:Y:S04]  /*59d00*/  LDL.LU R246, [R1+0x1254] ;  /* 0x0012540001f67983 */ /* 0x000ea80000300800 */
[----:B------:R-:W2:Y:S04]  /*59d10*/  LDL.LU R247, [R1+0x1120] ;  /* 0x0011200001f77983 */ /* 0x000ea80000300800 */
[----:B------:R-:W2:Y:S04]  /*59d20*/  LDL.LU R248, [R1+0x1250] ;  /* 0x0012500001f87983 */ /* 0x000ea80000300800 */
[----:B------:R-:W2:Y:S04]  /*59d30*/  LDL.LU R249, [R1+0x10ac] ;  /* 0x0010ac0001f97983 */ /* 0x000ea80000300800 */
[----:B------:R-:W-:Y:S01]  /*59d40*/  STSM.16.M88.4 [R0], R144 ;  /* 0x0000009000007844 */ /* 0x000fe20000000200 */
[----:B------:R-:W-:Y:S06]  /*59d50*/  BAR.SYNC.DEFER_BLOCKING 0x0 ;  /* 0x0000000000007b1d */ /* 0x000fec0000010000 */
[----:B------:R-:W2:Y:S04]  /*59d60*/  LDL.LU R175, [R1+0x1244] ;  /* 0x0012440001af7983 */ /* 0x000ea80000300800 */
[----:B------:R-:W1:Y:S01]  /*59d70*/  LDS.128 R144, [R252] ;  /* 0x00000000fc907984 */ /* 0x000e620000000c00 */
[----:B------:R-:W-:Y:S01]  /*59d80*/  BAR.SYNC.DEFER_BLOCKING 0x0 ;  /* 0x0000000000007b1d */ /* 0x000fe20000010000 */
[----:B------:R-:W-:-:S05]  /*59d90*/  PRMT R155, R156, 0x5410, R155 ;  /* 0x000054109c9b7816 */ /* 0x000fca000000009b */
[----:B------:R-:W-:Y:S02]  /*59da0*/  STSM.16.M88.4 [R0], R148 ;  /* 0x0000009400007844 */ /* 0x000fe40000000200 */
[----:B------:R-:W-:Y:S01]  /*59db0*/  BAR.SYNC.DEFER_BLOCKING 0x0 ;  /* 0x0000000000007b1d */ /* 0x000fe20000010000 */
[----:B---3--:R-:W-:Y:S02]  /*59dc0*/  PRMT R156, R250, 0x5410, R4 ;  /* 0x00005410fa9c7816 */ /* 0x008fe40000000004 */
[----:B----4-:R-:W-:Y:S02]  /*59dd0*/  PRMT R157, R157, 0x5410, R251 ;  /* 0x000054109d9d7816 */ /* 0x010fe400000000fb */
[----:B------:R-:W-:Y:S02]  /*59de0*/  PRMT R158, R158, 0x5410, R10 ;  /* 0x000054109e9e7816 */ /* 0x000fe4000000000a */
[----:B------:R-:W-:Y:S01]  /*59df0*/  PRMT R159, R159, 0x5410, R11 ;  /* 0x000054109f9f7816 */ /* 0x000fe2000000000b */
[----:B------:R-:W3:Y:S04]  /*59e00*/  LDL.LU.64 R250, [R1+0xe58] ;  /* 0x000e580001fa7983 */ /* 0x000ee80000300a00 */
[----:B------:R-:W4:Y:S04]  /*59e10*/  LDL.LU.64 R10, [R1+0xe40] ;  /* 0x000e4000010a7983 */ /* 0x000f280000300a00 */
        /* <DEDUP_REMOVED lines=8> */
[----:B------:R-:W-:-:S05]  /*59ea0*/  PRMT R163, R165, 0x5410, R163 ;  /* 0x00005410a5a37816 */ /* 0x000fca00000000a3 */
[----:B------:R-:W1:Y:S02]  /*59eb0*/  LDS.128 R156, [R252] ;  /* 0x00000000fc9c7984 */ /* 0x000e640000000c00 */
[----:B------:R-:W-:Y:S06]  /*59ec0*/  BAR.SYNC.DEFER_BLOCKING 0x0 ;  /* 0x0000000000007b1d */ /* 0x000fec0000010000 */
[----:B------:R-:W-:Y:S02]  /*59ed0*/  STSM.16.M88.4 [R0], R160 ;  /* 0x000000a000007844 */ /* 0x000fe40000000200 */
[----:B------:R-:W-:Y:S01]  /*59ee0*/  BAR.SYNC.DEFER_BLOCKING 0x0 ;  /* 0x0000000000007b1d */ /* 0x000fe20000010000 */
[----:B------:R-:W-:-:S02]  /*59ef0*/  PRMT R165, R2, 0x5410, R5 ;  /* 0x0000541002a57816 */ /* 0x000fc40000000005 */
[----:B------:R-:W-:-:S03]  /*59f00*/  PRMT R166, R166, 0x5410, R3 ;  /* 0x00005410a6a67816 */ /* 0x000fc60000000003 */
[----:B------:R-:W1:Y:S01]  /*59f10*/  LDS.128 R160, [R252] ;  /* 0x00000000fca07984 */ /* 0x000e620000000c00 */
[----:B--2---:R-:W-:Y:S01]  /*59f20*/  PRMT R167, R244, 0x5410, R243 ;  /* 0x00005410f4a77816 */ /* 0x004fe200000000f3 */
[----:B------:R-:W-:Y:S06]  /*59f30*/  BAR.SYNC.DEFER_BLOCKING 0x0 ;  /* 0x0000000000007b1d */ /* 0x000fec0000010000 */
[----:B------:R-:W-:Y:S02]  /*59f40*/  STSM.16.M88.4 [R0], R164 ;  /* 0x000000a400007844 */ /* 0x000fe40000000200 */
[----:B------:R-:W-:Y:S01]  /*59f50*/  BAR.SYNC.DEFER_BLOCKING 0x0 ;  /* 0x0000000000007b1d */ /* 0x000fe20000010000 */
[----:B------:R-:W-:-:S02]  /*59f60*/  PRMT R168, R168, 0x5410, R242 ;  /* 0x00005410a8a87816 */ /* 0x000fc400000000f2 */
[----:B------:R-:W-:-:S03]  /*59f70*/  PRMT R171, R173, 0x5410, R171 ;  /* 0x00005410adab7816 */ /* 0x000fc600000000ab */
[----:B------:R-:W2:Y:S02]  /*59f80*/  LDS.128 R164, [R252] ;  /* 0x00000000fca47984 */ /* 0x000ea40000000c00 */
[----:B------:R-:W-:Y:S06]  /*59f90*/  BAR.SYNC.DEFER_BLOCKING 0x0 ;  /* 0x0000000000007b1d */ /* 0x000fec0000010000 */
[----:B------:R0:W-:Y:S02]  /*59fa0*/  STSM.16.M88.4 [R0], R168 ;  /* 0x000000a800007844 */ /* 0x0001e40000000200 */
[----:B0-----:R-:W-:-:S02]  /*59fb0*/  PRMT R168, R175, 0x5410, R249 ;  /* 0x00005410afa87816 */ /* 0x001fc400000000f9 */
[----:B------:R-:W-:Y:S01]  /*59fc0*/  PRMT R171, R174, 0x5410, R172 ;  /* 0x00005410aeab7816 */ /* 0x000fe200000000ac */
[----:B------:R-:W-:Y:S01]  /*59fd0*/  BAR.SYNC.DEFER_BLOCKING 0x0 ;  /* 0x0000000000007b1d */ /* 0x000fe20000010000 */
[----:B------:R-:W-:Y:S02]  /*59fe0*/  PRMT R169, R246, 0x5410, R245 ;  /* 0x00005410f6a97816 */ /* 0x000fe400000000f5 */
[----:B------:R-:W-:-:S03]  /*59ff0*/  PRMT R170, R248, 0x5410, R247 ;  /* 0x00005410f8aa7816 */ /* 0x000fc600000000f7 */
[----:B------:R-:W0:Y:S02]  /*5a000*/  LDS.128 R172, [R252] ;  /* 0x00000000fcac7984 */ /* 0x000e240000000c00 */
[----:B------:R-:W-:Y:S01]  /*5a010*/  BAR.SYNC.DEFER_BLOCKING 0x0 ;  /* 0x0000000000007b1d */ /* 0x000fe20000010000 */
[----:B------:R-:W-:-:S05]  /*5a020*/  PRMT R2, R48, 0x7770, RZ ;  /* 0x0000777030027816 */ /* 0x000fca00000000ff */
[----:B------:R1:W-:Y:S02]  /*5a030*/  STSM.16.M88.4 [R0], R168 ;  /* 0x000000a800007844 */ /* 0x0003e40000000200 */
[----:B------:R-:W-:Y:S01]  /*5a040*/  BAR.SYNC.DEFER_BLOCKING 0x0 ;  /* 0x0000000000007b1d */ /* 0x000fe20000010000 */
[----:B-1----:R-:W-:-:S05]  /*5a050*/  PRMT R0, R48, 0x7771, RZ ;  /* 0x0000777130007816 */ /* 0x002fca00000000ff */
[----:B---3--:R-:W-:Y:S04]  /*5a060*/  @P5 STG.E.U8 desc[UR56][R250.64], R2 ;  /* 0x00000002fa005986 */ /* 0x008fe8000c101138 */
[----:B----4-:R1:W-:Y:S04]  /*5a070*/  @P6 STG.E.U8 desc[UR56][R10.64], R0 ;  /* 0x000000000a006986 */ /* 0x0103e8000c101138 */
[----:B-1----:R-:W3:Y:S04]  /*5a080*/  LDL.LU.64 R10, [R1+0xe50] ;  /* 0x000e5000010a7983 */ /* 0x002ee80000300a00 */
[----:B------:R-:W4:Y:S04]  /*5a090*/  LDL.LU.64 R250, [R1+0xe38] ;  /* 0x000e380001fa7983 */ /* 0x000f280000300a00 */
[----:B------:R-:W2:Y:S04]  /*5a0a0*/  LDL.LU.64 R2, [R1+0xe48] ;  /* 0x000e480001027983 */ /* 0x000ea80000300a00 */
[----:B------:R-:W2:Y:S04]  /*5a0b0*/  LDL.LU.64 R242, [R1+0xe30] ;  /* 0x000e300001f27983 */ /* 0x000ea80000300a00 */
[----:B------:R-:W2:Y:S04]  /*5a0c0*/  LDL.LU.64 R244, [R1+0xe28] ;  /* 0x000e280001f47983 */ /* 0x000ea80000300a00 */
[----:B------:R-:W2:Y:S04]  /*5a0d0*/  LDL.LU.64 R246, [R1+0xe20] ;  /* 0x000e200001f67983 */ /* 0x000ea80000300a00 */
[----:B------:R-:W2:Y:S01]  /*5a0e0*/  LDL.LU.64 R248, [R1+0xe18] ;  /* 0x000e180001f87983 */ /* 0x000ea20000300a00 */
[----:B------:R-:W-:-:S13]  /*5a0f0*/  LOP3.LUT P1, RZ, R14, 0x4, RZ, 0xc0, !PT ;  /* 0x000000040eff7812 */ /* 0x000fda000782c0ff */
[----:B------:R-:W-:Y:S02]  /*5a100*/  @P1 LOP3.LUT R190, R190, 0x20, RZ, 0xfc, !PT ;  /* 0x00000020bebe1812 */ /* 0x000fe400078efcff */
[----:B------:R-:W-:Y:S02]  /*5a110*/  LOP3.LUT P1, RZ, R14, 0x10, RZ, 0xc0, !PT ;  /* 0x000000100eff7812 */ /* 0x000fe4000782c0ff */
[----:B------:R-:W-:-:S11]  /*5a120*/  LOP3.LUT R190, R190, 0xffffffbf, RZ, 0xc0, !PT ;  /* 0xffffffbfbebe7812 */ /* 0x000fd600078ec0ff */
        /* <DEDUP_REMOVED lines=14> */
[----:B------:R-:W-:Y:S02]  /*5a210*/  LOP3.LUT R190, R190, 0xfffff7ff, RZ, 0xc0, !PT ;  /* 0xfffff7ffbebe7812 */ /* 0x000fe400078ec0ff */
[C---:B------:R-:W-:Y:S02]  /*5a220*/  LOP3.LUT P3, RZ, R14.reuse, 0x4000000, RZ, 0xc0, !PT ;  /* 0x040000000eff7812 */ /* 0x040fe4000786c0ff */
[C---:B------:R-:W-:Y:S02]  /*5a230*/  LOP3.LUT P4, RZ, R14.reuse, 0x800000, RZ, 0xc0, !PT ;  /* 0x008000000eff7812 */ /* 0x040fe4000788c0ff */
[----:B------:R-:W-:-:S05]  /*5a240*/  LOP3.LUT P5, RZ, R14, 0x200000, RZ, 0xc0, !PT ;  /* 0x002000000eff7812 */ /* 0x000fca00078ac0ff */
[----:B------:R-:W-:Y:S02]  /*5a250*/  @P1 LOP3.LUT R190, R190, 0x800, RZ, 0xfc, !PT ;  /* 0x00000800bebe1812 */ /* 0x000fe400078efcff */
[----:B------:R-:W-:Y:S02]  /*5a260*/  LOP3.LUT P1, RZ, R14, 0x8000, RZ, 0xc0, !PT ;  /* 0x000080000eff7812 */ /* 0x000fe4000782c0ff */
[----:B------:R-:W-:Y:S02]  /*5a270*/  PRMT R0, R48, 0x7772, RZ ;  /* 0x0000777230007816 */ /* 0x000fe400000000ff */
[----:B------:R-:W-:Y:S02]  /*5a280*/  LOP3.LUT P6, RZ, R14, 0x100000, RZ, 0xc0, !PT ;  /* 0x001000000eff7812 */ /* 0x000fe400078cc0ff */
[----:B------:R-:W-:Y:S02]  /*5a290*/  LOP3.LUT R190, R190, 0xffffefff, RZ, 0xc0, !PT ;  /* 0xffffefffbebe7812 */ /* 0x000fe400078ec0ff */
[----:B------:R-:W-:-:S05]  /*5a2a0*/  PRMT R48, R48, 0x7773, RZ ;  /* 0x0000777330307816 */ /* 0x000fca00000000ff */
[----:B------:R-:W-:Y:S02]  /*5a2b0*/  @P1 LOP3.LUT R190, R190, 0x1000, RZ, 0xfc, !PT ;  /* 0x00001000bebe1812 */ /* 0x000fe400078efcff */
[----:B------:R-:W-:Y:S01]  /*5a2c0*/  LOP3.LUT P1, RZ, R14, 0x40000, RZ, 0xc0, !PT ;  /* 0x000400000eff7812 */ /* 0x000fe2000782c0ff */
[----:B---3--:R1:W-:Y:S04]  /*5a2d0*/  @P3 STG.E.U8 desc[UR56][R10.64], R0 ;  /* 0x000000000a003986 */ /* 0x0083e8000c101138 */
[----:B----4-:R3:W-:Y:S01]  /*5a2e0*/  @P4 STG.E.U8 desc[UR56][R250.64], R48 ;  /* 0x00000030fa004986 */ /* 0x0107e2000c101138 */
[----:B-1----:R-:W-:-:S03]  /*5a2f0*/  PRMT R0, R49, 0x7770, RZ ;  /* 0x0000777031007816 */ /* 0x002fc600000000ff */
[----:B------:R-:W4:Y:S04]  /*5a300*/  LDL.LU.64 R10, [R1+0xe10] ;  /* 0x000e1000010a7983 */ /* 0x000f280000300a00 */
[----:B--2---:R1:W-:Y:S04]  /*5a310*/  @P5 STG.E.U8 desc[UR56][R2.64], R0 ;  /* 0x0000000002005986 */ /* 0x0043e8000c101138 */
[----:B---3--:R-:W2:Y:S04]  /*5a320*/  LDL.LU.64 R250, [R1+0xe08] ;  /* 0x000e080001fa7983 */ /* 0x008ea80000300a00 */
[----:B------:R-:W3:Y:S01]  /*5a330*/  LDL.LU.64 R168, [R1+0xdf8] ;  /* 0x000df80001a87983 */ /* 0x000ee20000300a00 */
[----:B-1----:R-:W-:-:S03]  /*5a340*/  PRMT R0, R49, 0x7771, RZ ;  /* 0x0000777131007816 */ /* 0x002fc600000000ff */
[----:B------:R-:W3:Y:S04]  /*5a350*/  LDL.LU.64 R170, [R1+0xdf0] ;  /* 0x000df00001aa7983 */ /* 0x000ee80000300a00 */
[----:B------:R1:W-:Y:S04]  /*5a360*/  @P6 STG.E.U8 desc[UR56][R242.64], R0 ;  /* 0x00000000f2006986 */ /* 0x0003e8000c101138 */
[----:B------:R-:W3:Y:S04]  /*5a370*/  LDL.LU.64 R6, [R1+0xde8] ;  /* 0x000de80001067983 */ /* 0x000ee80000300a00 */
[----:B------:R-:W3:Y:S01]  /*5a380*/  LDL.LU.64 R4, [R1+0xde0] ;  /* 0x000de00001047983 */ /* 0x000ee20000300a00 */
[----:B-1----:R-:W-:-:S03]  /*5a390*/  PRMT R0, R49, 0x7772, RZ ;  /* 0x0000777231007816 */ /* 0x002fc600000000ff */
[----:B------:R-:W3:Y:S04]  /*5a3a0*/  LDL.LU.64 R2, [R1+0xdd8] ;  /* 0x000dd80001027983 */ /* 0x000ee80000300a00 */
[----:B------:R-:W-:Y:S01]  /*5a3b0*/  @P1 STG.E.U8 desc[UR56][R244.64], R0 ;  /* 0x00000000f4001986 */ /* 0x000fe2000c101138 */
[C---:B------:R-:W-:Y:S02]  /*5a3c0*/  LOP3.LUT P1, RZ, R190.reuse, 0x1000, RZ, 0xc0, !PT ;  /* 0x00001000beff7812 */ /* 0x040fe4000782c0ff */
[----:B------:R-:W-:Y:S01]  /*5a3d0*/  PRMT R49, R49, 0x7773, RZ ;  /* 0x0000777331317816 */ /* 0x000fe200000000ff */
[----:B------:R-:W3:Y:S10]  /*5a3e0*/  LDL.LU.64 R242, [R1+0xdd0] ;  /* 0x000dd00001f27983 */ /* 0x000ef40000300a00 */
[----:B------:R1:W-:Y:S04]  /*5a3f0*/  @P1 STG.E.U8 desc[UR56][R246.64], R49 ;  /* 0x00000031f6001986 */ /* 0x0003e8000c101138 */
[----:B-1----:R-:W3:Y:S01]  /*5a400*/  LDL.LU.64 R48, [R1+0xe00] ;  /* 0x000e000001307983 */ /* 0x002ee20000300a00 */
[----:B------:R-:W-:-:S02]  /*5a410*/  LOP3.LUT P1, RZ, R190, 0x800, RZ, 0xc0, !PT ;  /* 0x00000800beff7812 */ /* 0x000fc4000782c0ff */
[----:B------:R-:W-:Y:S01]  /*5a420*/  PRMT R0, R50, 0x7770, RZ ;  /* 0x0000777032007816 */ /* 0x000fe200000000ff */
[----:B------:R-:W3:Y:S04]  /*5a430*/  LDL.LU.64 R244, [R1+0xdc8] ;  /* 0x000dc80001f47983 */ /* 0x000ee80000300a00 */
[----:B------:R-:W3:Y:S06]  /*5a440*/  LDL.LU.64 R246, [R1+0xdc0] ;  /* 0x000dc00001f67983 */ /* 0x000eec0000300a00 */
[----:B------:R1:W-:Y:S04]  /*5a450*/  @P1 STG.E.U8 desc[UR56][R248.64], R0 ;  /* 0x00000000f8001986 */ /* 0x0003e8000c101138 */
[----:B-1----:R-:W3:Y:S01]  /*5a460*/  LDL.LU.64 R248, [R1+0xdb8] ;  /* 0x000db80001f87983 */ /* 0x002ee20000300a00 */
[----:B------:R-:W-:-:S02]  /*5a470*/  LOP3.LUT P1, RZ, R190, 0x400, RZ, 0xc0, !PT ;  /* 0x00000400beff7812 */ /* 0x000fc4000782c0ff */
[----:B------:R-:W-:Y:S02]  /*5a480*/  PRMT R0, R50, 0x7771, RZ ;  /* 0x0000777132007816 */ /* 0x000fe400000000ff */
[C---:B------:R-:W-:Y:S02]  /*5a490*/  LOP3.LUT P2, RZ, R15.reuse, 0x80000000, RZ, 0xc0, !PT ;  /* 0x800000000fff7812 */ /* 0x040fe4000784c0ff */
[C---:B------:R-:W-:Y:S02]  /*5a4a0*/  LOP3.LUT P0, RZ, R15.reuse, 0x20000000, RZ, 0xc0, !PT ;  /* 0x200000000fff7812 */ /* 0x040fe4000780c0ff */
[C---:B------:R-:W-:Y:S02]  /*5a4b0*/  LOP3.LUT P3, RZ, R15.reuse, 0x10000000, RZ, 0xc0, !PT ;  /* 0x100000000fff7812 */ /* 0x040fe4000786c0ff */
[C---:B------:R-:W-:Y:S02]  /*5a4c0*/  LOP3.LUT P4, RZ, R15.reuse, 0x4000000, RZ, 0xc0, !PT ;  /* 0x040000000fff7812 */ /* 0x040fe4000788c0ff */
[----:B------:R-:W-:-:S02]  /*5a4d0*/  LOP3.LUT P5, RZ, R15, 0x800000, RZ, 0xc0, !PT ;  /* 0x008000000fff7812 */ /* 0x000fc400078ac0ff */
[----:B------:R-:W-:Y:S01]  /*5a4e0*/  LOP3.LUT P6, RZ, R15, 0x200000, RZ, 0xc0, !PT ;  /* 0x002000000fff7812 */ /* 0x000fe200078cc0ff */
[----:B----4-:R1:W-:Y:S01]  /*5a4f0*/  @P1 STG.E.U8 desc[UR56][R10.64], R0 ;  /* 0x000000000a001986 */ /* 0x0103e2000c101138 */
[----:B------:R-:W-:Y:S02]  /*5a500*/  LOP3.LUT P1, RZ, R190, 0x200, RZ, 0xc0, !PT ;  /* 0x00000200beff7812 */ /* 0x000fe4000782c0ff */
[----:B-1----:R-:W-:Y:S01]  /*5a510*/  PRMT R0, R50, 0x7772, RZ ;  /* 0x0000777232007816 */ /* 0x002fe200000000ff */
[----:B------:R-:W4:Y:S10]  /*5a520*/  LDL.LU.64 R10, [R1+0x1948] ;  /* 0x00194800010a7983 */ /* 0x000f340000300a00 */
[----:B--2---:R1:W-:Y:S01]  /*5a530*/  @P1 STG.E.U8 desc[UR56][R250.64], R0 ;  /* 0x00000000fa001986 */ /* 0x0043e2000c101138 */
[----:B------:R-:W-:-:S02]  /*5a540*/  LOP3.LUT P1, RZ, R190, 0x100, RZ, 0xc0, !PT ;  /* 0x00000100beff7812 */ /* 0x000fc4000782c0ff */
[----:B------:R-:W-:Y:S02]  /*5a550*/  PRMT R50, R50, 0x7773, RZ ;  /* 0x0000777332327816 */ /* 0x000fe400000000ff */
[----:B-1----:R-:W-:Y:S01]  /*5a560*/  PRMT R0, R51, 0x7770, RZ ;  /* 0x0000777033007816 */ /* 0x002fe200000000ff */
[----:B------:R-:W2:Y:S08]  /*5a570*/  LDL.LU.64 R250, [R1+0x1940] ;  /* 0x0019400001fa7983 */ /* 0x000eb00000300a00 */
[----:B---3--:R-:W-:Y:S01]  /*5a580*/  @P1 STG.E.U8 desc[UR56][R48.64], R50 ;  /* 0x0000003230001986 */ /* 0x008fe2000c101138 */
[----:B------:R-:W-:-:S13]  /*5a590*/  LOP3.LUT P1, RZ, R190, 0x80, RZ, 0xc0, !PT ;  /* 0x00000080beff7812 */ /* 0x000fda000782c0ff */
[----:B------:R1:W-:Y:S01]  /*5a5a0*/  @P1 STG.E.U8 desc[UR56][R168.64], R0 ;  /* 0x00000000a8001986 */ /* 0x0003e2000c101138 */
[----:B------:R-:W-:Y:S02]  /*5a5b0*/  LOP3.LUT P1, RZ, R190, 0x40, RZ, 0xc0, !PT ;  /* 0x00000040beff7812 */ /* 0x000fe4000782c0ff */
[----:B-1----:R-:W-:-:S11]  /*5a5c0*/  PRMT R0, R51, 0x7771, RZ ;  /* 0x0000777133007816 */ /* 0x002fd600000000ff */
[----:B------:R1:W-:Y:S01]  /*5a5d0*/  @P1 STG.E.U8 desc[UR56][R170.64], R0 ;  /* 0x00000000aa001986 */ /* 0x0003e2000c101138 */
[----:B------:R-:W-:Y:S02]  /*5a5e0*/  LOP3.LUT P1, RZ, R190, 0x20, RZ, 0xc0, !PT ;  /* 0x00000020beff7812 */ /* 0x000fe4000782c0ff */
[C---:B-1----:R-:W-:Y:S02]  /*5a5f0*/  PRMT R0, R51.reuse, 0x7772, RZ ;  /* 0x0000777233007816 */ /* 0x042fe400000000ff */
[----:B------:R-:W-:-:S09]  /*5a600*/  PRMT R51, R51, 0x7773, RZ ;  /* 0x0000777333337816 */ /* 0x000fd200000000ff */
[----:B------:R1:W-:Y:S04]  /*5a610*/  @P1 STG.E.U8 desc[UR56][R6.64], R0 ;  /* 0x0000000006001986 */ /* 0x0003e8000c101138 */
[----:B------:R-:W-:Y:S01]  /*5a620*/  @P2 STG.E.U8 desc[UR56][R4.64], R51 ;  /* 0x0000003304002986 */ /* 0x000fe2000c101138 */
[----:B-1----:R-:W-:-:S05]  /*5a630*/  PRMT R0, R52, 0x7770, RZ ;  /* 0x0000777034007816 */ /* 0x002fca00000000ff */
[----:B------:R1:W-:Y:S02]  /*5a640*/  @P0 STG.E.U8 desc[UR56][R2.64], R0 ;  /* 0x0000000002000986 */ /* 0x0003e4000c101138 */
[----:B-1----:R-:W-:-:S05]  /*5a650*/  PRMT R0, R52, 0x7771, RZ ;  /* 0x0000777134007816 */ /* 0x002fca00000000ff */
[----:B------:R1:W-:Y:S02]  /*5a660*/  @P3 STG.E.U8 desc[UR56][R242.64], R0 ;  /* 0x00000000f2003986 */ /* 0x0003e4000c101138 */
[C---:B-1----:R-:W-:Y:S02]  /*5a670*/  PRMT R0, R52.reuse, 0x7772, RZ ;  /* 0x0000777234007816 */ /* 0x042fe400000000ff */
[----:B------:R-:W-:-:S03]  /*5a680*/  PRMT R52, R52, 0x7773, RZ ;  /* 0x0000777334347816 */ /* 0x000fc600000000ff */
[----:B------:R1:W-:Y:S04]  /*5a690*/  @P4 STG.E.U8 desc[UR56][R244.64], R0 ;  /* 0x00000000f4004986 */ /* 0x0003e8000c101138 */
[----:B------:R-:W-:Y:S01]  /*5a6a0*/  @P5 STG.E.U8 desc[UR56][R246.64], R52 ;  /* 0x00000034f6005986 */ /* 0x000fe2000c101138 */
[----:B-1----:R-:W-:-:S05]  /*5a6b0*/  PRMT R0, R53, 0x7770, RZ ;  /* 0x0000777035007816 */ /* 0x002fca00000000ff */
[----:B------:R1:W-:Y:S04]  /*5a6c0*/  @P6 STG.E.U8 desc[UR56][R248.64], R0 ;  /* 0x00000000f8006986 */ /* 0x0003e8000c101138 */
        /* <DEDUP_REMOVED lines=13> */
[----:B------:R-:W-:Y:S02]  /*5a7a0*/  LOP3.LUT R191, R191, 0x7fffffff, RZ, 0xc0, !PT ;  /* 0x7fffffffbfbf7812 */ /* 0x000fe400078ec0ff */
[----:B------:R-:W-:-:S09]  /*5a7b0*/  LOP3.LUT P3, RZ, R15, 0x100000, RZ, 0xc0, !PT ;  /* 0x001000000fff7812 */ /* 0x000fd2000786c0ff */
[----:B------:R-:W-:Y:S02]  /*5a7c0*/  @P1 LOP3.LUT R191, R191, 0x80000000, RZ, 0xfc, !PT ;  /* 0x80000000bfbf1812 */ /* 0x000fe400078efcff */
[----:B------:R-:W-:Y:S02]  /*5a7d0*/  LOP3.LUT P1, RZ, R15, 0x4, RZ, 0xc0, !PT ;  /* 0x000000040fff7812 */ /* 0x000fe4000782c0ff */
[----:B------:R-:W-:Y:S02]  /*5a7e0*/  LOP3.LUT R190, R190, 0xfffffffe, RZ, 0xc0, !PT ;  /* 0xfffffffebebe7812 */ /* 0x000fe400078ec0ff */
[----:B------:R-:W-:Y:S02]  /*5a7f0*/  PRMT R0, R53, 0x7771, RZ ;  /* 0x0000777135007816 */ /* 0x000fe400000000ff */
[----:B------:R-:W-:-:S07]  /*5a800*/  LOP3.LUT P4, RZ, R15, 0x40000, RZ, 0xc0, !PT ;  /* 0x000400000fff7812 */ /* 0x000fce000788c0ff */
[----:B------:R-:W-:Y:S02]  /*5a810*/  @P1 LOP3.LUT R190, R190, 0x1, RZ, 0xfc, !PT ;  /* 0x00000001bebe1812 */ /* 0x000fe400078efcff */
[----:B------:R-:W-:Y:S02]  /*5a820*/  LOP3.LUT P1, RZ, R15, 0x10, RZ, 0xc0, !PT ;  /* 0x000000100fff7812 */ /* 0x000fe4000782c0ff */
[----:B------:R-:W-:-:S11]  /*5a830*/  LOP3.LUT R190, R190, 0xfffffffd, RZ, 0xc0, !PT ;  /* 0xfffffffdbebe7812 */ /* 0x000fd600078ec0ff */
[----:B------:R-:W-:Y:S02]  /*5a840*/  @P1 LOP3.LUT R190, R190, 0x2, RZ, 0xfc, !PT ;  /* 0x00000002bebe1812 */ /* 0x000fe400078efcff */
[C---:B------:R-:W-:Y:S02]  /*5a850*/  LOP3.LUT P1, RZ, R15.reuse, 0x20, RZ, 0xc0, !PT ;  /* 0x000000200fff7812 */ /* 0x040fe4000782c0ff */
[----:B------:R-:W-:Y:S02]  /*5a860*/  LOP3.LUT R190, R190, 0xfffffffb, RZ, 0xc0, !PT ;  /* 0xfffffffbbebe7812 */ /* 0x000fe400078ec0ff */
[----:B------:R-:W-:-:S09]  /*5a870*/  LOP3.LUT P5, RZ, R15, 0x8000, RZ, 0xc0, !PT ;  /* 0x000080000fff7812 */ /* 0x000fd200078ac0ff */
[----:B------:R-:W-:Y:S02]  /*5a880*/  @P1 LOP3.LUT R190, R190, 0x4, RZ, 0xfc, !PT ;  /* 0x00000004bebe1812 */ /* 0x000fe400078efcff */
[C---:B------:R-:W-:Y:S02]  /*5a890*/  LOP3.LUT P1, RZ, R15.reuse, 0x80, RZ, 0xc0, !PT ;  /* 0x000000800fff7812 */ /* 0x040fe4000782c0ff */
[----:B------:R-:W-:Y:S02]  /*5a8a0*/  LOP3.LUT R190, R190, 0xfffffff7, RZ, 0xc0, !PT ;  /* 0xfffffff7bebe7812 */ /* 0x000fe400078ec0ff */
[----:B------:R-:W-:-:S09]  /*5a8b0*/  LOP3.LUT P6, RZ, R15, 0x2000, RZ, 0xc0, !PT ;  /* 0x000020000fff7812 */ /* 0x000fd200078cc0ff */
[----:B------:R-:W-:Y:S02]  /*5a8c0*/  @P1 LOP3.LUT R190, R190, 0x8, RZ, 0xfc, !PT ;  /* 0x00000008bebe1812 */ /* 0x000fe400078efcff */
[----:B------:R-:W-:Y:S02]  /*5a8d0*/  LOP3.LUT P1, RZ, R15, 0x400, RZ, 0xc0, !PT ;  /* 0x000004000fff7812 */ /* 0x000fe4000782c0ff */
[----:B------:R-:W-:-:S11]  /*5a8e0*/  LOP3.LUT R190, R190, 0xffffffef, RZ, 0xc0, !PT ;  /* 0xffffffefbebe7812 */ /* 0x000fd600078ec0ff */
[----:B------:R-:W-:Y:S02]  /*5a8f0*/  @P1 LOP3.LUT R190, R190, 0x10, RZ, 0xfc, !PT ;  /* 0x00000010bebe1812 */ /* 0x000fe400078efcff */
[----:B------:R-:W-:Y:S01]  /*5a900*/  LOP3.LUT P1, RZ, R15, 0x1000, RZ, 0xc0, !PT ;  /* 0x000010000fff7812 */ /* 0x000fe2000782c0ff */
[----:B---3--:R1:W-:Y:S04]  /*5a910*/  @P3 STG.E.U8 desc[UR56][R248.64], R0 ;  /* 0x00000000f8003986 */ /* 0x0083e8000c101138 */
[----:B-1----:R-:W3:Y:S01]  /*5a920*/  LDL.LU.64 R248, [R1+0xd78] ;  /* 0x000d780001f87983 */ /* 0x002ee20000300a00 */
[----:B------:R-:W-:-:S05]  /*5a930*/  PRMT R0, R53, 0x7772, RZ ;  /* 0x0000777235007816 */ /* 0x000fca00000000ff */
[----:B----4-:R1:W-:Y:S04]  /*5a940*/  @P4 STG.E.U8 desc[UR56][R246.64], R0 ;  /* 0x00000000f6004986 */ /* 0x0103e8000c101138 */
[----:B-1----:R-:W4:Y:S04]  /*5a950*/  LDL.LU.64 R246, [R1+0xd70] ;  /* 0x000d700001f67983 */ /* 0x002f280000300a00 */
[----:B------:R-:W4:Y:S01]  /*5a960*/  LDL.LU.64 R244, [R1+0xd68] ;  /* 0x000d680001f47983 */ /* 0x000f220000300a00 */
[----:B------:R-:W-:-:S05]  /*5a970*/  PRMT R53, R53, 0x7773, RZ ;  /* 0x0000777335357816 */ /* 0x000fca00000000ff */
[----:B--2---:R1:W-:Y:S04]  /*5a980*/  @P5 STG.E.U8 desc[UR56][R170.64], R53 ;  /* 0x00000035aa005986 */ /* 0x0043e8000c101138 */
[----:B-1----:R-:W2:Y:S01]  /*5a990*/  LDL.LU.64 R52, [R1+0xd60] ;  /* 0x000d600001347983 */ /* 0x002ea20000300a00 */
[----:B------:R-:W-:-:S03]  /*5a9a0*/  PRMT R0, R54, 0x7770, RZ ;  /* 0x0000777036007816 */ /* 0x000fc600000000ff */
[----:B------:R-:W2:Y:S04]  /*5a9b0*/  LDL.LU.64 R50, [R1+0xd58] ;  /* 0x000d580001327983 */ /* 0x000ea80000300a00 */
[----:B------:R1:W-:Y:S04]  /*5a9c0*/  @P6 STG.E.U8 desc[UR56][R6.64], R0 ;  /* 0x0000000006006986 */ /* 0x0003e8000c101138 */
[----:B------:R-:W2:Y:S04]  /*5a9d0*/  LDL.LU.64 R48, [R1+0xd50] ;  /* 0x000d500001307983 */ /* 0x000ea80000300a00 */
[----:B------:R-:W2:Y:S01]  /*5a9e0*/  LDL.LU.64 R168, [R1+0xd48] ;  /* 0x000d480001a87983 */ /* 0x000ea20000300a00 */
[----:B-1----:R-:W-:-:S03]  /*5a9f0*/  PRMT R0, R54, 0x7771, RZ ;  /* 0x0000777136007816 */ /* 0x002fc600000000ff */
[----:B------:R-:W2:Y:S04]  /*5aa00*/  LDL.LU.64 R170, [R1+0xd40] ;  /* 0x000d400001aa7983 */ /* 0x000ea80000300a00 */
[----:B------:R1:W-:Y:S01]  /*5aa10*/  @P1 STG.E.U8 desc[UR56][R4.64], R0 ;  /* 0x0000000004001986 */ /* 0x0003e2000c101138 */
[----:B------:R-:W-:-:S03]  /*5aa20*/  LOP3.LUT P1, RZ, R190, 0x10, RZ, 0xc0, !PT ;  /* 0x00000010beff7812 */ /* 0x000fc6000782c0ff */
[----:B------:R-:W2:Y:S01]  /*5aa30*/  LDL.LU.64 R6, [R1+0xd38] ;  /* 0x000d380001067983 */ /* 0x000ea20000300a00 */
[----:B-1----:R-:W-:-:S03]  /*5aa40*/  PRMT R0, R54, 0x7772, RZ ;  /* 0x0000777236007816 */ /* 0x002fc600000000ff */
[----:B------:R-:W2:Y:S06]  /*5aa50*/  LDL.LU.64 R4, [R1+0xd30] ;  /* 0x000d300001047983 */ /* 0x000eac0000300a00 */
[----:B------:R1:W-:Y:S01]  /*5aa60*/  @P1 STG.E.U8 desc[UR56][R2.64], R0 ;  /* 0x0000000002001986 */ /* 0x0003e2000c101138 */
[----:B------:R-:W-:Y:S02]  /*5aa70*/  LOP3.LUT P1, RZ, R190, 0x8, RZ, 0xc0, !PT ;  /* 0x00000008beff7812 */ /* 0x000fe4000782c0ff */
[----:B------:R-:W-:Y:S01]  /*5aa80*/  PRMT R54, R54, 0x7773, RZ ;  /* 0x0000777336367816 */ /* 0x000fe200000000ff */
[----:B-1----:R-:W2:Y:S10]  /*5aa90*/  LDL.LU.64 R2, [R1+0xd28] ;  /* 0x000d280001027983 */ /* 0x002eb40000300a00 */
[----:B------:R1:W-:Y:S04]  /*5aaa0*/  @P1 STG.E.U8 desc[UR56][R242.64], R54 ;  /* 0x00000036f2001986 */ /* 0x0003e8000c101138 */
[----:B-1----:R-:W2:Y:S01]  /*5aab0*/  LDL.LU.64 R242, [R1+0xd20] ;  /* 0x000d200001f27983 */ /* 0x002ea20000300a00 */
        /* <DEDUP_REMOVED lines=8> */
[----:B---3--:R1:W-:Y:S01]  /*5ab40*/  @P1 STG.E.U8 desc[UR56][R248.64], R0 ;  /* 0x00000000f8001986 */ /* 0x0083e2000c101138 */
[C---:B------:R-:W-:Y:S02]  /*5ab50*/  LOP3.LUT P1, RZ, R190.reuse, 0x2, RZ, 0xc0, !PT ;  /* 0x00000002beff7812 */ /* 0x040fe4000782c0ff */
[----:B-1----:R-:W-:Y:S01]  /*5ab60*/  PRMT R0, R55, 0x7771, RZ ;  /* 0x0000777137007816 */ /* 0x002fe200000000ff */
[----:B------:R-:W3:Y:S10]  /*5ab70*/  LDL.LU.64 R248, [R1+0x1938] ;  /* 0x0019380001f87983 */ /* 0x000ef40000300a00 */
[----:B----4-:R1:W-:Y:S01]  /*5ab80*/  @P1 STG.E.U8 desc[UR56][R246.64], R0 ;  /* 0x00000000f6001986 */ /* 0x0103e2000c101138 */
[----:B------:R-:W-:-:S02]  /*5ab90*/  LOP3.LUT P1, RZ, R190, 0x1, RZ, 0xc0, !PT ;  /* 0x00000001beff7812 */ /* 0x000fc4000782c0ff */
[----:B-1----:R-:W-:Y:S01]  /*5aba0*/  PRMT R0, R55, 0x7772, RZ ;  /* 0x0000777237007816 */ /* 0x002fe200000000ff */
[----:B------:R-:W4:Y:S10]  /*5abb0*/  LDL.LU.64 R246, [R1+0x1930] ;  /* 0x0019300001f67983 */ /* 0x000f340000300a00 */
[----:B------:R1:W-:Y:S01]  /*5abc0*/  @P1 STG.E.U8 desc[UR56][R244.64], R0 ;  /* 0x00000000f4001986 */ /* 0x0003e2000c101138 */
[----:B------:R-:W-:-:S02]  /*5abd0*/  LOP3.LUT P1, RZ, R191, 0x80000000, RZ, 0xc0, !PT ;  /* 0x80000000bfff7812 */ /* 0x000fc4000782c0ff */
[----:B------:R-:W-:Y:S02]  /*5abe0*/  PRMT R55, R55, 0x7773, RZ ;  /* 0x0000777337377816 */ /* 0x000fe400000000ff */
[----:B-1----:R-:W-:Y:S01]  /*5abf0*/  PRMT R0, R56, 0x7770, RZ ;  /* 0x0000777038007816 */ /* 0x002fe200000000ff */
[----:B------:R-:W4:Y:S08]  /*5ac00*/  LDL.LU.64 R244, [R1+0x1928] ;  /* 0x0019280001f47983 */ /* 0x000f300000300a00 */
[----:B--2---:R-:W-:Y:S01]  /*5ac10*/  @P1 STG.E.U8 desc[UR56][R52.64], R55 ;  /* 0x0000003734001986 */ /* 0x004fe2000c101138 */
[----:B------:R-:W-:-:S13]  /*5ac20*/  LOP3.LUT P1, RZ, R191, 0x40000000, RZ, 0xc0, !PT ;  /* 0x40000000bfff7812 */ /* 0x000fda000782c0ff */
[----:B------:R1:W-:Y:S01]  /*5ac30*/  @P1 STG.E.U8 desc[UR56][R50.64], R0 ;  /* 0x0000000032001986 */ /* 0x0003e2000c101138 */
[----:B------:R-:W-:Y:S02]  /*5ac40*/  LOP3.LUT P1, RZ, R191, 0x20000000, RZ, 0xc0, !PT ;  /* 0x20000000bfff7812 */ /* 0x000fe4000782c0ff */
[----:B-1----:R-:W-:-:S11]  /*5ac50*/  PRMT R0, R56, 0x7771, RZ ;  /* 0x0000777138007816 */ /* 0x002fd600000000ff */
[----:B------:R1:W-:Y:S02]  /*5ac60*/  @P1 STG.E.U8 desc[UR56][R48.64], R0 ;  /* 0x0000000030001986 */ /* 0x0003e4000c101138 */
[C---:B-1----:R-:W-:Y:S02]  /*5ac70*/  PRMT R0, R56.reuse, 0x7772, RZ ;  /* 0x0000777238007816 */ /* 0x042fe400000000ff */
[----:B------:R-:W-:-:S03]  /*5ac80*/  PRMT R56, R56, 0x7773, RZ ;  /* 0x0000777338387816 */ /* 0x000fc600000000ff */
        /* <DEDUP_REMOVED lines=8> */
[----:B------:R-:W-:Y:S04]  /*5ad10*/  @P5 STG.E.U8 desc[UR56][R2.64], R0 ;  /* 0x0000000002005986 */ /* 0x000fe8000c101138 */
[----:B------:R1:W-:Y:S04]  /*5ad20*/  @P6 STG.E.U8 desc[UR56][R242.64], R57 ;  /* 0x00000039f2006986 */ /* 0x0003e8000c101138 */
[----:B-1----:R-:W2:Y:S04]  /*5ad30*/  LDL.LU.64 R242, [R1+0xd18] ;  /* 0x000d180001f27983 */ /* 0x002ea80000300a00 */
[----:B------:R-:W3:Y:S04]  /*5ad40*/  LDL.LU.64 R2, [R1+0xd10] ;  /* 0x000d100001027983 */ /* 0x000ee80000300a00 */
[----:B------:R-:W4:Y:S04]  /*5ad50*/  LDL.LU.64 R48, [R1+0xd08] ;  /* 0x000d080001307983 */ /* 0x000f280000300a00 */
[----:B------:R-:W4:Y:S04]  /*5ad60*/  LDL.LU.64 R168, [R1+0xd00] ;  /* 0x000d000001a87983 */ /* 0x000f280000300a00 */
[----:B------:R-:W4:Y:S04]  /*5ad70*/  LDL.LU.64 R170, [R1+0xcf8] ;  /* 0x000cf80001aa7983 */ /* 0x000f280000300a00 */
[----:B------:R-:W4:Y:S01]  /*5ad80*/  LDL.LU.64 R6, [R1+0xcf0] ;  /* 0x000cf00001067983 */ /* 0x000f220000300a00 */
[----:B------:R-:W-:-:S03]  /*5ad90*/  LOP3.LUT P3, RZ, R17, 0x2000, RZ, 0xc0, !PT ;  /* 0x0000200011ff7812 */ /* 0x000fc6000786c0ff */
[----:B------:R-:W4:Y:S01]  /*5ada0*/  LDL.LU.64 R4, [R1+0xce8] ;  /* 0x000ce80001047983 */ /* 0x000f220000300a00 */
[----:B------:R-:W-:Y:S02]  /*5adb0*/  PRMT R0, R58, 0x7770, RZ ;  /* 0x000077703a007816 */ /* 0x000fe400000000ff */
        /* <DEDUP_REMOVED lines=13> */
[----:B------:R-:W-:Y:S01]  /*5ae90*/  LOP3.LUT R191, R191, 0xfdffffff, RZ, 0xc0, !PT ;  /* 0xfdffffffbfbf7812 */ /* 0x000fe200078ec0ff */
[----:B--2---:R1:W-:Y:S04]  /*5aea0*/  @P3 STG.E.U8 desc[UR56][R242.64], R0 ;  /* 0x00000000f2003986 */ /* 0x0043e8000c101138 */
[----:B-1----:R-:W2:Y:S06]  /*5aeb0*/  LDL.LU.64 R242, [R1+0xce0] ;  /* 0x000ce00001f27983 */ /* 0x002eac0000300a00 */
[----:B------:R-:W-:-:S02]  /*5aec0*/  @P1 LOP3.LUT R191, R191, 0x2000000, RZ, 0xfc, !PT ;  /* 0x02000000bfbf1812 */ /* 0x000fc400078efcff */
[----:B------:R-:W-:Y:S02]  /*5aed0*/  LOP3.LUT P1, RZ, R16, 0x80000000, RZ, 0xc0, !PT ;  /* 0x8000000010ff7812 */ /* 0x000fe4000782c0ff */
[----:B------:R-:W-:-:S11]  /*5aee0*/  LOP3.LUT R191, R191, 0xfbffffff, RZ, 0xc0, !PT ;  /* 0xfbffffffbfbf7812 */ /* 0x000fd600078ec0ff */
[----:B------:R-:W-:Y:S02]  /*5aef0*/  @P1 LOP3.LUT R191, R191, 0x4000000, RZ, 0xfc, !PT ;  /* 0x04000000bfbf1812 */ /* 0x000fe400078efcff */
[----:B------:R-:W-:Y:S02]  /*5af00*/  LOP3.LUT P1, RZ, R17, 0x4, RZ, 0xc0, !PT ;  /* 0x0000000411ff7812 */ /* 0x000fe4000782c0ff */
[----:B------:R-:W-:Y:S02]  /*5af10*/  LOP3.LUT R191, R191, 0xf7ffffff, RZ, 0xc0, !PT ;  /* 0xf7ffffffbfbf7812 */ /* 0x000fe400078ec0ff */
[----:B------:R-:W-:-:S09]  /*5af20*/  LOP3.LUT P4, RZ, R17, 0x1000, RZ, 0xc0, !PT ;  /* 0x0000100011ff7812 */ /* 0x000fd2000788c0ff */
[----:B------:R-:W-:Y:S02]  /*5af30*/  @P1 LOP3.LUT R191, R191, 0x8000000, RZ, 0xfc, !PT ;  /* 0x08000000bfbf1812 */ /* 0x000fe400078efcff */
[C---:B------:R-:W-:Y:S02]  /*5af40*/  LOP3.LUT P1, RZ, R17.reuse, 0x10, RZ, 0xc0, !PT ;  /* 0x0000001011ff7812 */ /* 0x040fe4000782c0ff */
[----:B------:R-:W-:Y:S02]  /*5af50*/  LOP3.LUT P5, RZ, R17, 0x400, RZ, 0xc0, !PT ;  /* 0x0000040011ff7812 */ /* 0x000fe400078ac0ff */
[----:B------:R-:W-:Y:S02]  /*5af60*/  LOP3.LUT R191, R191, 0xefffffff, RZ, 0xc0, !PT ;  /* 0xefffffffbfbf7812 */ /* 0x000fe400078ec0ff */
[----:B------:R-:W-:Y:S02]  /*5af70*/  PRMT R0, R58, 0x7771, RZ ;  /* 0x000077713a007816 */ /* 0x000fe400000000ff */
[----:B------:R-:W-:-:S03]  /*5af80*/  LOP3.LUT P6, RZ, R17, 0x80, RZ, 0xc0, !PT ;  /* 0x0000008011ff7812 */ /* 0x000fc600078cc0ff */
[----:B---3--:R1:W-:Y:S02]  /*5af90*/  @P4 STG.E.U8 desc[UR56][R2.64], R0 ;  /* 0x0000000002004986 */ /* 0x0083e4000c101138 */
[----:B------:R-:W-:Y:S02]  /*5afa0*/  @P1 LOP3.LUT R191, R191, 0x10000000, RZ, 0xfc, !PT ;  /* 0x10000000bfbf1812 */ /* 0x000fe400078efcff */
[----:B------:R-:W-:Y:S02]  /*5afb0*/  LOP3.LUT P1, RZ, R17, 0x20, RZ, 0xc0, !PT ;  /* 0x0000002011ff7812 */ /* 0x000fe4000782c0ff */
[C---:B-1----:R-:W-:Y:S01]  /*5afc0*/  PRMT R0, R58.reuse, 0x7772, RZ ;  /* 0x000077723a007816 */ /* 0x042fe200000000ff */
[----:B------:R-:W3:Y:S01]  /*5afd0*/  LDL.LU.64 R2, [R1+0xcd8] ;  /* 0x000cd80001027983 */ /* 0x000ee20000300a00 */
[----:B------:R-:W-:-:S03]  /*5afe0*/  PRMT R58, R58, 0x7773, RZ ;  /* 0x000077733a3a7816 */ /* 0x000fc600000000ff */
[----:B----4-:R1:W-:Y:S04]  /*5aff0*/  @P5 STG.E.U8 desc[UR56][R48.64], R0 ;  /* 0x0000000030005986 */ /* 0x0103e8000c101138 */
[----:B------:R-:W-:Y:S04]  /*5b000*/  @P6 STG.E.U8 desc[UR56][R168.64], R58 ;  /* 0x0000003aa8006986 */ /* 0x000fe8000c101138 */
[----:B------:R-:W4:Y:S01]  /*5b010*/  LDL.LU.64 R56, [R1+0xcc8] ;  /* 0x000cc80001387983 */ /* 0x000f220000300a00 */
[----:B-1----:R-:W-:-:S03]  /*5b020*/  PRMT R0, R59, 0x7770, RZ ;  /* 0x000077703b007816 */ /* 0x002fc600000000ff */
[----:B------:R-:W4:Y:S04]  /*5b030*/  LDL.LU.64 R54, [R1+0xcc0] ;  /* 0x000cc00001367983 */ /* 0x000f280000300a00 */
[----:B------:R1:W-:Y:S01]  /*5b040*/  @P1 STG.E.U8 desc[UR56][R170.64], R0 ;  /* 0x00000000aa001986 */ /* 0x0003e2000c101138 */
[----:B------:R-:W-:-:S03]  /*5b050*/  LOP3.LUT P1, RZ, R191, 0x10000000, RZ, 0xc0, !PT ;  /* 0x10000000bfff7812 */ /* 0x000fc6000782c0ff */
[----:B------:R-:W4:Y:S04]  /*5b060*/  LDL.LU.64 R52, [R1+0xcb8] ;  /* 0x000cb80001347983 */ /* 0x000f280000300a00 */
        /* <DEDUP_REMOVED lines=10> */
[----:B------:R-:W-:Y:S02]  /*5b110*/  LOP3.LUT P1, RZ, R191, 0x4000000, RZ, 0xc0, !PT ;  /* 0x04000000bfff7812 */ /* 0x000fe4000782c0ff */
[----:B------:R-:W-:Y:S01]  /*5b120*/  PRMT R59, R59, 0x7773, RZ ;  /* 0x000077733b3b7816 */ /* 0x000fe200000000ff */
[----:B-1----:R-:W4:Y:S10]  /*5b130*/  LDL.LU.64 R4, [R1+0xc88] ;  /* 0x000c880001047983 */ /* 0x002f340000300a00 */
[----:B--2---:R1:W-:Y:S04]  /*5b140*/  @P1 STG.E.U8 desc[UR56][R242.64], R59 ;  /* 0x0000003bf2001986 */ /* 0x0043e8000c101138 */
[----:B-1----:R-:W2:Y:S04]  /*5b150*/  LDL.LU.64 R242, [R1+0x1920] ;  /* 0x0019200001f27983 */ /* 0x002ea80000300a00 */
[----:B------:R-:W4:Y:S01]  /*5b160*/  LDL.LU.64 R58, [R1+0xcd0] ;  /* 0x000cd000013a7983 */ /* 0x000f220000300a00 */
[----:B------:R-:W-:-:S02]  /*5b170*/  LOP3.LUT P1, RZ, R191, 0x2000000, RZ, 0xc0, !PT ;  /* 0x02000000bfff7812 */ /* 0x000fc4000782c0ff */
[----:B------:R-:W-:-:S11]  /*5b180*/  PRMT R0, R60, 0x7770, RZ ;  /* 0x000077703c007816 */ /* 0x000fd600000000ff */
[----:B---3--:R1:W-:Y:S01]  /*5b190*/  @P1 STG.E.U8 desc[UR56][R2.64], R0 ;  /* 0x0000000002001986 */ /* 0x0083e2000c101138 */
[----:B------:R-:W-:Y:S02]  /*5b1a0*/  LOP3.LUT P1, RZ, R191, 0x1000000, RZ, 0xc0, !PT ;  /* 0x01000000bfff7812 */ /* 0x000fe4000782c0ff */
[----:B-1----:R-:W-:Y:S01]  /*5b1b0*/  PRMT R0, R60, 0x7771, RZ ;  /* 0x000077713c007816 */ /* 0x002fe200000000ff */
[----:B------:R-:W3:Y:S01]  /*5b1c0*/  LDL.LU.64 R2, [R1+0x1918] ;  /* 0x0019180001027983 */ /* 0x000ee20000300a00 */
[C---:B------:R-:W-:Y:S02]  /*5b1d0*/  LOP3.LUT P2, RZ, R16.reuse, 0x100000, RZ, 0xc0, !PT ;  /* 0x0010000010ff7812 */ /* 0x040fe4000784c0ff */
[C---:B------:R-:W-:Y:S02]  /*5b1e0*/  LOP3.LUT P0, RZ, R16.reuse, 0x40000, RZ, 0xc0, !PT ;  /* 0x0004000010ff7812 */ /* 0x040fe4000780c0ff */
[C---:B------:R-:W-:Y:S02]  /*5b1f0*/  LOP3.LUT P3, RZ, R16.reuse, 0x8000, RZ, 0xc0, !PT ;  /* 0x0000800010ff7812 */ /* 0x040fe4000786c0ff */
[----:B------:R-:W-:-:S02]  /*5b200*/  LOP3.LUT P4, RZ, R16, 0x2000, RZ, 0xc0, !PT ;  /* 0x0000200010ff7812 */ /* 0x000fc4000788c0ff */
[C---:B------:R-:W-:Y:S02]  /*5b210*/  LOP3.LUT P5, RZ, R16.reuse, 0x1000, RZ, 0xc0, !PT ;  /* 0x0000100010ff7812 */ /* 0x040fe400078ac0ff */
[----:B------:R-:W-:Y:S01]  /*5b220*/  LOP3.LUT P6, RZ, R16, 0x400, RZ, 0xc0, !PT ;  /* 0x0000040010ff7812 */ /* 0x000fe200078cc0ff */
[----:B----4-:R1:W-:Y:S01]  /*5b230*/  @P1 STG.E.U8 desc[UR56][R58.64], R0 ;  /* 0x000000003a001986 */ /* 0x0103e2000c101138 */
[----:B------:R-:W-:Y:S02]  /*5b240*/  LOP3.LUT P1, RZ, R191, 0x800000, RZ, 0xc0, !PT ;  /* 0x00800000bfff7812 */ /* 0x000fe4000782c0ff */
[----:B-1----:R-:W-:-:S11]  /*5b250*/  PRMT R0, R60, 0x7772, RZ ;  /* 0x000077723c007816 */ /* 0x002fd600000000ff */
[----:B------:R1:W-:Y:S01]  /*5b260*/  @P1 STG.E.U8 desc[UR56][R56.64], R0 ;  /* 0x0000000038001986 */ /* 0x0003e2000c101138 */
[----:B------:R-:W-:Y:S02]  /*5b270*/  LOP3.LUT P1, RZ, R191, 0x400000, RZ, 0xc0, !PT ;  /* 0x00400000bfff7812 */ /* 0x000fe4000782c0ff */
[----:B------:R-:W-:-:S11]  /*5b280*/  PRMT R60, R60, 0x7773, RZ ;  /* 0x000077733c3c7816 */ /* 0x000fd600000000ff */
[----:B------:R-:W-:Y:S01]  /*5b290*/  @P1 STG.E.U8 desc[UR56][R54.64], R60 ;  /* 0x0000003c36001986 */ /* 0x000fe2000c101138 */
[----:B------:R-:W-:Y:S02]  /*5b2a0*/  LOP3.LUT P1, RZ, R191, 0x200000, RZ, 0xc0, !PT ;  /* 0x00200000bfff7812 */ /* 0x000fe4000782c0ff */
[----:B-1----:R-:W-:-:S11]  /*5b2b0*/  PRMT R0, R61, 0x7770, RZ ;  /* 0x000077703d007816 */ /* 0x002fd600000000ff */
        /* <DEDUP_REMOVED lines=11> */
[----:B-1----:R-:W-:-:S05]  /*5b370*/  PRMT R0, R62, 0x7772, RZ ;  /* 0x000077723e007816 */ /* 0x002fca00000000ff */
[----:B------:R1:W-:Y:S04]  /*5b380*/  @P6 STG.E.U8 desc[UR56][R4.64], R0 ;  /* 0x0000000004006986 */ /* 0x0003e8000c101138 */
[----:B-1----:R-:W4:Y:S04]  /*5b390*/  LDL.LU.64 R4, [R1+0xc80] ;  /* 0x000c800001047983 */ /* 0x002f280000300a00 */
[----:B------:R-:W2:Y:S04]  /*5b3a0*/  LDL.LU.64 R6, [R1+0xc78] ;  /* 0x000c780001067983 */ /* 0x000ea80000300a00 */
[----:B------:R-:W3:Y:S04]  /*5b3b0*/  LDL.LU.64 R52, [R1+0xc70] ;  /* 0x000c700001347983 */ /* 0x000ee80000300a00 */
[----:B------:R-:W3:Y:S04]  /*5b3c0*/  LDL.LU.64 R50, [R1+0xc68] ;  /* 0x000c680001327983 */ /* 0x000ee80000300a00 */
[----:B------:R-:W3:Y:S04]  /*5b3d0*/  LDL.LU.64 R48, [R1+0xc60] ;  /* 0x000c600001307983 */ /* 0x000ee80000300a00 */
[----:B------:R-:W3:Y:S04]  /*5b3e0*/  LDL.LU.64 R168, [R1+0xc58] ;  /* 0x000c580001a87983 */ /* 0x000ee80000300a00 */
[----:B------:R-:W3:Y:S01]  /*5b3f0*/  LDL.LU.64 R170, [R1+0xc50] ;  /* 0x000c500001aa7983 */ /* 0x000ee20000300a00 */
[----:B------:R-:W-:-:S02]  /*5b400*/  LOP3.LUT P1, RZ, R16, 0x100, RZ, 0xc0, !PT ;  /* 0x0000010010ff7812 */ /* 0x000fc4000782c0ff */
        /* <DEDUP_REMOVED lines=19> */
[----:B------:R-:W-:Y:S02]  /*5b540*/  PRMT R62, R62, 0x7773, RZ ;  /* 0x000077733e3e7816 */ /* 0x000fe400000000ff */
[----:B------:R-:W-:Y:S02]  /*5b550*/  LOP3.LUT R191, R191, 0xfff7ffff, RZ, 0xc0, !PT ;  /* 0xfff7ffffbfbf7812 */ /* 0x000fe400078ec0ff */
[----:B------:R-:W-:-:S07]  /*5b560*/  LOP3.LUT P4, RZ, R16, 0x20, RZ, 0xc0, !PT ;  /* 0x0000002010ff7812 */ /* 0x000fce000788c0ff */
[----:B------:R-:W-:Y:S02]  /*5b570*/  @P1 LOP3.LUT R191, R191, 0x80000, RZ, 0xfc, !PT ;  /* 0x00080000bfbf1812 */ /* 0x000fe400078efcff */
[----:B------:R-:W-:Y:S02]  /*5b580*/  LOP3.LUT P1, RZ, R12, 0x20000000, RZ, 0xc0, !PT ;  /* 0x200000000cff7812 */ /* 0x000fe4000782c0ff */
[C---:B------:R-:W-:Y:S02]  /*5b590*/  LOP3.LUT P5, RZ, R16.reuse, 0x10, RZ, 0xc0, !PT ;  /* 0x0000001010ff7812 */ /* 0x040fe400078ac0ff */
[----:B------:R-:W-:Y:S02]  /*5b5a0*/  PRMT R0, R63, 0x7770, RZ ;  /* 0x000077703f007816 */ /* 0x000fe400000000ff */
[----:B------:R-:W-:Y:S02]  /*5b5b0*/  LOP3.LUT R191, R191, 0xffefffff, RZ, 0xc0, !PT ;  /* 0xffefffffbfbf7812 */ /* 0x000fe400078ec0ff */
[----:B------:R-:W-:-:S05]  /*5b5c0*/  LOP3.LUT P6, RZ, R16, 0x4, RZ, 0xc0, !PT ;  /* 0x0000000410ff7812 */ /* 0x000fca00078cc0ff */
[----:B------:R-:W-:Y:S02]  /*5b5d0*/  @P1 LOP3.LUT R191, R191, 0x100000, RZ, 0xfc, !PT ;  /* 0x00100000bfbf1812 */ /* 0x000fe400078efcff */
[----:B------:R-:W-:Y:S01]  /*5b5e0*/  LOP3.LUT P1, RZ, R12, 0x80000000, RZ, 0xc0, !PT ;  /* 0x800000000cff7812 */ /* 0x000fe2000782c0ff */
[----:B----4-:R1:W-:Y:S04]  /*5b5f0*/  @P3 STG.E.U8 desc[UR56][R4.64], R62 ;  /* 0x0000003e04003986 */ /* 0x0103e8000c101138 */
[----:B-1----:R-:W4:Y:S04]  /*5b600*/  LDL.LU.64 R4, [R1+0xc48] ;  /* 0x000c480001047983 */ /* 0x002f280000300a00 */
[----:B--2---:R1:W-:Y:S04]  /*5b610*/  @P4 STG.E.U8 desc[UR56][R6.64], R0 ;  /* 0x0000000006004986 */ /* 0x0043e8000c101138 */
[----:B-1----:R-:W2:Y:S01]  /*5b620*/  LDL.LU.64 R6, [R1+0xc40] ;  /* 0x000c400001067983 */ /* 0x002ea20000300a00 */
[----:B------:R-:W-:-:S03]  /*5b630*/  PRMT R0, R63, 0x7771, RZ ;  /* 0x000077713f007816 */ /* 0x000fc600000000ff */
[----:B------:R-:W2:Y:S04]  /*5b640*/  LDL.LU.64 R60, [R1+0xc30] ;  /* 0x000c3000013c7983 */ /* 0x000ea80000300a00 */
[----:B---3--:R1:W-:Y:S04]  /*5b650*/  @P5 STG.E.U8 desc[UR56][R52.64], R0 ;  /* 0x0000000034005986 */ /* 0x0083e8000c101138 */
[----:B------:R-:W3:Y:S04]  /*5b660*/  LDL.LU.64 R58, [R1+0xc28] ;  /* 0x000c2800013a7983 */ /* 0x000ee80000300a00 */
[----:B------:R-:W3:Y:S01]  /*5b670*/  LDL.LU.64 R56, [R1+0xc20] ;  /* 0x000c200001387983 */ /* 0x000ee20000300a00 */
[----:B-1----:R-:W-:-:S02]  /*5b680*/  PRMT R0, R63, 0x7772, RZ ;  /* 0x000077723f007816 */ /* 0x002fc400000000ff */
[----:B------:R-:W-:-:S03]  /*5b690*/  PRMT R63, R63, 0x7773, RZ ;  /* 0x000077733f3f7816 */ /* 0x000fc600000000ff */
[----:B------:R-:W-:Y:S04]  /*5b6a0*/  @P6 STG.E.U8 desc[UR56][R50.64], R0 ;  /* 0x0000000032006986 */ /* 0x000fe8000c101138 */
[----:B------:R1:W-:Y:S04]  /*5b6b0*/  @P1 STG.E.U8 desc[UR56][R48.64], R63 ;  /* 0x0000003f30001986 */ /* 0x0003e8000c101138 */
[----:B-1----:R-:W3:Y:S01]  /*5b6c0*/  LDL.LU.64 R62, [R1+0xc38] ;  /* 0x000c3800013e7983 */ /* 0x002ee20000300a00 */
[----:B------:R-:W-:-:S03]  /*5b6d0*/  LOP3.LUT P1, RZ, R191, 0x100000, RZ, 0xc0, !PT ;  /* 0x00100000bfff7812 */ /* 0x000fc6000782c0ff */
[----:B------:R-:W3:Y:S01]  /*5b6e0*/  LDL.LU.64 R54, [R1+0xc18] ;  /* 0x000c180001367983 */ /* 0x000ee20000300a00 */
[----:B------:R-:W-:-:S03]  /*5b6f0*/  PRMT R0, R64, 0x7770, RZ ;  /* 0x0000777040007816 */ /* 0x000fc600000000ff */
[----:B------:R-:W3:Y:S04]  /*5b700*/  LDL.LU.64 R52, [R1+0xc10] ;  /* 0x000c100001347983 */ /* 0x000ee80000300a00 */
[----:B------:R-:W3:Y:S04]  /*5b710*/  LDL.LU.64 R50, [R1+0xc08] ;  /* 0x000c080001327983 */ /* 0x000ee80000300a00 */
[----:B------:R1:W-:Y:S01]  /*5b720*/  @P1 STG.E.U8 desc[UR56][R168.64], R0 ;  /* 0x00000000a8001986 */ /* 0x0003e2000c101138 */
[----:B------:R-:W-:-:S03]  /*5b730*/  LOP3.LUT P1, RZ, R191, 0x80000, RZ, 0xc0, !PT ;  /* 0x00080000bfff7812 */ /* 0x000fc6000782c0ff */
[----:B------:R-:W3:Y:S04]  /*5b740*/  LDL.LU.64 R48, [R1+0xc00] ;  /* 0x000c000001307983 */ /* 0x000ee80000300a00 */
[----:B-1----:R-:W3:Y:S01]  /*5b750*/  LDL.LU.64 R168, [R1+0xbf8] ;  /* 0x000bf80001a87983 */ /* 0x002ee20000300a00 */
[----:B------:R-:W-:-:S05]  /*5b760*/  PRMT R0, R64, 0x7771, RZ ;  /* 0x0000777140007816 */ /* 0x000fca00000000ff */
[----:B------:R1:W-:Y:S04]  /*5b770*/  @P1 STG.E.U8 desc[UR56][R170.64], R0 ;  /* 0x00000000aa001986 */ /* 0x0003e8000c101138 */
[----:B-1----:R-:W3:Y:S01]  /*5b780*/  LDL.LU.64 R170, [R1+0xbf0] ;  /* 0x000bf00001aa7983 */ /* 0x002ee20000300a00 */
[----:B------:R-:W-:Y:S02]  /*5b790*/  LOP3.LUT P1, RZ, R191, 0x40000, RZ, 0xc0, !PT ;  /* 0x00040000bfff7812 */ /* 0x000fe4000782c0ff */
[C---:B------:R-:W-:Y:S02]  /*5b7a0*/  PRMT R0, R64.reuse, 0x7772, RZ ;  /* 0x0000777240007816 */ /* 0x040fe400000000ff */
[----:B------:R-:W-:Y:S02]  /*5b7b0*/  PRMT R64, R64, 0x7773, RZ ;  /* 0x0000777340407816 */ /* 0x000fe400000000ff */
[----:B------:R-:W-:-:S02]  /*5b7c0*/  LOP3.LUT P2, RZ, R16, 0x200, RZ, 0xc0, !PT ;  /* 0x0000020010ff7812 */ /* 0x000fc4000784c0ff */
[C---:B------:R-:W-:Y:S02]  /*5b7d0*/  LOP3.LUT P0, RZ, R16.reuse, 0x800, RZ, 0xc0, !PT ;  /* 0x0000080010ff7812 */ /* 0x040fe4000780c0ff */
[C---:B------:R-:W-:Y:S02]  /*5b7e0*/  LOP3.LUT P3, RZ, R16.reuse, 0x4000, RZ, 0xc0, !PT ;  /* 0x0000400010ff7812 */ /* 0x040fe4000786c0ff */
[C---:B------:R-:W-:Y:S02]  /*5b7f0*/  LOP3.LUT P4, RZ, R16.reuse, 0x10000, RZ, 0xc0, !PT ;  /* 0x0001000010ff7812 */ /* 0x040fe4000788c0ff */
[C---:B------:R-:W-:Y:S02]  /*5b800*/  LOP3.LUT P5, RZ, R16.reuse, 0x20000, RZ, 0xc0, !PT ;  /* 0x0002000010ff7812 */ /* 0x040fe400078ac0ff */
[----:B------:R-:W-:Y:S01]  /*5b810*/  LOP3.LUT P6, RZ, R16, 0x80000, RZ, 0xc0, !PT ;  /* 0x0008000010ff7812 */ /* 0x000fe200078cc0ff */
[----:B----4-:R1:W-:Y:S01]  /*5b820*/  @P1 STG.E.U8 desc[UR56][R4.64], R0 ;  /* 0x0000000004001986 */ /* 0x0103e2000c101138 */
[----:B------:R-:W-:-:S02]  /*5b830*/  LOP3.LUT P1, RZ, R191, 0x20000, RZ, 0xc0, !PT ;  /* 0x00020000bfff7812 */ /* 0x000fc4000782c0ff */
[----:B-1----:R-:W-:Y:S01]  /*5b840*/  PRMT R0, R65, 0x7770, RZ ;  /* 0x0000777041007816 */ /* 0x002fe200000000ff */
[----:B------:R-:W4:Y:S10]  /*5b850*/  LDL.LU.64 R4, [R1+0x1910] ;  /* 0x0019100001047983 */ /* 0x000f340000300a00 */
[----:B--2---:R1:W-:Y:S01]  /*5b860*/  @P1 STG.E.U8 desc[UR56][R6.64], R64 ;  /* 0x0000004006001986 */ /* 0x0043e2000c101138 */
[----:B------:R-:W-:-:S03]  /*5b870*/  LOP3.LUT P1, RZ, R191, 0x10000, RZ, 0xc0, !PT ;  /* 0x00010000bfff7812 */ /* 0x000fc6000782c0ff */
[----:B-1----:R-:W2:Y:S10]  /*5b880*/  LDL.LU.64 R6, [R1+0x1908] ;  /* 0x0019080001067983 */ /* 0x002eb40000300a00 */
[----:B---3--:R1:W-:Y:S01]  /*5b890*/  @P1 STG.E.U8 desc[UR56][R62.64], R0 ;  /* 0x000000003e001986 */ /* 0x0083e2000c101138 */
[----:B------:R-:W-:-:S02]  /*5b8a0*/  LOP3.LUT P1, RZ, R191, 0x8000, RZ, 0xc0, !PT ;  /* 0x00008000bfff7812 */ /* 0x000fc4000782c0ff */
[----:B-1----:R-:W-:-:S11]  /*5b8b0*/  PRMT R0, R65, 0x7771, RZ ;  /* 0x0000777141007816 */ /* 0x002fd600000000ff */
[----:B------:R1:W-:Y:S01]  /*5b8c0*/  @P1 STG.E.U8 desc[UR56][R60.64], R0 ;  /* 0x000000003c001986 */ /* 0x0003e2000c101138 */
[----:B------:R-:W-:Y:S02]  /*5b8d0*/  LOP3.LUT P1, RZ, R191, 0x4000, RZ, 0xc0, !PT ;  /* 0x00004000bfff7812 */ /* 0x000fe4000782c0ff */
[----:B-1----:R-:W-:-:S11]  /*5b8e0*/  PRMT R0, R65, 0x7772, RZ ;  /* 0x0000777241007816 */ /* 0x002fd600000000ff */
[----:B------:R1:W-:Y:S01]  /*5b8f0*/  @P1 STG.E.U8 desc[UR56][R58.64], R0 ;  /* 0x000000003a001986 */ /* 0x0003e2000c101138 */
[----:B------:R-:W-:Y:S02]  /*5b900*/  LOP3.LUT P1, RZ, R191, 0x2000, RZ, 0xc0, !PT ;  /* 0x00002000bfff7812 */ /* 0x000fe4000782c0ff */
[----:B------:R-:W-:Y:S02]  /*5b910*/  PRMT R65, R65, 0x7773, RZ ;  /* 0x0000777341417816 */ /* 0x000fe400000000ff */
[----:B-1----:R-:W-:-:S09]  /*5b920*/  PRMT R0, R66, 0x7770, RZ ;  /* 0x0000777042007816 */ /* 0x002fd200000000ff */
[----:B------:R-:W-:Y:S04]  /*5b930*/  @P1 STG.E.U8 desc[UR56][R56.64], R65 ;  /* 0x0000004138001986 */ /* 0x000fe8000c101138 */
        /* <DEDUP_REMOVED lines=10> */
[----:B------:R1:W-:Y:S04]  /*5b9e0*/  @P6 STG.E.U8 desc[UR56][R170.64], R0 ;  /* 0x00000000aa006986 */ /* 0x0003e8000c101138 */
[----:B-1----:R-:W3:Y:S04]  /*5b9f0*/  LDL.LU.64 R170, [R1+0xbe8] ;  /* 0x000be80001aa7983 */ /* 0x002ee80000300a00 */
[----:B------:R-:W4:Y:S04]  /*5ba00*/  LDL.LU.64 R54, [R1+0xbe0] ;  /* 0x000be00001367983 */ /* 0x000f280000300a00 */
[----:B------:R-:W2:Y:S04]  /*5ba10*/  LDL.LU.64 R52, [R1+0xbd8] ;  /* 0x000bd80001347983 */ /* 0x000ea80000300a00 */
[----:B------:R-:W2:Y:S04]  /*5ba20*/  LDL.LU.64 R50, [R1+0xbd0] ;  /* 0x000bd00001327983 */ /* 0x000ea80000300a00 */
[----:B------:R-:W2:Y:S01]  /*5ba30*/  LDL.LU.64 R48, [R1+0xbc8] ;  /* 0x000bc80001307983 */ /* 0x000ea20000300a00 */
[----:B------:R-:W-:-:S03]  /*5ba40*/  LOP3.LUT P3, RZ, R16, 0x400000, RZ, 0xc0, !PT ;  /* 0x0040000010ff7812 */ /* 0x000fc6000786c0ff */
[----:B------:R-:W2:Y:S01]  /*5ba50*/  LDL.LU.64 R168, [R1+0xbc0] ;  /* 0x000bc00001a87983 */ /* 0x000ea20000300a00 */
        /* <DEDUP_REMOVED lines=13> */
[----:B------:R-:W-:-:S09]  /*5bb30*/  PRMT R67, R67, 0x7773, RZ ;  /* 0x0000777343437816 */ /* 0x000fd200000000ff */
[----:B------:R-:W-:Y:S02]  /*5bb40*/  @P1 LOP3.LUT R191, R191, 0x100, RZ, 0xfc, !PT ;  /* 0x00000100bfbf1812 */ /* 0x000fe400078efcff */
[----:B------:R-:W-:Y:S02]  /*5bb50*/  LOP3.LUT P1, RZ, R17, 0x40, RZ, 0xc0, !PT ;  /* 0x0000004011ff7812 */ /* 0x000fe4000782c0ff */
[----:B------:R-:W-:Y:S01]  /*5bb60*/  LOP3.LUT R191, R191, 0xfffffdff, RZ, 0xc0, !PT ;  /* 0xfffffdffbfbf7812 */ /* 0x000fe200078ec0ff */
[----:B---3--:R1:W-:Y:S04]  /*5bb70*/  @P3 STG.E.U8 desc[UR56][R170.64], R0 ;  /* 0x00000000aa003986 */ /* 0x0083e8000c101138 */
[----:B-1----:R-:W3:Y:S04]  /*5bb80*/  LDL.LU.64 R170, [R1+0xbb8] ;  /* 0x000bb80001aa7983 */ /* 0x002ee80000300a00 */
[----:B----4-:R1:W-:Y:S02]  /*5bb90*/  @P4 STG.E.U8 desc[UR56][R54.64], R67 ;  /* 0x0000004336004986 */ /* 0x0103e4000c101138 */
[----:B------:R-:W-:-:S02]  /*5bba0*/  @P1 LOP3.LUT R191, R191, 0x200, RZ, 0xfc, !PT ;  /* 0x00000200bfbf1812 */ /* 0x000fc400078efcff */
[----:B-1----:R-:W4:Y:S01]  /*5bbb0*/  LDL.LU.64 R66, [R1+0xbb0] ;  /* 0x000bb00001427983 */ /* 0x002f220000300a00 */
[----:B------:R-:W-:-:S03]  /*5bbc0*/  LOP3.LUT P1, RZ, R17, 0x8, RZ, 0xc0, !PT ;  /* 0x0000000811ff7812 */ /* 0x000fc6000782c0ff */
[----:B------:R-:W4:Y:S01]  /*5bbd0*/  LDL.LU.64 R64, [R1+0xba8] ;  /* 0x000ba80001407983 */ /* 0x000f220000300a00 */
[----:B------:R-:W-:-:S03]  /*5bbe0*/  LOP3.LUT R191, R191, 0xfffffbff, RZ, 0xc0, !PT ;  /* 0xfffffbffbfbf7812 */ /* 0x000fc600078ec0ff */
[----:B------:R-:W4:Y:S01]  /*5bbf0*/  LDL.LU.64 R62, [R1+0xba0] ;  /* 0x000ba000013e7983 */ /* 0x000f220000300a00 */
[----:B------:R-:W-:-:S03]  /*5bc00*/  LOP3.LUT P5, RZ, R16, 0x2000000, RZ, 0xc0, !PT ;  /* 0x0200000010ff7812 */ /* 0x000fc600078ac0ff */
[----:B------:R-:W4:Y:S02]  /*5bc10*/  LDL.LU.64 R60, [R1+0xb98] ;  /* 0x000b9800013c7983 */ /* 0x000f240000300a00 */
[----:B------:R-:W-:Y:S02]  /*5bc20*/  @P1 LOP3.LUT R191, R191, 0x400, RZ, 0xfc, !PT ;  /* 0x00000400bfbf1812 */ /* 0x000fe400078efcff */
[----:B------:R-:W-:Y:S01]  /*5bc30*/  LOP3.LUT P1, RZ, R17, 0x2, RZ, 0xc0, !PT ;  /* 0x0000000211ff7812 */ /* 0x000fe2000782c0ff */
[----:B------:R-:W4:Y:S01]  /*5bc40*/  LDL.LU.64 R58, [R1+0xb90] ;  /* 0x000b9000013a7983 */ /* 0x000f220000300a00 */
[----:B------:R-:W-:Y:S02]  /*5bc50*/  LOP3.LUT R191, R191, 0xfffff7ff, RZ, 0xc0, !PT ;  /* 0xfffff7ffbfbf7812 */ /* 0x000fe400078ec0ff */
[----:B------:R-:W-:Y:S01]  /*5bc60*/  LOP3.LUT P6, RZ, R16, 0x8000000, RZ, 0xc0, !PT ;  /* 0x0800000010ff7812 */ /* 0x000fe200078cc0ff */
[----:B------:R-:W4:Y:S01]  /*5bc70*/  LDL.LU.64 R56, [R1+0xb88] ;  /* 0x000b880001387983 */ /* 0x000f220000300a00 */
[----:B------:R-:W-:-:S03]  /*5bc80*/  PRMT R0, R68, 0x7770, RZ ;  /* 0x0000777044007816 */ /* 0x000fc600000000ff */
[----:B------:R-:W4:Y:S04]  /*5bc90*/  LDL.LU.64 R54, [R1+0xb80] ;  /* 0x000b800001367983 */ /* 0x000f280000300a00 */
[----:B------:R-:W-:Y:S02]  /*5bca0*/  @P1 LOP3.LUT R191, R191, 0x800, RZ, 0xfc, !PT ;  /* 0x00000800bfbf1812 */ /* 0x000fe400078efcff */
[----:B------:R-:W-:Y:S02]  /*5bcb0*/  LOP3.LUT P1, RZ, R17, 0x1, RZ, 0xc0, !PT ;  /* 0x0000000111ff7812 */ /* 0x000fe4000782c0ff */
[----:B------:R-:W-:Y:S01]  /*5bcc0*/  LOP3.LUT R191, R191, 0xffffefff, RZ, 0xc0, !PT ;  /* 0xffffefffbfbf7812 */ /* 0x000fe200078ec0ff */
[----:B--2---:R1:W-:Y:S10]  /*5bcd0*/  @P5 STG.E.U8 desc[UR56][R52.64], R0 ;  /* 0x0000000034005986 */ /* 0x0043f4000c101138 */
[----:B------:R-:W-:-:S02]  /*5bce0*/  @P1 LOP3.LUT R191, R191, 0x1000, RZ, 0xfc, !PT ;  /* 0x00001000bfbf1812 */ /* 0x000fc400078efcff */
[----:B------:R-:W-:Y:S01]  /*5bcf0*/  LOP3.LUT P1, RZ, R16, 0x40000000, RZ, 0xc0, !PT ;  /* 0x4000000010ff7812 */ /* 0x000fe2000782c0ff */
[----:B-1----:R-:W2:Y:S01]  /*5bd00*/  LDL.LU.64 R52, [R1+0xb78] ;  /* 0x000b780001347983 */ /* 0x002ea20000300a00 */
[----:B------:R-:W-:-:S05]  /*5bd10*/  PRMT R0, R68, 0x7771, RZ ;  /* 0x0000777144007816 */ /* 0x000fca00000000ff */
[----:B------:R1:W-:Y:S02]  /*5bd20*/  @P6 STG.E.U8 desc[UR56][R50.64], R0 ;  /* 0x0000000032006986 */ /* 0x0003e4000c101138 */
[C---:B-1----:R-:W-:Y:S02]  /*5bd30*/  PRMT R0, R68.reuse, 0x7772, RZ ;  /* 0x0000777244007816 */ /* 0x042fe400000000ff */
[----:B------:R-:W2:Y:S04]  /*5bd40*/  LDL.LU.64 R50, [R1+0xb70] ;  /* 0x000b700001327983 */ /* 0x000ea80000300a00 */
[----:B------:R1:W-:Y:S01]  /*5bd50*/  @P1 STG.E.U8 desc[UR56][R48.64], R0 ;  /* 0x0000000030001986 */ /* 0x0003e2000c101138 */
[C---:B------:R-:W-:Y:S02]  /*5bd60*/  LOP3.LUT P1, RZ, R191.reuse, 0x1000, RZ, 0xc0, !PT ;  /* 0x00001000bfff7812 */ /* 0x040fe4000782c0ff */
[----:B------:R-:W-:Y:S01]  /*5bd70*/  PRMT R68, R68, 0x7773, RZ ;  /* 0x0000777344447816 */ /* 0x000fe200000000ff */
[----:B-1----:R-:W2:Y:S10]  /*5bd80*/  LDL.LU.64 R48, [R1+0xb68] ;  /* 0x000b680001307983 */ /* 0x002eb40000300a00 */
[----:B------:R1:W-:Y:S01]  /*5bd90*/  @P1 STG.E.U8 desc[UR56][R168.64], R68 ;  /* 0x00000044a8001986 */ /* 0x0003e2000c101138 */
[----:B------:R-:W-:-:S02]  /*5bda0*/  LOP3.LUT P1, RZ, R191, 0x800, RZ, 0xc0, !PT ;  /* 0x00000800bfff7812 */ /* 0x000fc4000782c0ff */
[----:B------:R-:W-:Y:S01]  /*5bdb0*/  PRMT R0, R69, 0x7770, RZ ;  /* 0x0000777045007816 */ /* 0x000fe200000000ff */
[----:B-1----:R-:W2:Y:S10]  /*5bdc0*/  LDL.LU.64 R168, [R1+0xb60] ;  /* 0x000b600001a87983 */ /* 0x002eb40000300a00 */
[----:B---3--:R1:W-:Y:S04]  /*5bdd0*/  @P1 STG.E.U8 desc[UR56][R170.64], R0 ;  /* 0x00000000aa001986 */ /* 0x0083e8000c101138 */
[----:B-1----:R-:W3:Y:S01]  /*5bde0*/  LDL.LU.64 R170, [R1+0xb58] ;  /* 0x000b580001aa7983 */ /* 0x002ee20000300a00 */
[----:B------:R-:W-:-:S02]  /*5bdf0*/  LOP3.LUT P1, RZ, R191, 0x400, RZ, 0xc0, !PT ;  /* 0x00000400bfff7812 */ /* 0x000fc4000782c0ff */
[----:B------:R-:W-:-:S11]  /*5be00*/  PRMT R0, R69, 0x7771, RZ ;  /* 0x0000777145007816 */ /* 0x000fd600000000ff */
        /* <DEDUP_REMOVED lines=9> */
[----:B------:R1:W-:Y:S01]  /*5bea0*/  @P1 STG.E.U8 desc[UR56][R60.64], R0 ;  /* 0x000000003c001986 */ /* 0x0003e2000c101138 */
[----:B------:R-:W-:Y:S02]  /*5beb0*/  LOP3.LUT P1, RZ, R191, 0x40, RZ, 0xc0, !PT ;  /* 0x00000040bfff7812 */ /* 0x000fe4000782c0ff */
[----:B-1----:R-:W-:-:S11]  /*5bec0*/  PRMT R0, R70, 0x7771, RZ ;  /* 0x0000777146007816 */ /* 0x002fd600000000ff */
[----:B------:R1:W-:Y:S01]  /*5bed0*/  @P1 STG.E.U8 desc[UR56][R58.64], R0 ;  /* 0x000000003a001986 */ /* 0x0003e2000c101138 */
[----:B------:R-:W-:Y:S02]  /*5bee0*/  LOP3.LUT P1, RZ, R191, 0x20, RZ, 0xc0, !PT ;  /* 0x00000020bfff7812 */ /* 0x000fe4000782c0ff */
[C---:B------:R-:W-:Y:S02]  /*5bef0*/  LOP3.LUT P2, RZ, R17.reuse, 0x10000, RZ, 0xc0, !PT ;  /* 0x0001000011ff7812 */ /* 0x040fe4000784c0ff */
[C---:B------:R-:W-:Y:S02]  /*5bf00*/  LOP3.LUT P0, RZ, R17.reuse, 0x20000, RZ, 0xc0, !PT ;  /* 0x0002000011ff7812 */ /* 0x040fe4000780c0ff */
[----:B------:R-:W-:Y:S02]  /*5bf10*/  LOP3.LUT P3, RZ, R17, 0x80000, RZ, 0xc0, !PT ;  /* 0x0008000011ff7812 */ /* 0x000fe4000786c0ff */
[C---:B-1----:R-:W-:Y:S02]  /*5bf20*/  PRMT R0, R70.reuse, 0x7772, RZ ;  /* 0x0000777246007816 */ /* 0x042fe400000000ff */
[----:B------:R-:W-:-:S03]  /*5bf30*/  PRMT R70, R70, 0x7773, RZ ;  /* 0x0000777346467816 */ /* 0x000fc600000000ff */
[----:B------:R1:W-:Y:S01]  /*5bf40*/  @P1 STG.E.U8 desc[UR56][R56.64], R0 ;  /* 0x0000000038001986 */ /* 0x0003e2000c101138 */
[----:B------:R-:W-:-:S03]  /*5bf50*/  LOP3.LUT P4, RZ, R17, 0x400000, RZ, 0xc0, !PT ;  /* 0x0040000011ff7812 */ /* 0x000fc6000788c0ff */
[----:B------:R-:W-:Y:S01]  /*5bf60*/  @P2 STG.E.U8 desc[UR56][R54.64], R70 ;  /* 0x0000004636002986 */ /* 0x000fe2000c101138 */
[----:B-1----:R-:W-:-:S05]  /*5bf70*/  PRMT R0, R71, 0x7770, RZ ;  /* 0x0000777047007816 */ /* 0x002fca00000000ff */
[----:B--2---:R1:W-:Y:S01]  /*5bf80*/  @P0 STG.E.U8 desc[UR56][R52.64], R0 ;  /* 0x0000000034000986 */ /* 0x0043e2000c101138 */
[C---:B------:R-:W-:Y:S02]  /*5bf90*/  LOP3.LUT P5, RZ, R17.reuse, 0x1000000, RZ, 0xc0, !PT ;  /* 0x0100000011ff7812 */ /* 0x040fe400078ac0ff */
[----:B------:R-:W-:Y:S02]  /*5bfa0*/  LOP3.LUT P6, RZ, R17, 0x2000000, RZ, 0xc0, !PT ;  /* 0x0200000011ff7812 */ /* 0x000fe400078cc0ff */
[----:B-1----:R-:W-:-:S05]  /*5bfb0*/  PRMT R0, R71, 0x7771, RZ ;  /* 0x0000777147007816 */ /* 0x002fca00000000ff */
[----:B------:R1:W-:Y:S02]  /*5bfc0*/  @P3 STG.E.U8 desc[UR56][R50.64], R0 ;  /* 0x0000000032003986 */ /* 0x0003e4000c101138 */
[C---:B-1----:R-:W-:Y:S02]  /*5bfd0*/  PRMT R0, R71.reuse, 0x7772, RZ ;  /* 0x0000777247007816 */ /* 0x042fe400000000ff */
[----:B------:R-:W-:-:S03]  /*5bfe0*/  PRMT R71, R71, 0x7773, RZ ;  /* 0x0000777347477816 */ /* 0x000fc600000000ff */
[----:B------:R1:W-:Y:S04]  /*5bff0*/  @P4 STG.E.U8 desc[UR56][R48.64], R0 ;  /* 0x0000000030004986 */ /* 0x0003e8000c101138 */
[----:B------:R-:W-:Y:S01]  /*5c000*/  @P5 STG.E.U8 desc[UR56][R168.64], R71 ;  /* 0x00000047a8005986 */ /* 0x000fe2000c101138 */
[----:B-1----:R-:W-:-:S05]  /*5c010*/  PRMT R0, R72, 0x7770, RZ ;  /* 0x0000777048007816 */ /* 0x002fca00000000ff */
[----:B---3--:R1:W-:Y:S04]  /*5c020*/  @P6 STG.E.U8 desc[UR56][R170.64], R0 ;  /* 0x00000000aa006986 */ /* 0x0083e8000c101138 */
[----:B-1----:R-:W2:Y:S04]  /*5c030*/  LDL.LU.64 R170, [R1+0xb50] ;  /* 0x000b500001aa7983 */ /* 0x002ea80000300a00 */
[----:B------:R-:W3:Y:S04]  /*5c040*/  LDL.LU.64 R54, [R1+0xb48] ;  /* 0x000b480001367983 */ /* 0x000ee80000300a00 */
        /* <DEDUP_REMOVED lines=21> */
[----:B-1----:R-:W2:Y:S04]  /*5c1a0*/  LDL.LU.64 R170, [R1+0xb20] ;  /* 0x000b200001aa7983 */ /* 0x002ea80000300a00 */
[----:B------:R-:W2:Y:S04]  /*5c1b0*/  LDL.LU.64 R66, [R1+0xb18] ;  /* 0x000b180001427983 */ /* 0x000ea80000300a00 */
[----:B------:R-:W2:Y:S04]  /*5c1c0*/  LDL.LU.64 R64, [R1+0xb10] ;  /* 0x000b100001407983 */ /* 0x000ea80000300a00 */
[----:B------:R-:W2:Y:S04]  /*5c1d0*/  LDL.LU.64 R62, [R1+0xb08] ;  /* 0x000b0800013e7983 */ /* 0x000ea80000300a00 */
[----:B------:R-:W2:Y:S04]  /*5c1e0*/  LDL.LU.64 R60, [R1+0xb00] ;  /* 0x000b0000013c7983 */ /* 0x000ea80000300a00 */
[----:B------:R-:W2:Y:S01]  /*5c1f0*/  LDL.LU.64 R58, [R1+0xaf8] ;  /* 0x000af800013a7983 */ /* 0x000ea20000300a00 */
[----:B------:R-:W-:-:S02]  /*5c200*/  @P1 LOP3.LUT R191, R191, 0x2, RZ, 0xfc, !PT ;  /* 0x00000002bfbf1812 */ /* 0x000fc400078efcff */
[----:B------:R-:W-:Y:S01]  /*5c210*/  LOP3.LUT P4, RZ, R17, 0x40000000, RZ, 0xc0, !PT ;  /* 0x4000000011ff7812 */ /* 0x000fe2000788c0ff */
[----:B------:R-:W2:Y:S01]  /*5c220*/  LDL.LU.64 R56, [R1+0xaf0] ;  /* 0x000af00001387983 */ /* 0x000ea20000300a00 */
[----:B------:R-:W-:Y:S02]  /*5c230*/  LOP3.LUT P1, RZ, R15, 0x200, RZ, 0xc0, !PT ;  /* 0x000002000fff7812 */ /* 0x000fe4000782c0ff */
[----:B------:R-:W-:Y:S02]  /*5c240*/  PRMT R0, R72, 0x7772, RZ ;  /* 0x0000777248007816 */ /* 0x000fe400000000ff */
[----:B------:R-:W-:Y:S02]  /*5c250*/  LOP3.LUT R191, R191, 0xfffffffb, RZ, 0xc0, !PT ;  /* 0xfffffffbbfbf7812 */ /* 0x000fe400078ec0ff */
[----:B------:R-:W-:-:S05]  /*5c260*/  LOP3.LUT P5, RZ, R15, 0x1, RZ, 0xc0, !PT ;  /* 0x000000010fff7812 */ /* 0x000fca00078ac0ff */
[----:B---3--:R1:W-:Y:S02]  /*5c270*/  @P4 STG.E.U8 desc[UR56][R54.64], R0 ;  /* 0x0000000036004986 */ /* 0x0083e4000c101138 */
[----:B------:R-:W-:Y:S02]  /*5c280*/  @P1 LOP3.LUT R191, R191, 0x4, RZ, 0xfc, !PT ;  /* 0x00000004bfbf1812 */ /* 0x000fe400078efcff */
[----:B------:R-:W-:Y:S01]  /*5c290*/  LOP3.LUT P1, RZ, R15, 0x100, RZ, 0xc0, !PT ;  /* 0x000001000fff7812 */ /* 0x000fe2000782c0ff */
[----:B-1----:R-:W3:Y:S01]  /*5c2a0*/  LDL.LU.64 R54, [R1+0xae8] ;  /* 0x000ae80001367983 */ /* 0x002ee20000300a00 */
[----:B------:R-:W-:Y:S02]  /*5c2b0*/  PRMT R72, R72, 0x7773, RZ ;  /* 0x0000777348487816 */ /* 0x000fe400000000ff */
[----:B------:R-:W-:Y:S02]  /*5c2c0*/  LOP3.LUT R191, R191, 0xfffffff7, RZ, 0xc0, !PT ;  /* 0xfffffff7bfbf7812 */ /* 0x000fe400078ec0ff */
[----:B------:R-:W-:Y:S01]  /*5c2d0*/  LOP3.LUT P6, RZ, R15, 0x2, RZ, 0xc0, !PT ;  /* 0x000000020fff7812 */ /* 0x000fe200078cc0ff */
[----:B----4-:R1:W-:Y:S06]  /*5c2e0*/  @P5 STG.E.U8 desc[UR56][R52.64], R72 ;  /* 0x0000004834005986 */ /* 0x0103ec000c101138 */
[----:B------:R-:W-:-:S02]  /*5c2f0*/  @P1 LOP3.LUT R191, R191, 0x8, RZ, 0xfc, !PT ;  /* 0x00000008bfbf1812 */ /* 0x000fc400078efcff */
[----:B------:R-:W-:Y:S01]  /*5c300*/  LOP3.LUT P1, RZ, R15, 0x40, RZ, 0xc0, !PT ;  /* 0x000000400fff7812 */ /* 0x000fe2000782c0ff */
[----:B-1----:R-:W4:Y:S01]  /*5c310*/  LDL.LU.64 R52, [R1+0xae0] ;  /* 0x000ae00001347983 */ /* 0x002f220000300a00 */
[----:B------:R-:W-:Y:S02]  /*5c320*/  PRMT R0, R73, 0x7770, RZ ;  /* 0x0000777049007816 */ /* 0x000fe400000000ff */
[----:B------:R-:W-:-:S03]  /*5c330*/  LOP3.LUT R191, R191, 0xffffffef, RZ, 0xc0, !PT ;  /* 0xffffffefbfbf7812 */ /* 0x000fc600078ec0ff */
[----:B------:R1:W-:Y:S06]  /*5c340*/  @P6 STG.E.U8 desc[UR56][R50.64], R0 ;  /* 0x0000000032006986 */ /* 0x0003ec000c101138 */
[----:B------:R-:W-:Y:S02]  /*5c350*/  @P1 LOP3.LUT R191, R191, 0x10, RZ, 0xfc, !PT ;  /* 0x00000010bfbf1812 */ /* 0x000fe400078efcff */
[----:B------:R-:W-:Y:S01]  /*5c360*/  LOP3.LUT P1, RZ, R15, 0x8, RZ, 0xc0, !PT ;  /* 0x000000080fff7812 */ /* 0x000fe2000782c0ff */
[----:B-1----:R-:W4:Y:S01]  /*5c370*/  LDL.LU.64 R50, [R1+0xad8] ;  /* 0x000ad80001327983 */ /* 0x002f220000300a00 */
[----:B------:R-:W-:-:S11]  /*5c380*/  PRMT R0, R73, 0x7771, RZ ;  /* 0x0000777149007816 */ /* 0x000fd600000000ff */
[----:B------:R1:W-:Y:S01]  /*5c390*/  @P1 STG.E.U8 desc[UR56][R48.64], R0 ;  /* 0x0000000030001986 */ /* 0x0003e2000c101138 */
[----:B------:R-:W-:-:S03]  /*5c3a0*/  LOP3.LUT P1, RZ, R191, 0x10, RZ, 0xc0, !PT ;  /* 0x00000010bfff7812 */ /* 0x000fc6000782c0ff */
[----:B-1----:R-:W4:Y:S01]  /*5c3b0*/  LDL.LU.64 R48, [R1+0xad0] ;  /* 0x000ad00001307983 */ /* 0x002f220000300a00 */
[----:B------:R-:W-:-:S09]  /*5c3c0*/  PRMT R0, R73, 0x7772, RZ ;  /* 0x0000777249007816 */ /* 0x000fd200000000ff */
[----:B------:R1:W-:Y:S01]  /*5c3d0*/  @P1 STG.E.U8 desc[UR56][R168.64], R0 ;  /* 0x00000000a8001986 */ /* 0x0003e2000c101138 */
[----:B------:R-:W-:Y:S02]  /*5c3e0*/  LOP3.LUT P1, RZ, R191, 0x8, RZ, 0xc0, !PT ;  /* 0x00000008bfff7812 */ /* 0x000fe4000782c0ff */
[----:B------:R-:W-:Y:S01]  /*5c3f0*/  PRMT R73, R73, 0x7773, RZ ;  /* 0x0000777349497816 */ /* 0x000fe200000000ff */
[----:B-1----:R-:W4:Y:S01]  /*5c400*/  LDL.LU.64 R168, [R1+0xac8] ;  /* 0x000ac80001a87983 */ /* 0x002f220000300a00 */
[----:B------:R-:W-:-:S09]  /*5c410*/  PRMT R0, R74, 0x7770, RZ ;  /* 0x000077704a007816 */ /* 0x000fd200000000ff */
[----:B--2---:R1:W-:Y:S04]  /*5c420*/  @P1 STG.E.U8 desc[UR56][R170.64], R73 ;  /* 0x00000049aa001986 */ /* 0x0043e8000c101138 */
[----:B-1----:R-:W2:Y:S01]  /*5c430*/  LDL.LU.64 R170, [R1+0xac0] ;  /* 0x000ac00001aa7983 */ /* 0x002ea20000300a00 */
[----:B------:R-:W-:-:S13]  /*5c440*/  LOP3.LUT P1, RZ, R191, 0x4, RZ, 0xc0, !PT ;  /* 0x00000004bfff7812 */ /* 0x000fda000782c0ff */
[----:B------:R1:W-:Y:S01]  /*5c450*/  @P1 STG.E.U8 desc[UR56][R66.64], R0 ;  /* 0x0000000042001986 */ /* 0x0003e2000c101138 */
[----:B------:R-:W-:Y:S02]  /*5c460*/  LOP3.LUT P1, RZ, R191, 0x2, RZ, 0xc0, !PT ;  /* 0x00000002bfff7812 */ /* 0x000fe4000782c0ff */
[----:B-1----:R-:W-:-:S11]  /*5c470*/  PRMT R0, R74, 0x7771, RZ ;  /* 0x000077714a007816 */ /* 0x002fd600000000ff */
[----:B------:R1:W-:Y:S01]  /*5c480*/  @P1 STG.E.U8 desc[UR56][R64.64], R0 ;  /* 0x0000000040001986 */ /* 0x0003e2000c101138 */
[----:B------:R-:W-:Y:S02]  /*5c490*/  LOP3.LUT P1, RZ, R191, 0x1, RZ, 0xc0, !PT ;  /* 0x00000001bfff7812 */ /* 0x000fe4000782c0ff */
[----:B-1----:R-:W-:-:S11]  /*5c4a0*/  PRMT R0, R74, 0x7772, RZ ;  /* 0x000077724a007816 */ /* 0x002fd600000000ff */
[----:B------:R1:W-:Y:S01]  /*5c4b0*/  @P1 STG.E.U8 desc[UR56][R62.64], R0 ;  /* 0x000000003e001986 */ /* 0x0003e2000c101138 */
[----:B------:R-:W-:Y:S02]  /*5c4c0*/  LOP3.LUT P1, RZ, R16, 0x80000000, RZ, 0xc0, !PT ;  /* 0x8000000010ff7812 */ /* 0x000fe4000782c0ff */
[----:B------:R-:W-:Y:S02]  /*5c4d0*/  PRMT R74, R74, 0x7773, RZ ;  /* 0x000077734a4a7816 */ /* 0x000fe400000000ff */
[----:B-1----:R-:W-:Y:S01]  /*5c4e0*/  PRMT R0, R75, 0x7770, RZ ;  /* 0x000077704b007816 */ /* 0x002fe200000000ff */
[----:B------:R-:W2:Y:S08]  /*5c4f0*/  LDL.LU.64 R62, [R1+0xab8] ;  /* 0x000ab800013e7983 */ /* 0x000eb00000300a00 */
[----:B------:R1:W-:Y:S01]  /*5c500*/  @P1 STG.E.U8 desc[UR56][R60.64], R74 ;  /* 0x0000004a3c001986 */ /* 0x0003e2000c101138 */
[----:B------:R-:W-:-:S02]  /*5c510*/  LOP3.LUT P1, RZ, R16, 0x40000000, RZ, 0xc0, !PT ;  /* 0x4000000010ff7812 */ /* 0x000fc4000782c0ff */
[----:B------:R-:W-:Y:S01]  /*5c520*/  LOP3.LUT P2, RZ, R15, 0x400000, RZ, 0xc0, !PT ;  /* 0x004000000fff7812 */ /* 0x000fe2000784c0ff */
[----:B-1----:R-:W2:Y:S10]  /*5c530*/  LDL.LU.64 R60, [R1+0xab0] ;  /* 0x000ab000013c7983 */ /* 0x002eb40000300a00 */
[----:B------:R1:W-:Y:S01]  /*5c540*/  @P1 STG.E.U8 desc[UR56][R58.64], R0 ;  /* 0x000000003a001986 */ /* 0x0003e2000c101138 */
[----:B------:R-:W-:-:S02]  /*5c550*/  LOP3.LUT P1, RZ, R16, 0x20000000, RZ, 0xc0, !PT ;  /* 0x2000000010ff7812 */ /* 0x000fc4000782c0ff */
[----:B-1----:R-:W-:Y:S01]  /*5c560*/  PRMT R0, R75, 0x7771, RZ ;  /* 0x000077714b007816 */ /* 0x002fe200000000ff */
[----:B------:R-:W2:Y:S10]  /*5c570*/  LDL.LU.64 R58, [R1+0xaa8] ;  /* 0x000aa800013a7983 */ /* 0x000eb40000300a00 */
[----:B------:R1:W-:Y:S01]  /*5c580*/  @P1 STG.E.U8 desc[UR56][R56.64], R0 ;  /* 0x0000000038001986 */ /* 0x0003e2000c101138 */
[----:B------:R-:W-:-:S02]  /*5c590*/  LOP3.LUT P0, RZ, R15, 0x1000000, RZ, 0xc0, !PT ;  /* 0x010000000fff7812 */ /* 0x000fc4000780c0ff */
[C---:B-1----:R-:W-:Y:S01]  /*5c5a0*/  PRMT R0, R75.reuse, 0x7772, RZ ;  /* 0x000077724b007816 */ /* 0x042fe200000000ff */
[----:B------:R-:W2:Y:S04]  /*5c5b0*/  LDL.LU.64 R56, [R1+0xaa0] ;  /* 0x000aa00001387983 */ /* 0x000ea80000300a00 */
[----:B---3--:R1:W-:Y:S01]  /*5c5c0*/  @P2 STG.E.U8 desc[UR56][R54.64], R0 ;  /* 0x0000000036002986 */ /* 0x0083e2000c101138 */
[----:B------:R-:W-:-:S03]  /*5c5d0*/  PRMT R75, R75, 0x7773, RZ ;  /* 0x000077734b4b7816 */ /* 0x000fc600000000ff */
[----:B-1----:R-:W3:Y:S01]  /*5c5e0*/  LDL.LU.64 R54, [R1+0xa98] ;  /* 0x000a980001367983 */ /* 0x002ee20000300a00 */
[----:B------:R-:W-:-:S03]  /*5c5f0*/  LOP3.LUT P3, RZ, R15, 0x2000000, RZ, 0xc0, !PT ;  /* 0x020000000fff7812 */ /* 0x000fc6000786c0ff */
[----:B----4-:R1:W-:Y:S01]  /*5c600*/  @P0 STG.E.U8 desc[UR56][R52.64], R75 ;  /* 0x0000004b34000986 */ /* 0x0103e2000c101138 */
[----:B------:R-:W-:-:S03]  /*5c610*/  PRMT R0, R76, 0x7770, RZ ;  /* 0x000077704c007816 */ /* 0x000fc600000000ff */
[----:B-1----:R-:W4:Y:S01]  /*5c620*/  LDL.LU.64 R52, [R1+0xa90] ;  /* 0x000a900001347983 */ /* 0x002f220000300a00 */
[----:B------:R-:W-:-:S05]  /*5c630*/  LOP3.LUT P4, RZ, R15, 0x8000000, RZ, 0xc0, !PT ;  /* 0x080000000fff7812 */ /* 0x000fca000788c0ff */
[----:B------:R1:W-:Y:S04]  /*5c640*/  @P3 STG.E.U8 desc[UR56][R50.64], R0 ;  /* 0x0000000032003986 */ /* 0x0003e8000c101138 */
[----:B-1----:R-:W4:Y:S01]  /*5c650*/  LDL.LU.64 R50, [R1+0xa88] ;  /* 0x000a880001327983 */ /* 0x002f220000300a00 */
[----:B------:R-:W-:Y:S02]  /*5c660*/  PRMT R0, R76, 0x7771, RZ ;  /* 0x000077714c007816 */ /* 0x000fe400000000ff */
[----:B------:R-:W-:-:S03]  /*5c670*/  LOP3.LUT P5, RZ, R15, 0x40000000, RZ, 0xc0, !PT ;  /* 0x400000000fff7812 */ /* 0x000fc600078ac0ff */
[----:B------:R1:W-:Y:S04]  /*5c680*/  @P4 STG.E.U8 desc[UR56][R48.64], R0 ;  /* 0x0000000030004986 */ /* 0x0003e8000c101138 */
[----:B-1----:R-:W4:Y:S01]  /*5c690*/  LDL.LU.64 R48, [R1+0xa80] ;  /* 0x000a800001307983 */ /* 0x002f220000300a00 */
[----:B------:R-:W-:Y:S02]  /*5c6a0*/  PRMT R0, R76, 0x7772, RZ ;  /* 0x000077724c007816 */ /* 0x000fe400000000ff */
[----:B------:R-:W-:-:S03]  /*5c6b0*/  LOP3.LUT P6, RZ, R14, 0x1, RZ, 0xc0, !PT ;  /* 0x000000010eff7812 */ /* 0x000fc600078cc0ff */
[----:B------:R1:W-:Y:S01]  /*5c6c0*/  @P5 STG.E.U8 desc[UR56][R168.64], R0 ;  /* 0x00000000a8005986 */ /* 0x0003e2000c101138 */
[----:B------:R-:W-:-:S03]  /*5c6d0*/  PRMT R76, R76, 0x7773, RZ ;  /* 0x000077734c4c7816 */ /* 0x000fc600000000ff */
[----:B-1----:R-:W4:Y:S06]  /*5c6e0*/  LDL.LU.64 R168, [R1+0xa78] ;  /* 0x000a780001a87983 */ /* 0x002f2c0000300a00 */
[----:B--2---:R1:W-:Y:S04]  /*5c6f0*/  @P6 STG.E.U8 desc[UR56][R170.64], R76 ;  /* 0x0000004caa006986 */ /* 0x0043e8000c101138 */
[----:B-1----:R-:W2:Y:S01]  /*5c700*/  LDL.LU.64 R170, [R1+0xa70] ;  /* 0x000a700001aa7983 */ /* 0x002ea20000300a00 */
        /* <DEDUP_REMOVED lines=21> */
[----:B------:R-:W-:Y:S02]  /*5c860*/  LOP3.LUT P4, RZ, R14, 0x8, RZ, 0xc0, !PT ;  /* 0x000000080eff7812 */ /* 0x000fe4000788c0ff */
[----:B------:R-:W-:-:S05]  /*5c870*/  PRMT R0, R77, 0x7770, RZ ;  /* 0x000077704d007816 */ /* 0x000fca00000000ff */
[----:B------:R-:W-:Y:S02]  /*5c880*/  @P1 LOP3.LUT R16, R16, 0x8000000, RZ, 0xfc, !PT ;  /* 0x0800000010101812 */ /* 0x000fe400078efcff */
[C---:B------:R-:W-:Y:S02]  /*5c890*/  LOP3.LUT P1, RZ, R14.reuse, 0x800, RZ, 0xc0, !PT ;  /* 0x000008000eff7812 */ /* 0x040fe4000782c0ff */
[----:B------:R-:W-:Y:S01]  /*5c8a0*/  LOP3.LUT P5, RZ, R14, 0x40, RZ, 0xc0, !PT ;  /* 0x000000400eff7812 */ /* 0x000fe200078ac0ff */
[----:B------:R1:W-:Y:S01]  /*5c8b0*/  @P3 STG.E.U8 desc[UR56][R62.64], R0 ;  /* 0x000000003e003986 */ /* 0x0003e2000c101138 */
[----:B------:R-:W-:Y:S02]  /*5c8c0*/  LOP3.LUT R16, R16, 0xefffffff, RZ, 0xc0, !PT ;  /* 0xefffffff10107812 */ /* 0x000fe400078ec0ff */
[----:B------:R-:W-:Y:S02]  /*5c8d0*/  LOP3.LUT P6, RZ, R14, 0x100, RZ, 0xc0, !PT ;  /* 0x000001000eff7812 */ /* 0x000fe400078cc0ff */
[----:B-1----:R-:W-:-:S05]  /*5c8e0*/  PRMT R0, R77, 0x7771, RZ ;  /* 0x000077714d007816 */ /* 0x002fca00000000ff */
[----:B------:R-:W-:Y:S02]  /*5c8f0*/  @P1 LOP3.LUT R16, R16, 0x10000000, RZ, 0xfc, !PT ;  /* 0x1000000010101812 */ /* 0x000fe400078efcff */
[----:B------:R-:W-:Y:S01]  /*5c900*/  LOP3.LUT P1, RZ, R14, 0x200, RZ, 0xc0, !PT ;  /* 0x000002000eff7812 */ /* 0x000fe2000782c0ff */
[----:B------:R1:W-:Y:S02]  /*5c910*/  @P4 STG.E.U8 desc[UR56][R60.64], R0 ;  /* 0x000000003c004986 */ /* 0x0003e4000c101138 */
[C---:B-1----:R-:W-:Y:S02]  /*5c920*/  PRMT R0, R77.reuse, 0x7772, RZ ;  /* 0x000077724d007816 */ /* 0x042fe400000000ff */
[----:B------:R-:W-:-:S03]  /*5c930*/  PRMT R77, R77, 0x7773, RZ ;  /* 0x000077734d4d7816 */ /* 0x000fc600000000ff */
[----:B------:R1:W-:Y:S04]  /*5c940*/  @P5 STG.E.U8 desc[UR56][R58.64], R0 ;  /* 0x000000003a005986 */ /* 0x0003e8000c101138 */
[----:B------:R-:W-:Y:S01]  /*5c950*/  @P6 STG.E.U8 desc[UR56][R56.64], R77 ;  /* 0x0000004d38006986 */ /* 0x000fe2000c101138 */
[----:B-1----:R-:W-:-:S05]  /*5c960*/  PRMT R0, R78, 0x7770, RZ ;  /* 0x000077704e007816 */ /* 0x002fca00000000ff */
[----:B---3--:R1:W-:Y:S01]  /*5c970*/  @P1 STG.E.U8 desc[UR56][R54.64], R0 ;  /* 0x0000000036001986 */ /* 0x0083e2000c101138 */
[----:B------:R-:W-:Y:S02]  /*5c980*/  LOP3.LUT P1, RZ, R16, 0x10000000, RZ, 0xc0, !PT ;  /* 0x1000000010ff7812 */ /* 0x000fe4000782c0ff */
[----:B-1----:R-:W-:-:S11]  /*5c990*/  PRMT R0, R78, 0x7771, RZ ;  /* 0x000077714e007816 */ /* 0x002fd600000000ff */
        /* <DEDUP_REMOVED lines=12> */
[----:B--2---:R1:W-:Y:S01]  /*5ca60*/  @P1 STG.E.U8 desc[UR56][R170.64], R0 ;  /* 0x00000000aa001986 */ /* 0x0043e2000c101138 */
[C---:B------:R-:W-:Y:S02]  /*5ca70*/  LOP3.LUT P1, RZ, R16.reuse, 0x800000, RZ, 0xc0, !PT ;  /* 0x0080000010ff7812 */ /* 0x040fe4000782c0ff */
[----:B-1----:R-:W-:Y:S01]  /*5ca80*/  PRMT R0, R79, 0x7772, RZ ;  /* 0x000077724f007816 */ /* 0x002fe200000000ff */
[----:B------:R-:W2:Y:S10]  /*5ca90*/  LDL.LU.64 R170, [R1+0xa68] ;  /* 0x000a680001aa7983 */ /* 0x000eb40000300a00 */
[----:B------:R1:W-:Y:S01]  /*5caa0*/  @P1 STG.E.U8 desc[UR56][R240.64], R0 ;  /* 0x00000000f0001986 */ /* 0x0003e2000c101138 */
[----:B------:R-:W-:-:S02]  /*5cab0*/  LOP3.LUT P1, RZ, R16, 0x400000, RZ, 0xc0, !PT ;  /* 0x0040000010ff7812 */ /* 0x000fc4000782c0ff */
[----:B------:R-:W-:Y:S01]  /*5cac0*/  PRMT R79, R79, 0x7773, RZ ;  /* 0x000077734f4f7816 */ /* 0x000fe200000000ff */
[----:B------:R-:W3:Y:S01]  /*5cad0*/  LDL.LU.64 R54, [R1+0xa60] ;  /* 0x000a600001367983 */ /* 0x000ee20000300a00 */
[C---:B------:R-:W-:Y:S02]  /*5cae0*/  LOP3.LUT P2, RZ, R14.reuse, 0x8000000, RZ, 0xc0, !PT ;  /* 0x080000000eff7812 */ /* 0x040fe4000784c0ff */
[----:B------:R-:W-:Y:S01]  /*5caf0*/  LOP3.LUT P0, RZ, R14, 0x20000000, RZ, 0xc0, !PT ;  /* 0x200000000eff7812 */ /* 0x000fe2000780c0ff */
[----:B------:R-:W4:Y:S01]  /*5cb00*/  LDL.LU.64 R52, [R1+0xa58] ;  /* 0x000a580001347983 */ /* 0x000f220000300a00 */
[----:B-1----:R-:W-:-:S03]  /*5cb10*/  PRMT R0, R80, 0x7770, RZ ;  /* 0x0000777050007816 */ /* 0x002fc600000000ff */
[----:B------:R-:W4:Y:S04]  /*5cb20*/  LDL.LU.64 R50, [R1+0xa50] ;  /* 0x000a500001327983 */ /* 0x000f280000300a00 */
[----:B------:R-:W-:Y:S01]  /*5cb30*/  @P1 STG.E.U8 desc[UR56][R238.64], R79 ;  /* 0x0000004fee001986 */ /* 0x000fe2000c101138 */
[C---:B------:R-:W-:Y:S02]  /*5cb40*/  LOP3.LUT P1, RZ, R16.reuse, 0x200000, RZ, 0xc0, !PT ;  /* 0x0020000010ff7812 */ /* 0x040fe4000782c0ff */
[----:B------:R-:W-:Y:S01]  /*5cb50*/  LOP3.LUT R16, R16, 0xffffdfff, RZ, 0xc0, !PT ;  /* 0xffffdfff10107812 */ /* 0x000fe200078ec0ff */
[----:B------:R-:W4:Y:S01]  /*5cb60*/  LDL.LU.64 R48, [R1+0xa48] ;  /* 0x000a480001307983 */ /* 0x000f220000300a00 */
[C---:B------:R-:W-:Y:S02]  /*5cb70*/  LOP3.LUT P3, RZ, R14.reuse, 0x40000000, RZ, 0xc0, !PT ;  /* 0x400000000eff7812 */ /* 0x040fe4000786c0ff */
[----:B------:R-:W-:Y:S01]  /*5cb80*/  LOP3.LUT P4, RZ, R14, 0x80000000, RZ, 0xc0, !PT ;  /* 0x800000000eff7812 */ /* 0x000fe2000788c0ff */
[----:B------:R-:W4:Y:S06]  /*5cb90*/  LDL.LU.64 R168, [R1+0xa40] ;  /* 0x000a400001a87983 */ /* 0x000f2c0000300a00 */
[----:B------:R1:W-:Y:S01]  /*5cba0*/  @P1 STG.E.U8 desc[UR56][R236.64], R0 ;  /* 0x00000000ec001986 */ /* 0x0003e2000c101138 */
        /* <DEDUP_REMOVED lines=13> */
[----:B-1----:R-:W-:-:S09]  /*5cc80*/  PRMT R0, R80, 0x7771, RZ ;  /* 0x0000777150007816 */ /* 0x002fd200000000ff */
[----:B------:R-:W-:Y:S02]  /*5cc90*/  @P1 LOP3.LUT R16, R16, 0x20000, RZ, 0xfc, !PT ;  /* 0x0002000010101812 */ /* 0x000fe400078efcff */
[C---:B------:R-:W-:Y:S02]  /*5cca0*/  LOP3.LUT P1, RZ, R13.reuse, 0x200, RZ, 0xc0, !PT ;  /* 0x000002000dff7812 */ /* 0x040fe4000782c0ff */
[----:B------:R-:W-:Y:S01]  /*5ccb0*/  LOP3.LUT R16, R16, 0xfffbffff, RZ, 0xc0, !PT ;  /* 0xfffbffff10107812 */ /* 0x000fe200078ec0ff */
[----:B------:R1:W-:Y:S01]  /*5ccc0*/  @P2 STG.E.U8 desc[UR56][R234.64], R0 ;  /* 0x00000000ea002986 */ /* 0x0003e2000c101138 */
[----:B------:R-:W-:-:S09]  /*5ccd0*/  LOP3.LUT P5, RZ, R13, 0x1, RZ, 0xc0, !PT ;  /* 0x000000010dff7812 */ /* 0x000fd200078ac0ff */
[----:B------:R-:W-:Y:S02]  /*5cce0*/  @P1 LOP3.LUT R16, R16, 0x40000, RZ, 0xfc, !PT ;  /* 0x0004000010101812 */ /* 0x000fe400078efcff */
[C---:B-1----:R-:W-:Y:S02]  /*5ccf0*/  PRMT R0, R80.reuse, 0x7772, RZ ;  /* 0x0000777250007816 */ /* 0x042fe400000000ff */
[C---:B------:R-:W-:Y:S02]  /*5cd00*/  LOP3.LUT P1, RZ, R13.reuse, 0x100, RZ, 0xc0, !PT ;  /* 0x000001000dff7812 */ /* 0x040fe4000782c0ff */
[----:B------:R-:W-:Y:S01]  /*5cd10*/  PRMT R80, R80, 0x7773, RZ ;  /* 0x0000777350507816 */ /* 0x000fe200000000ff */
[----:B------:R1:W-:Y:S01]  /*5cd20*/  @P0 STG.E.U8 desc[UR56][R232.64], R0 ;  /* 0x00000000e8000986 */ /* 0x0003e2000c101138 */
[----:B------:R-:W-:Y:S02]  /*5cd30*/  LOP3.LUT P6, RZ, R13, 0x2, RZ, 0xc0, !PT ;  /* 0x000000020dff7812 */ /* 0x000fe400078cc0ff */
[----:B------:R-:W-:Y:S01]  /*5cd40*/  LOP3.LUT R16, R16, 0xfff7ffff, RZ, 0xc0, !PT ;  /* 0xfff7ffff10107812 */ /* 0x000fe200078ec0ff */
[----:B------:R-:W-:Y:S01]  /*5cd50*/  @P3 STG.E.U8 desc[UR56][R230.64], R80 ;  /* 0x00000050e6003986 */ /* 0x000fe2000c101138 */
[----:B-1----:R-:W-:-:S05]  /*5cd60*/  PRMT R0, R81, 0x7770, RZ ;  /* 0x0000777051007816 */ /* 0x002fca00000000ff */
[----:B------:R-:W-:Y:S01]  /*5cd70*/  @P1 LOP3.LUT R16, R16, 0x80000, RZ, 0xfc, !PT ;  /* 0x0008000010101812 */ /* 0x000fe200078efcff */
[----:B------:R1:W-:Y:S01]  /*5cd80*/  @P4 STG.E.U8 desc[UR56][R228.64], R0 ;  /* 0x00000000e4004986 */ /* 0x0003e2000c101138 */
[C---:B------:R-:W-:Y:S02]  /*5cd90*/  LOP3.LUT P3, RZ, R13.reuse, 0x4, RZ, 0xc0, !PT ;  /* 0x000000040dff7812 */ /* 0x040fe4000786c0ff */
[C---:B------:R-:W-:Y:S02]  /*5cda0*/  LOP3.LUT P1, RZ, R13.reuse, 0x80, RZ, 0xc0, !PT ;  /* 0x000000800dff7812 */ /* 0x040fe4000782c0ff */
[----:B------:R-:W-:Y:S02]  /*5cdb0*/  LOP3.LUT P4, RZ, R13, 0x8, RZ, 0xc0, !PT ;  /* 0x000000080dff7812 */ /* 0x000fe4000788c0ff */
[----:B-1----:R-:W-:-:S05]  /*5cdc0*/  PRMT R0, R81, 0x7771, RZ ;  /* 0x0000777151007816 */ /* 0x002fca00000000ff */
[----:B------:R1:W-:Y:S01]  /*5cdd0*/  @P5 STG.E.U8 desc[UR56][R226.64], R0 ;  /* 0x00000000e2005986 */ /* 0x0003e2000c101138 */
[----:B------:R-:W-:Y:S02]  /*5cde0*/  LOP3.LUT P5, RZ, R13, 0x10, RZ, 0xc0, !PT ;  /* 0x000000100dff7812 */ /* 0x000fe400078ac0ff */
[----:B------:R-:W-:Y:S02]  /*5cdf0*/  LOP3.LUT R16, R16, 0xffefffff, RZ, 0xc0, !PT ;  /* 0xffefffff10107812 */ /* 0x000fe400078ec0ff */
[C---:B-1----:R-:W-:Y:S02]  /*5ce00*/  PRMT R0, R81.reuse, 0x7772, RZ ;  /* 0x0000777251007816 */ /* 0x042fe400000000ff */
[----:B------:R-:W-:-:S03]  /*5ce10*/  PRMT R81, R81, 0x7773, RZ ;  /* 0x0000777351517816 */ /* 0x000fc600000000ff */
[----:B------:R1:W-:Y:S01]  /*5ce20*/  @P6 STG.E.U8 desc[UR56][R224.64], R0 ;  /* 0x00000000e0006986 */ /* 0x0003e2000c101138 */
[C---:B------:R-:W-:Y:S02]  /*5ce30*/  LOP3.LUT P6, RZ, R13.reuse, 0x20, RZ, 0xc0, !PT ;  /* 0x000000200dff7812 */ /* 0x040fe400078cc0ff */
[----:B------:R-:W-:Y:S01]  /*5ce40*/  @P1 LOP3.LUT R16, R16, 0x100000, RZ, 0xfc, !PT ;  /* 0x0010000010101812 */ /* 0x000fe200078efcff */
[----:B------:R-:W-:Y:S01]  /*5ce50*/  @P3 STG.E.U8 desc[UR56][R222.64], R81 ;  /* 0x00000051de003986 */ /* 0x000fe2000c101138 */
[----:B------:R-:W-:Y:S02]  /*5ce60*/  LOP3.LUT P1, RZ, R13, 0x40, RZ, 0xc0, !PT ;  /* 0x000000400dff7812 */ /* 0x000fe4000782c0ff */
        /* <DEDUP_REMOVED lines=47> */
[----:B------:R-:W-:Y:S02]  /*5d160*/  LOP3.LUT P0, RZ, R13, 0x10000, RZ, 0xc0, !PT ;  /* 0x000100000dff7812 */ /* 0x000fe4000780c0ff */
[----:B-1----:R-:W-:-:S07]  /*5d170*/  PRMT R0, R85, 0x7770, RZ ;  /* 0x0000777055007816 */ /* 0x002fce00000000ff */
[----:B------:R-:W-:Y:S02]  /*5d180*/  @P1 LOP3.LUT R16, R16, 0x200, RZ, 0xfc, !PT ;  /* 0x0000020010101812 */ /* 0x000fe400078efcff */
[C---:B------:R-:W-:Y:S01]  /*5d190*/  LOP3.LUT P1, RZ, R13.reuse, 0x10000000, RZ, 0xc0, !PT ;  /* 0x100000000dff7812 */ /* 0x040fe2000782c0ff */
[----:B------:R1:W-:Y:S01]  /*5d1a0*/  @P2 STG.E.U8 desc[UR56][R196.64], R0 ;  /* 0x00000000c4002986 */ /* 0x0003e2000c101138 */
[C---:B------:R-:W-:Y:S02]  /*5d1b0*/  LOP3.LUT P3, RZ, R13.reuse, 0x20000, RZ, 0xc0, !PT ;  /* 0x000200000dff7812 */ /* 0x040fe4000786c0ff */
[----:B------:R-:W-:Y:S02]  /*5d1c0*/  LOP3.LUT R16, R16, 0xfffffbff, RZ, 0xc0, !PT ;  /* 0xfffffbff10107812 */ /* 0x000fe400078ec0ff */
[C---:B------:R-:W-:Y:S02]  /*5d1d0*/  LOP3.LUT P4, RZ, R13.reuse, 0x40000, RZ, 0xc0, !PT ;  /* 0x000400000dff7812 */ /* 0x040fe4000788c0ff */
[----:B------:R-:W-:-:S02]  /*5d1e0*/  LOP3.LUT P5, RZ, R13, 0x80000, RZ, 0xc0, !PT ;  /* 0x000800000dff7812 */ /* 0x000fc400078ac0ff */
[----:B-1----:R-:W-:-:S03]  /*5d1f0*/  PRMT R0, R85, 0x7771, RZ ;  /* 0x0000777155007816 */ /* 0x002fc600000000ff */
[----:B------:R-:W-:Y:S02]  /*5d200*/  @P1 LOP3.LUT R16, R16, 0x400, RZ, 0xfc, !PT ;  /* 0x0000040010101812 */ /* 0x000fe400078efcff */
[C---:B------:R-:W-:Y:S01]  /*5d210*/  LOP3.LUT P1, RZ, R13.reuse, 0x8000000, RZ, 0xc0, !PT ;  /* 0x080000000dff7812 */ /* 0x040fe2000782c0ff */
[----:B------:R1:W-:Y:S01]  /*5d220*/  @P0 STG.E.U8 desc[UR56][R194.64], R0 ;  /* 0x00000000c2000986 */ /* 0x0003e2000c101138 */
[----:B------:R-:W-:Y:S02]  /*5d230*/  LOP3.LUT P6, RZ, R13, 0x100000, RZ, 0xc0, !PT ;  /* 0x001000000dff7812 */ /* 0x000fe400078cc0ff */
[----:B------:R-:W-:Y:S02]  /*5d240*/  LOP3.LUT R16, R16, 0xfffff7ff, RZ, 0xc0, !PT ;  /* 0xfffff7ff10107812 */ /* 0x000fe400078ec0ff */
[C---:B-1----:R-:W-:Y:S02]  /*5d250*/  PRMT R0, R85.reuse, 0x7772, RZ ;  /* 0x0000777255007816 */ /* 0x042fe400000000ff */
[----:B------:R-:W-:-:S03]  /*5d260*/  PRMT R85, R85, 0x7773, RZ ;  /* 0x0000777355557816 */ /* 0x000fc600000000ff */
[----:B------:R1:W-:Y:S01]  /*5d270*/  @P3 STG.E.U8 desc[UR56][R192.64], R0 ;  /* 0x00000000c0003986 */ /* 0x0003e2000c101138 */
[----:B------:R-:W-:-:S03]  /*5d280*/  LOP3.LUT P3, RZ, R13, 0x200000, RZ, 0xc0, !PT ;  /* 0x002000000dff7812 */ /* 0x000fc6000786c0ff */
[----:B------:R-:W-:Y:S01]  /*5d290*/  @P4 STG.E.U8 desc[UR56][R188.64], R85 ;  /* 0x00000055bc004986 */ /* 0x000fe2000c101138 */
[----:B------:R-:W-:Y:S02]  /*5d2a0*/  @P1 LOP3.LUT R16, R16, 0x800, RZ, 0xfc, !PT ;  /* 0x0000080010101812 */ /* 0x000fe400078efcff */
[----:B-1----:R-:W-:Y:S02]  /*5d2b0*/  PRMT R0, R86, 0x7770, RZ ;  /* 0x0000777056007816 */ /* 0x002fe400000000ff */
[----:B------:R-:W-:-:S03]  /*5d2c0*/  LOP3.LUT P1, RZ, R13, 0x4000000, RZ, 0xc0, !PT ;  /* 0x040000000dff7812 */ /* 0x000fc6000782c0ff */
[----:B------:R1:W-:Y:S01]  /*5d2d0*/  @P5 STG.E.U8 desc[UR56][R186.64], R0 ;  /* 0x00000000ba005986 */ /* 0x0003e2000c101138 */
        /* <DEDUP_REMOVED lines=9> */
[----:B------:R-:W-:Y:S02]  /*5d370*/  @P1 LOP3.LUT R16, R16, 0x1000, RZ, 0xfc, !PT ;  /* 0x0000100010101812 */ /* 0x000fe400078efcff */
[----:B------:R-:W-:Y:S01]  /*5d380*/  LOP3.LUT P1, RZ, R13, 0x2000000, RZ, 0xc0, !PT ;  /* 0x020000000dff7812 */ /* 0x000fe2000782c0ff */
[----:B------:R-:W-:Y:S01]  /*5d390*/  @P4 STG.E.U8 desc[UR56][R180.64], R86 ;  /* 0x00000056b4004986 */ /* 0x000fe2000c101138 */
[----:B-1----:R-:W-:-:S05]  /*5d3a0*/  PRMT R0, R87, 0x7770, RZ ;  /* 0x0000777057007816 */ /* 0x002fca00000000ff */
[----:B------:R1:W-:Y:S02]  /*5d3b0*/  @P5 STG.E.U8 desc[UR56][R178.64], R0 ;  /* 0x00000000b2005986 */ /* 0x0003e4000c101138 */
[----:B-1----:R-:W-:-:S05]  /*5d3c0*/  PRMT R0, R87, 0x7771, RZ ;  /* 0x0000777157007816 */ /* 0x002fca00000000ff */
[----:B------:R1:W-:Y:S02]  /*5d3d0*/  @P6 STG.E.U8 desc[UR56][R176.64], R0 ;  /* 0x00000000b0006986 */ /* 0x0003e4000c101138 */
[----:B-1----:R-:W-:-:S05]  /*5d3e0*/  PRMT R0, R87, 0x7772, RZ ;  /* 0x0000777257007816 */ /* 0x002fca00000000ff */
        /* <DEDUP_REMOVED lines=32> */
[----:B------:R1:W-:Y:S01]  /*5d5f0*/  @P0 STG.E.U8 desc[UR56][R26.64], R0 ;  /* 0x000000001a000986 */ /* 0x0003e2000c101138 */
[C---:B------:R-:W-:Y:S02]  /*5d600*/  LOP3.LUT P5, RZ, R9.reuse, 0x40, RZ, 0xc0, !PT ;  /* 0x0000004009ff7812 */ /* 0x040fe400078ac0ff */
[----:B------:R-:W-:Y:S02]  /*5d610*/  LOP3.LUT P6, RZ, R9, 0x80, RZ, 0xc0, !PT ;  /* 0x0000008009ff7812 */ /* 0x000fe400078cc0ff */
[----:B-1----:R-:W-:-:S05]  /*5d620*/  PRMT R0, R90, 0x7771, RZ ;  /* 0x000077715a007816 */ /* 0x002fca00000000ff */
[----:B------:R1:W-:Y:S01]  /*5d630*/  @P3 STG.E.U8 desc[UR56][R24.64], R0 ;  /* 0x0000000018003986 */ /* 0x0003e2000c101138 */
[----:B------:R-:W-:Y:S02]  /*5d640*/  LOP3.LUT P3, RZ, R9, 0x100, RZ, 0xc0, !PT ;  /* 0x0000010009ff7812 */ /* 0x000fe4000786c0ff */
[C---:B-1----:R-:W-:Y:S02]  /*5d650*/  PRMT R0, R90.reuse, 0x7772, RZ ;  /* 0x000077725a007816 */ /* 0x042fe400000000ff */
[----:B------:R-:W-:-:S03]  /*5d660*/  PRMT R90, R90, 0x7773, RZ ;  /* 0x000077735a5a7816 */ /* 0x000fc600000000ff */
[----:B------:R1:W-:Y:S04]  /*5d670*/  @P4 STG.E.U8 desc[UR56][R22.64], R0 ;  /* 0x0000000016004986 */ /* 0x0003e8000c101138 */
[----:B------:R-:W-:Y:S01]  /*5d680*/  @P5 STG.E.U8 desc[UR56][R20.64], R90 ;  /* 0x0000005a14005986 */ /* 0x000fe2000c101138 */
[----:B-1----:R-:W-:-:S05]  /*5d690*/  PRMT R0, R91, 0x7770, RZ ;  /* 0x000077705b007816 */ /* 0x002fca00000000ff */
[----:B------:R1:W-:Y:S02]  /*5d6a0*/  @P6 STG.E.U8 desc[UR56][R18.64], R0 ;  /* 0x0000000012006986 */ /* 0x0003e4000c101138 */
[----:B-1----:R-:W-:-:S05]  /*5d6b0*/  PRMT R0, R91, 0x7771, RZ ;  /* 0x000077715b007816 */ /* 0x002fca00000000ff */
[----:B--2---:R1:W-:Y:S04]  /*5d6c0*/  @P3 STG.E.U8 desc[UR56][R170.64], R0 ;  /* 0x00000000aa003986 */ /* 0x0043e8000c101138 */
[----:B-1----:R-:W2:Y:S01]  /*5d6d0*/  LDL.LU.64 R170, [R1+0xa38] ;  /* 0x000a380001aa7983 */ /* 0x002ea20000300a00 */
[----:B------:R-:W-:Y:S02]  /*5d6e0*/  LOP3.LUT P1, RZ, R12, 0x100000, RZ, 0xc0, !PT ;  /* 0x001000000cff7812 */ /* 0x000fe4000782c0ff */
[----:B------:R-:W-:Y:S01]  /*5d6f0*/  LOP3.LUT R13, R13, 0xdfffffff, RZ, 0xc0, !PT ;  /* 0xdfffffff0d0d7812 */ /* 0x000fe200078ec0ff */
[----:B------:R-:W2:Y:S01]  /*5d700*/  LDL.LU.64 R66, [R1+0xa30] ;  /* 0x000a300001427983 */ /* 0x000ea20000300a00 */
[----:B------:R-:W-:-:S03]  /*5d710*/  LOP3.LUT R16, R16, 0xfffffffe, RZ, 0xc0, !PT ;  /* 0xfffffffe10107812 */ /* 0x000fc600078ec0ff */
[----:B------:R-:W2:Y:S04]  /*5d720*/  LDL.LU.64 R64, [R1+0xa28] ;  /* 0x000a280001407983 */ /* 0x000ea80000300a00 */
[----:B------:R-:W2:Y:S02]  /*5d730*/  LDL.LU.64 R62, [R1+0xa20] ;  /* 0x000a2000013e7983 */ /* 0x000ea40000300a00 */
[----:B------:R-:W-:Y:S02]  /*5d740*/  @P1 LOP3.LUT R13, R13, 0x20000000, RZ, 0xfc, !PT ;  /* 0x200000000d0d1812 */ /* 0x000fe400078efcff */
[----:B------:R-:W-:Y:S01]  /*5d750*/  LOP3.LUT P1, RZ, R12, 0x200000, RZ, 0xc0, !PT ;  /* 0x002000000cff7812 */ /* 0x000fe2000782c0ff */
[----:B------:R-:W2:Y:S01]  /*5d760*/  LDL.LU.64 R60, [R1+0xa18] ;  /* 0x000a1800013c7983 */ /* 0x000ea20000300a00 */
[----:B------:R-:W-:-:S02]  /*5d770*/  LOP3.LUT R13, R13, 0xbfffffff, RZ, 0xc0, !PT ;  /* 0xbfffffff0d0d7812 */ /* 0x000fc400078ec0ff */
[C---:B------:R-:W-:Y:S01]  /*5d780*/  LOP3.LUT P4, RZ, R9.reuse, 0x200, RZ, 0xc0, !PT ;  /* 0x0000020009ff7812 */ /* 0x040fe2000788c0ff */
[----:B------:R-:W2:Y:S01]  /*5d790*/  LDL.LU.64 R58, [R1+0xa10] ;  /* 0x000a1000013a7983 */ /* 0x000ea20000300a00 */
[C---:B------:R-:W-:Y:S02]  /*5d7a0*/  LOP3.LUT P5, RZ, R9.reuse, 0x400, RZ, 0xc0, !PT ;  /* 0x0000040009ff7812 */ /* 0x040fe400078ac0ff */
[----:B------:R-:W-:Y:S01]  /*5d7b0*/  LOP3.LUT P6, RZ, R9, 0x800, RZ, 0xc0, !PT ;  /* 0x0000080009ff7812 */ /* 0x000fe200078cc0ff */
[----:B------:R-:W2:Y:S04]  /*5d7c0*/  LDL.LU.64 R56, [R1+0xa08] ;  /* 0x000a080001387983 */ /* 0x000ea80000300a00 */
[----:B------:R-:W-:Y:S02]  /*5d7d0*/  @P1 LOP3.LUT R13, R13, 0x40000000, RZ, 0xfc, !PT ;  /* 0x400000000d0d1812 */ /* 0x000fe400078efcff */
[----:B------:R-:W-:-:S02]  /*5d7e0*/  LOP3.LUT P1, RZ, R12, 0x400000, RZ, 0xc0, !PT ;  /* 0x004000000cff7812 */ /* 0x000fc4000782c0ff */
[----:B------:R-:W-:-:S11]  /*5d7f0*/  LOP3.LUT R13, R13, 0x7fffffff, RZ, 0xc0, !PT ;  /* 0x7fffffff0d0d7812 */ /* 0x000fd600078ec0ff */
[----:B------:R-:W-:Y:S02]  /*5d800*/  @P1 LOP3.LUT R13, R13, 0x80000000, RZ, 0xfc, !PT ;  /* 0x800000000d0d1812 */ /* 0x000fe400078efcff */
        /* <DEDUP_REMOVED lines=13> */
[C---:B------:R-:W-:Y:S02]  /*5d8e0*/  PRMT R0, R91.reuse, 0x7772, RZ ;  /* 0x000077725b007816 */ /* 0x040fe400000000ff */
[----:B------:R-:W-:-:S03]  /*5d8f0*/  PRMT R91, R91, 0x7773, RZ ;  /* 0x000077735b5b7816 */ /* 0x000fc600000000ff */
[----:B---3--:R1:W-:Y:S04]  /*5d900*/  @P4 STG.E.U8 desc[UR56][R54.64], R0 ;  /* 0x0000000036004986 */ /* 0x0083e8000c101138 */
[----:B------:R-:W-:Y:S02]  /*5d910*/  @P1 LOP3.LUT R16, R16, 0x10, RZ, 0xfc, !PT ;  /* 0x0000001010101812 */ /* 0x000fe400078efcff */
[----:B------:R-:W-:Y:S01]  /*5d920*/  LOP3.LUT P1, RZ, R9, 0x1000, RZ, 0xc0, !PT ;  /* 0x0000100009ff7812 */ /* 0x000fe2000782c0ff */
[----:B----4-:R3:W-:Y:S01]  /*5d930*/  @P5 STG.E.U8 desc[UR56][R52.64], R91 ;  /* 0x0000005b34005986 */ /* 0x0107e2000c101138 */
[----:B-1----:R-:W-:-:S03]  /*5d940*/  PRMT R0, R92, 0x7770, RZ ;  /* 0x000077705c007816 */ /* 0x002fc600000000ff */
[----:B------:R-:W4:Y:S04]  /*5d950*/  LDL.LU.64 R54, [R1+0xa00] ;  /* 0x000a000001367983 */ /* 0x000f280000300a00 */
[----:B------:R1:W-:Y:S04]  /*5d960*/  @P6 STG.E.U8 desc[UR56][R50.64], R0 ;  /* 0x0000000032006986 */ /* 0x0003e8000c101138 */
[----:B---3--:R-:W3:Y:S01]  /*5d970*/  LDL.LU.64 R52, [R1+0x9f8] ;  /* 0x0009f80001347983 */ /* 0x008ee20000300a00 */
[----:B-1----:R-:W-:-:S03]  /*5d980*/  PRMT R0, R92, 0x7771, RZ ;  /* 0x000077715c007816 */ /* 0x002fc600000000ff */
[----:B------:R-:W3:Y:S04]  /*5d990*/  LDL.LU.64 R50, [R1+0x9f0] ;  /* 0x0009f00001327983 */ /* 0x000ee80000300a00 */
[----:B------:R1:W-:Y:S01]  /*5d9a0*/  @P1 STG.E.U8 desc[UR56][R48.64], R0 ;  /* 0x0000000030001986 */ /* 0x0003e2000c101138 */
[----:B------:R-:W-:Y:S02]  /*5d9b0*/  LOP3.LUT P1, RZ, R16, 0x10, RZ, 0xc0, !PT ;  /* 0x0000001010ff7812 */ /* 0x000fe4000782c0ff */
[----:B-1----:R-:W-:Y:S01]  /*5d9c0*/  PRMT R0, R92, 0x7772, RZ ;  /* 0x000077725c007816 */ /* 0x002fe200000000ff */
[----:B------:R-:W3:Y:S10]  /*5d9d0*/  LDL.LU.64 R48, [R1+0x9e8] ;  /* 0x0009e80001307983 */ /* 0x000ef40000300a00 */
[----:B------:R1:W-:Y:S01]  /*5d9e0*/  @P1 STG.E.U8 desc[UR56][R168.64], R0 ;  /* 0x00000000a8001986 */ /* 0x0003e2000c101138 */
[----:B------:R-:W-:-:S02]  /*5d9f0*/  LOP3.LUT P1, RZ, R16, 0x8, RZ, 0xc0, !PT ;  /* 0x0000000810ff7812 */ /* 0x000fc4000782c0ff */
[----:B------:R-:W-:Y:S01]  /*5da00*/  PRMT R92, R92, 0x7773, RZ ;  /* 0x000077735c5c7816 */ /* 0x000fe200000000ff */
[----:B-1----:R-:W3:Y:S10]  /*5da10*/  LDL.LU.64 R168, [R1+0x9e0] ;  /* 0x0009e00001a87983 */ /* 0x002ef40000300a00 */
[----:B--2---:R1:W-:Y:S04]  /*5da20*/  @P1 STG.E.U8 desc[UR56][R170.64], R92 ;  /* 0x0000005caa001986 */ /* 0x0043e8000c101138 */
[----:B-1----:R-:W2:Y:S01]  /*5da30*/  LDL.LU.64 R170, [R1+0x9d8] ;  /* 0x0009d80001aa7983 */ /* 0x002ea20000300a00 */
[----:B------:R-:W-:-:S02]  /*5da40*/  LOP3.LUT P1, RZ, R16, 0x4, RZ, 0xc0, !PT ;  /* 0x0000000410ff7812 */ /* 0x000fc4000782c0ff */
[----:B------:R-:W-:-:S11]  /*5da50*/  PRMT R0, R93, 0x7770, RZ ;  /* 0x000077705d007816 */ /* 0x000fd600000000ff */
        /* <DEDUP_REMOVED lines=11> */
[----:B-1----:R-:W-:Y:S02]  /*5db10*/  PRMT R0, R94, 0x7770, RZ ;  /* 0x000077705e007816 */ /* 0x002fe400000000ff */
[----:B------:R-:W-:-:S09]  /*5db20*/  LOP3.LUT P2, RZ, R12, 0x80000, RZ, 0xc0, !PT ;  /* 0x000800000cff7812 */ /* 0x000fd2000784c0ff */
[----:B------:R1:W-:Y:S01]  /*5db30*/  @P1 STG.E.U8 desc[UR56][R58.64], R0 ;  /* 0x000000003a001986 */ /* 0x0003e2000c101138 */
[----:B------:R-:W-:Y:S02]  /*5db40*/  LOP3.LUT P1, RZ, R13, 0x20000000, RZ, 0xc0, !PT ;  /* 0x200000000dff7812 */ /* 0x000fe4000782c0ff */
[C---:B------:R-:W-:Y:S02]  /*5db50*/  LOP3.LUT P0, RZ, R12.reuse, 0x40000, RZ, 0xc0, !PT ;  /* 0x000400000cff7812 */ /* 0x040fe4000780c0ff */
[----:B------:R-:W-:Y:S02]  /*5db60*/  LOP3.LUT P3, RZ, R12, 0x20000, RZ, 0xc0, !PT ;  /* 0x000200000cff7812 */ /* 0x000fe4000786c0ff */
[----:B-1----:R-:W-:-:S07]  /*5db70*/  PRMT R0, R94, 0x7771, RZ ;  /* 0x000077715e007816 */ /* 0x002fce00000000ff */
[----:B------:R1:W-:Y:S01]  /*5db80*/  @P1 STG.E.U8 desc[UR56][R56.64], R0 ;  /* 0x0000000038001986 */ /* 0x0003e2000c101138 */
[----:B------:R-:W-:Y:S02]  /*5db90*/  LOP3.LUT P4, RZ, R12, 0x10000, RZ, 0xc0, !PT ;  /* 0x000100000cff7812 */ /* 0x000fe4000788c0ff */
[C---:B-1----:R-:W-:Y:S02]  /*5dba0*/  PRMT R0, R94.reuse, 0x7772, RZ ;  /* 0x000077725e007816 */ /* 0x042fe400000000ff */
[----:B------:R-:W-:Y:S02]  /*5dbb0*/  PRMT R94, R94, 0x7773, RZ ;  /* 0x000077735e5e7816 */ /* 0x000fe400000000ff */
[C---:B------:R-:W-:Y:S01]  /*5dbc0*/  LOP3.LUT P5, RZ, R12.reuse, 0x8000, RZ, 0xc0, !PT ;  /* 0x000080000cff7812 */ /* 0x040fe200078ac0ff */
[----:B----4-:R1:W-:Y:S01]  /*5dbd0*/  @P2 STG.E.U8 desc[UR56][R54.64], R0 ;  /* 0x0000000036002986 */ /* 0x0103e2000c101138 */
[----:B------:R-:W-:-:S03]  /*5dbe0*/  LOP3.LUT P6, RZ, R12, 0x4000, RZ, 0xc0, !PT ;  /* 0x000040000cff7812 */ /* 0x000fc600078cc0ff */
[----:B---3--:R-:W-:Y:S01]  /*5dbf0*/  @P0 STG.E.U8 desc[UR56][R52.64], R94 ;  /* 0x0000005e34000986 */ /* 0x008fe2000c101138 */
[----:B-1----:R-:W-:-:S05]  /*5dc00*/  PRMT R0, R95, 0x7770, RZ ;  /* 0x000077705f007816 */ /* 0x002fca00000000ff */
[----:B------:R1:W-:Y:S02]  /*5dc10*/  @P3 STG.E.U8 desc[UR56][R50.64], R0 ;  /* 0x0000000032003986 */ /* 0x0003e4000c101138 */
[----:B-1----:R-:W-:-:S05]  /*5dc20*/  PRMT R0, R95, 0x7771, RZ ;  /* 0x000077715f007816 */ /* 0x002fca00000000ff */
[----:B------:R1:W-:Y:S02]  /*5dc30*/  @P4 STG.E.U8 desc[UR56][R48.64], R0 ;  /* 0x0000000030004986 */ /* 0x0003e4000c101138 */
[C---:B-1----:R-:W-:Y:S02]  /*5dc40*/  PRMT R0, R95.reuse, 0x7772, RZ ;  /* 0x000077725f007816 */ /* 0x042fe400000000ff */
[----:B------:R-:W-:-:S03]  /*5dc50*/  PRMT R95, R95, 0x7773, RZ ;  /* 0x000077735f5f7816 */ /* 0x000fc600000000ff */
[----:B------:R-:W-:Y:S04]  /*5dc60*/  @P5 STG.E.U8 desc[UR56][R168.64], R0 ;  /* 0x00000000a8005986 */ /* 0x000fe8000c101138 */
[----:B--2---:R1:W-:Y:S04]  /*5dc70*/  @P6 STG.E.U8 desc[UR56][R170.64], R95 ;  /* 0x0000005faa006986 */ /* 0x0043e8000c101138 */
        /* <DEDUP_REMOVED lines=24> */
[----:B------:R-:W2:Y:S02]  /*5de00*/  LDL.LU.64 R66, [R1+0x998] ;  /* 0x0009980001427983 */ /* 0x000ea40000300a00 */
[----:B------:R-:W-:-:S02]  /*5de10*/  @P1 LOP3.LUT R13, R13, 0x2000000, RZ, 0xfc, !PT ;  /* 0x020000000d0d1812 */ /* 0x000fc400078efcff */
[----:B------:R-:W2:Y:S01]  /*5de20*/  LDL.LU.64 R64, [R1+0x990] ;  /* 0x0009900001407983 */ /* 0x000ea20000300a00 */
[C---:B------:R-:W-:Y:S02]  /*5de30*/  LOP3.LUT P1, RZ, R12.reuse, 0x40, RZ, 0xc0, !PT ;  /* 0x000000400cff7812 */ /* 0x040fe4000782c0ff */
[----:B------:R-:W-:Y:S01]  /*5de40*/  LOP3.LUT R13, R13, 0xfbffffff, RZ, 0xc0, !PT ;  /* 0xfbffffff0d0d7812 */ /* 0x000fe200078ec0ff */
[----:B------:R-:W2:Y:S04]  /*5de50*/  LDL.LU.64 R62, [R1+0x988] ;  /* 0x00098800013e7983 */ /* 0x000ea80000300a00 */
[----:B------:R-:W2:Y:S01]  /*5de60*/  LDL.LU.64 R60, [R1+0x980] ;  /* 0x00098000013c7983 */ /* 0x000ea20000300a00 */
[C---:B------:R-:W-:Y:S02]  /*5de70*/  LOP3.LUT P4, RZ, R12.reuse, 0x1000, RZ, 0xc0, !PT ;  /* 0x000010000cff7812 */ /* 0x040fe4000788c0ff */
[----:B------:R-:W-:Y:S01]  /*5de80*/  LOP3.LUT P5, RZ, R12, 0x800, RZ, 0xc0, !PT ;  /* 0x000008000cff7812 */ /* 0x000fe200078ac0ff */
[----:B------:R-:W2:Y:S02]  /*5de90*/  LDL.LU.64 R58, [R1+0x978] ;  /* 0x00097800013a7983 */ /* 0x000ea40000300a00 */
[----:B------:R-:W-:-:S02]  /*5dea0*/  @P1 LOP3.LUT R13, R13, 0x4000000, RZ, 0xfc, !PT ;  /* 0x040000000d0d1812 */ /* 0x000fc400078efcff */
[----:B------:R-:W-:Y:S01]  /*5deb0*/  LOP3.LUT P1, RZ, R12, 0x80, RZ, 0xc0, !PT ;  /* 0x000000800cff7812 */ /* 0x000fe2000782c0ff */
[----:B------:R-:W2:Y:S01]  /*5dec0*/  LDL.LU.64 R56, [R1+0x970] ;  /* 0x0009700001387983 */ /* 0x000ea20000300a00 */
[----:B------:R-:W-:-:S11]  /*5ded0*/  LOP3.LUT R13, R13, 0xf7ffffff, RZ, 0xc0, !PT ;  /* 0xf7ffffff0d0d7812 */ /* 0x000fd600078ec0ff */
[----:B------:R-:W-:Y:S02]  /*5dee0*/  @P1 LOP3.LUT R13, R13, 0x8000000, RZ, 0xfc, !PT ;  /* 0x080000000d0d1812 */ /* 0x000fe400078efcff */
[----:B------:R-:W-:Y:S02]  /*5def0*/  LOP3.LUT P1, RZ, R12, 0x100, RZ, 0xc0, !PT ;  /* 0x000001000cff7812 */ /* 0x000fe4000782c0ff */
[----:B------:R-:W-:Y:S02]  /*5df00*/  LOP3.LUT R13, R13, 0xefffffff, RZ, 0xc0, !PT ;  /* 0xefffffff0d0d7812 */ /* 0x000fe400078ec0ff */
[----:B------:R-:W-:Y:S02]  /*5df10*/  PRMT R0, R96, 0x7771, RZ ;  /* 0x0000777160007816 */ /* 0x000fe400000000ff */
[----:B------:R-:W-:-:S03]  /*5df20*/  LOP3.LUT P6, RZ, R12, 0x400, RZ, 0xc0, !PT ;  /* 0x000004000cff7812 */ /* 0x000fc600078cc0ff */
[----:B---3--:R1:W-:Y:S04]  /*5df30*/  @P4 STG.E.U8 desc[UR56][R54.64], R0 ;  /* 0x0000000036004986 */ /* 0x0083e8000c101138 */
[----:B------:R-:W-:Y:S02]  /*5df40*/  @P1 LOP3.LUT R13, R13, 0x10000000, RZ, 0xfc, !PT ;  /* 0x100000000d0d1812 */ /* 0x000fe400078efcff */
[----:B------:R-:W-:Y:S02]  /*5df50*/  LOP3.LUT P1, RZ, R12, 0x200, RZ, 0xc0, !PT ;  /* 0x000002000cff7812 */ /* 0x000fe4000782c0ff */
[C---:B-1----:R-:W-:Y:S01]  /*5df60*/  PRMT R0, R96.reuse, 0x7772, RZ ;  /* 0x0000777260007816 */ /* 0x042fe200000000ff */
[----:B------:R-:W3:Y:S01]  /*5df70*/  LDL.LU.64 R54, [R1+0x968] ;  /* 0x0009680001367983 */ /* 0x000ee20000300a00 */
[----:B------:R-:W-:-:S03]  /*5df80*/  PRMT R96, R96, 0x7773, RZ ;  /* 0x0000777360607816 */ /* 0x000fc600000000ff */
[----:B----4-:R1:W-:Y:S04]  /*5df90*/  @P5 STG.E.U8 desc[UR56][R52.64], R0 ;  /* 0x0000000034005986 */ /* 0x0103e8000c101138 */
[----:B------:R4:W-:Y:S01]  /*5dfa0*/  @P6 STG.E.U8 desc[UR56][R50.64], R96 ;  /* 0x0000006032006986 */ /* 0x0009e2000c101138 */
[----:B-1----:R-:W-:-:S03]  /*5dfb0*/  PRMT R0, R97, 0x7770, RZ ;  /* 0x0000777061007816 */ /* 0x002fc600000000ff */
[----:B------:R-:W3:Y:S04]  /*5dfc0*/  LDL.LU.64 R52, [R1+0x960] ;  /* 0x0009600001347983 */ /* 0x000ee80000300a00 */
[----:B------:R1:W-:Y:S01]  /*5dfd0*/  @P1 STG.E.U8 desc[UR56][R48.64], R0 ;  /* 0x0000000030001986 */ /* 0x0003e2000c101138 */
[----:B------:R-:W-:-:S03]  /*5dfe0*/  LOP3.LUT P1, RZ, R13, 0x10000000, RZ, 0xc0, !PT ;  /* 0x100000000dff7812 */ /* 0x000fc6000782c0ff */
[----:B----4-:R-:W4:Y:S01]  /*5dff0*/  LDL.LU.64 R50, [R1+0x958] ;  /* 0x0009580001327983 */ /* 0x010f220000300a00 */
[----:B-1----:R-:W-:-:S03]  /*5e000*/  PRMT R0, R97, 0x7771, RZ ;  /* 0x0000777161007816 */ /* 0x002fc600000000ff */
[----:B------:R-:W4:Y:S06]  /*5e010*/  LDL.LU.64 R48, [R1+0x950] ;  /* 0x0009500001307983 */ /* 0x000f2c0000300a00 */
[----:B------:R1:W-:Y:S01]  /*5e020*/  @P1 STG.E.U8 desc[UR56][R168.64], R0 ;  /* 0x00000000a8001986 */ /* 0x0003e2000c101138 */
[----:B------:R-:W-:-:S03]  /*5e030*/  LOP3.LUT P1, RZ, R13, 0x8000000, RZ, 0xc0, !PT ;  /* 0x080000000dff7812 */ /* 0x000fc6000782c0ff */
[----:B-1----:R-:W4:Y:S01]  /*5e040*/  LDL.LU.64 R168, [R1+0x948] ;  /* 0x0009480001a87983 */ /* 0x002f220000300a00 */
[----:B------:R-:W-:-:S09]  /*5e050*/  PRMT R0, R97, 0x7772, RZ ;  /* 0x0000777261007816 */ /* 0x000fd200000000ff */
[----:B--2---:R1:W-:Y:S04]  /*5e060*/  @P1 STG.E.U8 desc[UR56][R170.64], R0 ;  /* 0x00000000aa001986 */ /* 0x0043e8000c101138 */
[----:B-1----:R-:W2:Y:S01]  /*5e070*/  LDL.LU.64 R170, [R1+0x940] ;  /* 0x0009400001aa7983 */ /* 0x002ea20000300a00 */
[----:B------:R-:W-:Y:S02]  /*5e080*/  LOP3.LUT P1, RZ, R13, 0x4000000, RZ, 0xc0, !PT ;  /* 0x040000000dff7812 */ /* 0x000fe4000782c0ff */
[----:B------:R-:W-:Y:S02]  /*5e090*/  PRMT R97, R97, 0x7773, RZ ;  /* 0x0000777361617816 */ /* 0x000fe400000000ff */
[----:B------:R-:W-:-:S09]  /*5e0a0*/  PRMT R0, R98, 0x7770, RZ ;  /* 0x0000777062007816 */ /* 0x000fd200000000ff */
[----:B------:R-:W-:Y:S01]  /*5e0b0*/  @P1 STG.E.U8 desc[UR56][R66.64], R97 ;  /* 0x0000006142001986 */ /* 0x000fe2000c101138 */
        /* <DEDUP_REMOVED lines=10> */
[----:B------:R-:W-:-:S09]  /*5e160*/  LOP3.LUT P2, RZ, R12, 0x1, RZ, 0xc0, !PT ;  /* 0x000000010cff7812 */ /* 0x000fd2000784c0ff */
[----:B------:R-:W-:Y:S01]  /*5e170*/  @P1 STG.E.U8 desc[UR56][R58.64], R98 ;  /* 0x000000623a001986 */ /* 0x000fe2000c101138 */
[----:B------:R-:W-:Y:S02]  /*5e180*/  LOP3.LUT P1, RZ, R13, 0x200000, RZ, 0xc0, !PT ;  /* 0x002000000dff7812 */ /* 0x000fe4000782c0ff */
[----:B-1----:R-:W-:Y:S02]  /*5e190*/  PRMT R0, R99, 0x7770, RZ ;  /* 0x0000777063007816 */ /* 0x002fe400000000ff */
[C---:B------:R-:W-:Y:S02]  /*5e1a0*/  LOP3.LUT P0, RZ, R10.reuse, 0x80000000, RZ, 0xc0, !PT ;  /* 0x800000000aff7812 */ /* 0x040fe4000780c0ff */
[C---:B------:R-:W-:Y:S02]  /*5e1b0*/  LOP3.LUT P3, RZ, R10.reuse, 0x40000000, RZ, 0xc0, !PT ;  /* 0x400000000aff7812 */ /* 0x040fe4000786c0ff */
[----:B------:R-:W-:-:S05]  /*5e1c0*/  LOP3.LUT P4, RZ, R10, 0x20000000, RZ, 0xc0, !PT ;  /* 0x200000000aff7812 */ /* 0x000fca000788c0ff */
[----:B------:R1:W-:Y:S01]  /*5e1d0*/  @P1 STG.E.U8 desc[UR56][R56.64], R0 ;  /* 0x0000000038001986 */ /* 0x0003e2000c101138 */
[----:B------:R-:W-:Y:S02]  /*5e1e0*/  LOP3.LUT P5, RZ, R10, 0x10000000, RZ, 0xc0, !PT ;  /* 0x100000000aff7812 */ /* 0x000fe400078ac0ff */
[----:B-1----:R-:W-:-:S05]  /*5e1f0*/  PRMT R0, R99, 0x7771, RZ ;  /* 0x0000777163007816 */ /* 0x002fca00000000ff */
[----:B---3--:R1:W-:Y:S01]  /*5e200*/  @P2 STG.E.U8 desc[UR56][R54.64], R0 ;  /* 0x0000000036002986 */ /* 0x0083e2000c101138 */
[----:B------:R-:W-:Y:S02]  /*5e210*/  LOP3.LUT P6, RZ, R10, 0x8000000, RZ, 0xc0, !PT ;  /* 0x080000000aff7812 */ /* 0x000fe400078cc0ff */
[C---:B-1----:R-:W-:Y:S02]  /*5e220*/  PRMT R0, R99.reuse, 0x7772, RZ ;  /* 0x0000777263007816 */ /* 0x042fe400000000ff */
[----:B------:R-:W-:-:S03]  /*5e230*/  PRMT R99, R99, 0x7773, RZ ;  /* 0x0000777363637816 */ /* 0x000fc600000000ff */
[----:B------:R1:W-:Y:S04]  /*5e240*/  @P0 STG.E.U8 desc[UR56][R52.64], R0 ;  /* 0x0000000034000986 */ /* 0x0003e8000c101138 */
[----:B----4-:R-:W-:Y:S01]  /*5e250*/  @P3 STG.E.U8 desc[UR56][R50.64], R99 ;  /* 0x0000006332003986 */ /* 0x010fe2000c101138 */
[----:B-1----:R-:W-:-:S05]  /*5e260*/  PRMT R0, R100, 0x7770, RZ ;  /* 0x0000777064007816 */ /* 0x002fca00000000ff */
[----:B------:R1:W-:Y:S02]  /*5e270*/  @P4 STG.E.U8 desc[UR56][R48.64], R0 ;  /* 0x0000000030004986 */ /* 0x0003e4000c101138 */
[----:B-1----:R-:W-:-:S05]  /*5e280*/  PRMT R0, R100, 0x7771, RZ ;  /* 0x0000777164007816 */ /* 0x002fca00000000ff */
[----:B------:R1:W-:Y:S02]  /*5e290*/  @P5 STG.E.U8 desc[UR56][R168.64], R0 ;  /* 0x00000000a8005986 */ /* 0x0003e4000c101138 */
[----:B-1----:R-:W-:-:S05]  /*5e2a0*/  PRMT R0, R100, 0x7772, RZ ;  /* 0x0000777264007816 */ /* 0x002fca00000000ff */
        /* <DEDUP_REMOVED lines=27> */
[----:B------:R-:W-:Y:S01]  /*5e460*/  LOP3.LUT P1, RZ, R10, 0x80000, RZ, 0xc0, !PT ;  /* 0x000800000aff7812 */ /* 0x000fe2000782c0ff */
[----:B------:R-:W2:Y:S01]  /*5e470*/  LDL.LU.64 R64, [R1+0x8f8] ;  /* 0x0008f80001407983 */ /* 0x000ea20000300a00 */
[----:B------:R-:W-:-:S03]  /*5e480*/  LOP3.LUT R13, R13, 0xfffbffff, RZ, 0xc0, !PT ;  /* 0xfffbffff0d0d7812 */ /* 0x000fc600078ec0ff */
[----:B------:R-:W2:Y:S01]  /*5e490*/  LDL.LU.64 R62, [R1+0x8f0] ;  /* 0x0008f000013e7983 */ /* 0x000ea20000300a00 */
[----:B------:R-:W-:-:S03]  /*5e4a0*/  LOP3.LUT P4, RZ, R10, 0x2000000, RZ, 0xc0, !PT ;  /* 0x020000000aff7812 */ /* 0x000fc6000788c0ff */
[----:B------:R-:W2:Y:S04]  /*5e4b0*/  LDL.LU.64 R60, [R1+0xb0] ;  /* 0x0000b000013c7983 */ /* 0x000ea80000300a00 */
[----:B------:R-:W-:Y:S01]  /*5e4c0*/  @P1 LOP3.LUT R13, R13, 0x40000, RZ, 0xfc, !PT ;  /* 0x000400000d0d1812 */ /* 0x000fe200078efcff */
[----:B------:R-:W2:Y:S01]  /*5e4d0*/  LDL.LU.64 R58, [R1+0xa8] ;  /* 0x0000a800013a7983 */ /* 0x000ea20000300a00 */
[C---:B------:R-:W-:Y:S02]  /*5e4e0*/  LOP3.LUT P1, RZ, R10.reuse, 0x100000, RZ, 0xc0, !PT ;  /* 0x001000000aff7812 */ /* 0x040fe4000782c0ff */
[----:B------:R-:W-:Y:S01]  /*5e4f0*/  LOP3.LUT R13, R13, 0xfff7ffff, RZ, 0xc0, !PT ;  /* 0xfff7ffff0d0d7812 */ /* 0x000fe200078ec0ff */
[----:B------:R-:W2:Y:S01]  /*5e500*/  LDL.LU.64 R56, [R1+0xa0] ;  /* 0x0000a00001387983 */ /* 0x000ea20000300a00 */
[----:B------:R-:W-:-:S09]  /*5e510*/  LOP3.LUT P5, RZ, R10, 0x1000000, RZ, 0xc0, !PT ;  /* 0x010000000aff7812 */ /* 0x000fd200078ac0ff */
[----:B------:R-:W-:Y:S02]  /*5e520*/  @P1 LOP3.LUT R13, R13, 0x80000, RZ, 0xfc, !PT ;  /* 0x000800000d0d1812 */ /* 0x000fe400078efcff */
[C---:B------:R-:W-:Y:S02]  /*5e530*/  LOP3.LUT P1, RZ, R10.reuse, 0x200000, RZ, 0xc0, !PT ;  /* 0x002000000aff7812 */ /* 0x040fe4000782c0ff */
[----:B------:R-:W-:Y:S02]  /*5e540*/  LOP3.LUT R13, R13, 0xffefffff, RZ, 0xc0, !PT ;  /* 0xffefffff0d0d7812 */ /* 0x000fe400078ec0ff */
[----:B------:R-:W-:Y:S02]  /*5e550*/  PRMT R0, R101, 0x7770, RZ ;  /* 0x0000777065007816 */ /* 0x000fe400000000ff */
[----:B------:R-:W-:-:S03]  /*5e560*/  LOP3.LUT P6, RZ, R10, 0x800000, RZ, 0xc0, !PT ;  /* 0x008000000aff7812 */ /* 0x000fc600078cc0ff */
[----:B---3--:R1:W-:Y:S04]  /*5e570*/  @P4 STG.E.U8 desc[UR56][R54.64], R0 ;  /* 0x0000000036004986 */ /* 0x0083e8000c101138 */
[----:B------:R-:W-:Y:S02]  /*5e580*/  @P1 LOP3.LUT R13, R13, 0x100000, RZ, 0xfc, !PT ;  /* 0x001000000d0d1812 */ /* 0x000fe400078efcff */
[----:B------:R-:W-:Y:S02]  /*5e590*/  LOP3.LUT P1, RZ, R10, 0x400000, RZ, 0xc0, !PT ;  /* 0x004000000aff7812 */ /* 0x000fe4000782c0ff */
[C---:B-1----:R-:W-:Y:S01]  /*5e5a0*/  PRMT R0, R101.reuse, 0x7771, RZ ;  /* 0x0000777165007816 */ /* 0x042fe200000000ff */
[----:B------:R-:W3:Y:S04]  /*5e5b0*/  LDL.LU.64 R54, [R1+0x98] ;  /* 0x0000980001367983 */ /* 0x000ee80000300a00 */
[----:B----4-:R1:W-:Y:S02]  /*5e5c0*/  @P5 STG.E.U8 desc[UR56][R52.64], R0 ;  /* 0x0000000034005986 */ /* 0x0103e4000c101138 */
[----:B-1----:R-:W-:-:S02]  /*5e5d0*/  PRMT R0, R101, 0x7772, RZ ;  /* 0x0000777265007816 */ /* 0x002fc400000000ff */
[----:B------:R-:W4:Y:S01]  /*5e5e0*/  LDL.LU.64 R52, [R1+0x90] ;  /* 0x0000900001347983 */ /* 0x000f220000300a00 */
[----:B------:R-:W-:-:S03]  /*5e5f0*/  PRMT R101, R101, 0x7773, RZ ;  /* 0x0000777365657816 */ /* 0x000fc600000000ff */
[----:B------:R1:W-:Y:S04]  /*5e600*/  @P6 STG.E.U8 desc[UR56][R50.64], R0 ;  /* 0x0000000032006986 */ /* 0x0003e8000c101138 */
[----:B------:R0:W-:Y:S01]  /*5e610*/  @P1 STG.E.U8 desc[UR56][R48.64], R101 ;  /* 0x0000006530001986 */ /* 0x0001e2000c101138 */
[C---:B------:R-:W-:Y:S02]  /*5e620*/  LOP3.LUT P1, RZ, R13.reuse, 0x100000, RZ, 0xc0, !PT ;  /* 0x001000000dff7812 */ /* 0x040fe4000782c0ff */
[----:B-1----:R-:W-:Y:S01]  /*5e630*/  PRMT R0, R102, 0x7770, RZ ;  /* 0x0000777066007816 */ /* 0x002fe200000000ff */
[----:B------:R-:W4:Y:S04]  /*5e640*/  LDL.LU.64 R50, [R1+0x88] ;  /* 0x0000880001327983 */ /* 0x000f280000300a00 */
[----:B0-----:R-:W4:Y:S06]  /*5e650*/  LDL.LU.64 R48, [R1+0x80] ;  /* 0x0000800001307983 */ /* 0x001f2c0000300a00 */
[----:B------:R0:W-:Y:S01]  /*5e660*/  @P1 STG.E.U8 desc[UR56][R168.64], R0 ;  /* 0x00000000a8001986 */ /* 0x0001e2000c101138 */
[----:B------:R-:W-:-:S03]  /*5e670*/  LOP3.LUT P1, RZ, R13, 0x80000, RZ, 0xc0, !PT ;  /* 0x000800000dff7812 */ /* 0x000fc6000782c0ff */
[----:B0-----:R-:W4:Y:S01]  /*5e680*/  LDL.LU.64 R168, [R1+0x78] ;  /* 0x0000780001a87983 */ /* 0x001f220000300a00 */
[----:B------:R-:W-:-:S09]  /*5e690*/  PRMT R0, R102, 0x7771, RZ ;  /* 0x0000777166007816 */ /* 0x000fd200000000ff */
[----:B--2---:R0:W-:Y:S04]  /*5e6a0*/  @P1 STG.E.U8 desc[UR56][R170.64], R0 ;  /* 0x00000000aa001986 */ /* 0x0041e8000c101138 */
[----:B0-----:R-:W2:Y:S01]  /*5e6b0*/  LDL.LU.64 R170, [R1+0x70] ;  /* 0x0000700001aa7983 */ /* 0x001ea20000300a00 */
[----:B------:R-:W-:Y:S02]  /*5e6c0*/  LOP3.LUT P1, RZ, R13, 0x40000, RZ, 0xc0, !PT ;  /* 0x000400000dff7812 */ /* 0x000fe4000782c0ff */
[C---:B------:R-:W-:Y:S02]  /*5e6d0*/  PRMT R0, R102.reuse, 0x7772, RZ ;  /* 0x0000777266007816 */ /* 0x040fe400000000ff */
[----:B------:R-:W-:-:S09]  /*5e6e0*/  PRMT R102, R102, 0x7773, RZ ;  /* 0x0000777366667816 */ /* 0x000fd200000000ff */
[----:B------:R0:W-:Y:S01]  /*5e6f0*/  @P1 STG.E.U8 desc[UR56][R66.64], R0 ;  /* 0x0000000042001986 */ /* 0x0001e2000c101138 */
[----:B------:R-:W-:-:S13]  /*5e700*/  LOP3.LUT P1, RZ, R13, 0x20000, RZ, 0xc0, !PT ;  /* 0x000200000dff7812 */ /* 0x000fda000782c0ff */
[----:B------:R-:W-:Y:S01]  /*5e710*/  @P1 STG.E.U8 desc[UR56][R64.64], R102 ;  /* 0x0000006640001986 */ /* 0x000fe2000c101138 */
[----:B------:R-:W-:Y:S02]  /*5e720*/  LOP3.LUT P1, RZ, R13, 0x10000, RZ, 0xc0, !PT ;  /* 0x000100000dff7812 */ /* 0x000fe4000782c0ff */
[----:B0-----:R-:W-:-:S11]  /*5e730*/  PRMT R0, R103, 0x7770, RZ ;  /* 0x0000777067007816 */ /* 0x001fd600000000ff */
[----:B------:R0:W-:Y:S01]  /*5e740*/  @P1 STG.E.U8 desc[UR56][R62.64], R0 ;  /* 0x000000003e001986 */ /* 0x0001e2000c101138 */
[----:B------:R-:W-:Y:S02]  /*5e750*/  LOP3.LUT P1, RZ, R13, 0x8000, RZ, 0xc0, !PT ;  /* 0x000080000dff7812 */ /* 0x000fe4000782c0ff */
[----:B0-----:R-:W-:-:S11]  /*5e760*/  PRMT R0, R103, 0x7771, RZ ;  /* 0x0000777167007816 */ /* 0x001fd600000000ff */
[----:B------:R0:W-:Y:S01]  /*5e770*/  @P1 STG.E.U8 desc[UR56][R60.64], R0 ;  /* 0x000000003c001986 */ /* 0x0001e2000c101138 */
[----:B------:R-:W-:Y:S02]  /*5e780*/  LOP3.LUT P1, RZ, R13, 0x4000, RZ, 0xc0, !PT ;  /* 0x000040000dff7812 */ /* 0x000fe4000782c0ff */
[----:B------:R-:W-:Y:S02]  /*5e790*/  LOP3.LUT P2, RZ, R10, 0x2000, RZ, 0xc0, !PT ;  /* 0x000020000aff7812 */ /* 0x000fe4000784c0ff */
[----:B0-----:R-:W-:-:S09]  /*5e7a0*/  PRMT R0, R103, 0x7772, RZ ;  /* 0x0000777267007816 */ /* 0x001fd200000000ff */
[----:B------:R0:W-:Y:S01]  /*5e7b0*/  @P1 STG.E.U8 desc[UR56][R58.64], R0 ;  /* 0x000000003a001986 */ /* 0x0001e2000c101138 */
[----:B------:R-:W-:Y:S02]  /*5e7c0*/  LOP3.LUT P1, RZ, R13, 0x2000, RZ, 0xc0, !PT ;  /* 0x000020000dff7812 */ /* 0x000fe4000782c0ff */
[C---:B------:R-:W-:Y:S02]  /*5e7d0*/  LOP3.LUT P0, RZ, R10.reuse, 0x1000, RZ, 0xc0, !PT ;  /* 0x000010000aff7812 */ /* 0x040fe4000780c0ff */
[----:B------:R-:W-:Y:S02]  /*5e7e0*/  PRMT R103, R103, 0x7773, RZ ;  /* 0x0000777367677816 */ /* 0x000fe400000000ff */
[----:B------:R-:W-:Y:S02]  /*5e7f0*/  LOP3.LUT P3, RZ, R10, 0x800, RZ, 0xc0, !PT ;  /* 0x000008000aff7812 */ /* 0x000fe4000786c0ff */
[----:B0-----:R-:W-:-:S05]  /*5e800*/  PRMT R0, R104, 0x7770, RZ ;  /* 0x0000777068007816 */ /* 0x001fca00000000ff */
[----:B------:R-:W-:Y:S01]  /*5e810*/  @P1 STG.E.U8 desc[UR56][R56.64], R103 ;  /* 0x0000006738001986 */ /* 0x000fe2000c101138 */
[----:B------:R-:W-:-:S03]  /*5e820*/  LOP3.LUT P4, RZ, R10, 0x400, RZ, 0xc0, !PT ;  /* 0x000004000aff7812 */ /* 0x000fc6000788c0ff */
[----:B---3--:R0:W-:Y:S01]  /*5e830*/  @P2 STG.E.U8 desc[UR56][R54.64], R0 ;  /* 0x0000000036002986 */ /* 0x0081e2000c101138 */
[----:B------:R-:W-:Y:S02]  /*5e840*/  LOP3.LUT P5, RZ, R10, 0x200, RZ, 0xc0, !PT ;  /* 0x000002000aff7812 */ /* 0x000fe400078ac0ff */
[----:B0-----:R-:W-:-:S05]  /*5e850*/  PRMT R0, R104, 0x7771, RZ ;  /* 0x0000777168007816 */ /* 0x001fca00000000ff */
[----:B----4-:R0:W-:Y:S01]  /*5e860*/  @P0 STG.E.U8 desc[UR56][R52.64], R0 ;  /* 0x0000000034000986 */ /* 0x0101e2000c101138 */
[----:B------:R-:W-:Y:S02]  /*5e870*/  LOP3.LUT P6, RZ, R10, 0x100, RZ, 0xc0, !PT ;  /* 0x000001000aff7812 */ /* 0x000fe400078cc0ff */
[C---:B0-----:R-:W-:Y:S02]  /*5e880*/  PRMT R0, R104.reuse, 0x7772, RZ ;  /* 0x0000777268007816 */ /* 0x041fe400000000ff */
[----:B------:R-:W-:-:S03]  /*5e890*/  PRMT R104, R104, 0x7773, RZ ;  /* 0x0000777368687816 */ /* 0x000fc600000000ff */
[----:B------:R0:W-:Y:S04]  /*5e8a0*/  @P3 STG.E.U8 desc[UR56][R50.64], R0 ;  /* 0x0000000032003986 */ /* 0x0001e8000c101138 */
[----:B------:R1:W-:Y:S01]  /*5e8b0*/  @P4 STG.E.U8 desc[UR56][R48.64], R104 ;  /* 0x0000006830004986 */ /* 0x0003e2000c101138 */
[----:B0-----:R-:W-:-:S03]  /*5e8c0*/  PRMT R0, R105, 0x7770, RZ ;  /* 0x0000777069007816 */ /* 0x001fc600000000ff */
[----:B-1----:R-:W3:Y:S04]  /*5e8d0*/  LDL.LU.64 R48, [R1+0x68] ;  /* 0x0000680001307983 */ /* 0x002ee80000300a00 */
[----:B------:R0:W-:Y:S02]  /*5e8e0*/  @P5 STG.E.U8 desc[UR56][R168.64], R0 ;  /* 0x00000000a8005986 */ /* 0x0001e4000c101138 */
[----:B0-----:R-:W-:Y:S02]  /*5e8f0*/  PRMT R0, R105, 0x7771, RZ ;  /* 0x0000777169007816 */ /* 0x001fe400000000ff */
[----:B------:R-:W4:Y:S04]  /*5e900*/  LDL.LU.64 R168, [R1+0x60] ;  /* 0x0000600001a87983 */ /* 0x000f280000300a00 */
[----:B--2---:R0:W-:Y:S04]  /*5e910*/  @P6 STG.E.U8 desc[UR56][R170.64], R0 ;  /* 0x00000000aa006986 */ /* 0x0041e8000c101138 */
[----:B0-----:R-:W2:Y:S04]  /*5e920*/  LDL.LU.64 R170, [R1+0x58] ;  /* 0x0000580001aa7983 */ /* 0x001ea80000300a00 */
[----:B------:R-:W2:Y:S04]  /*5e930*/  LDL.LU.64 R64, [R1+0x50] ;  /* 0x0000500001407983 */ /* 0x000ea80000300a00 */
[----:B------:R-:W2:Y:S04]  /*5e940*/  LDL.LU.64 R62, [R1+0x48] ;  /* 0x00004800013e7983 */ /* 0x000ea80000300a00 */
[----:B------:R-:W2:Y:S04]  /*5e950*/  LDL.LU.64 R60, [R1+0x40] ;  /* 0x00004000013c7983 */ /* 0x000ea80000300a00 */
[----:B------:R-:W2:Y:S04]  /*5e960*/  LDL.LU.64 R58, [R1+0x38] ;  /* 0x00003800013a7983 */ /* 0x000ea80000300a00 */
[----:B------:R-:W2:Y:S04]  /*5e970*/  LDL.LU.64 R56, [R1+0x30] ;  /* 0x0000300001387983 */ /* 0x000ea80000300a00 */
[----:B------:R-:W2:Y:S04]  /*5e980*/  LDL.LU.64 R54, [R1+0x28] ;  /* 0x0000280001367983 */ /* 0x000ea80000300a00 */
[----:B------:R-:W2:Y:S01]  /*5e990*/  LDL.LU.64 R52, [R1+0x20] ;  /* 0x0000200001347983 */ /* 0x000ea20000300a00 */
[----:B------:R-:W-:-:S03]  /*5e9a0*/  LOP3.LUT P3, RZ, R10, 0x80, RZ, 0xc0, !PT ;  /* 0x000000800aff7812 */ /* 0x000fc6000786c0ff */
[----:B------:R-:W2:Y:S01]  /*5e9b0*/  LDL.LU.64 R50, [R1+0x18] ;  /* 0x0000180001327983 */ /* 0x000ea20000300a00 */
[C---:B------:R-:W-:Y:S02]  /*5e9c0*/  PRMT R0, R105.reuse, 0x7772, RZ ;  /* 0x0000777269007816 */ /* 0x040fe400000000ff */
[C---:B------:R-:W-:Y:S02]  /*5e9d0*/  LOP3.LUT P4, RZ, R10.reuse, 0x40, RZ, 0xc0, !PT ;  /* 0x000000400aff7812 */ /* 0x040fe4000788c0ff */
[----:B------:R-:W-:Y:S02]  /*5e9e0*/  LOP3.LUT P5, RZ, R10, 0x20, RZ, 0xc0, !PT ;  /* 0x000000200aff7812 */ /* 0x000fe400078ac0ff */
[----:B------:R-:W-:Y:S02]  /*5e9f0*/  PRMT R105, R105, 0x7773, RZ ;  /* 0x0000777369697816 */ /* 0x000fe400000000ff */
[----:B------:R-:W-:Y:S02]  /*5ea00*/  LOP3.LUT P1, RZ, R11, 0x8000000, RZ, 0xc0, !PT ;  /* 0x080000000bff7812 */ /* 0x000fe4000782c0ff */
[----:B------:R-:W-:Y:S01]  /*5ea10*/  LOP3.LUT R13, R13, 0xffffffdf, RZ, 0xc0, !PT ;  /* 0xffffffdf0d0d7812 */ /* 0x000fe200078ec0ff */
[----:B---3--:R0:W-:Y:S04]  /*5ea20*/  @P3 STG.E.U8 desc[UR56][R48.64], R0 ;  /* 0x0000000030003986 */ /* 0x0081e8000c101138 */
[----:B0-----:R-:W3:Y:S01]  /*5ea30*/  LDL.LU.64 R48, [R1+0x10] ;  /* 0x0000100001307983 */ /* 0x001ee20000300a00 */
[----:B------:R-:W-:-:S03]  /*5ea40*/  PRMT R0, R106, 0x7770, RZ ;  /* 0x000077706a007816 */ /* 0x000fc600000000ff */
[----:B----4-:R0:W-:Y:S04]  /*5ea50*/  @P4 STG.E.U8 desc[UR56][R168.64], R105 ;  /* 0x00000069a8004986 */ /* 0x0101e8000c101138 */
[----:B0-----:R-:W4:Y:S01]  /*5ea60*/  LDL.LU.64 R168, [R1+0x8] ;  /* 0x0000080001a87983 */ /* 0x001f220000300a00 */
[----:B------:R-:W-:Y:S02]  /*5ea70*/  @P1 LOP3.LUT R13, R13, 0x20, RZ, 0xfc, !PT ;  /* 0x000000200d0d1812 */ /* 0x000fe400078efcff */
[----:B------:R-:W-:Y:S02]  /*5ea80*/  LOP3.LUT P1, RZ, R11, 0x10000000, RZ, 0xc0, !PT ;  /* 0x100000000bff7812 */ /* 0x000fe4000782c0ff */
[----:B------:R-:W-:-:S11]  /*5ea90*/  LOP3.LUT R13, R13, 0xffffffbf, RZ, 0xc0, !PT ;  /* 0xffffffbf0d0d7812 */ /* 0x000fd600078ec0ff */
[----:B------:R-:W-:Y:S02]  /*5eaa0*/  @P1 LOP3.LUT R13, R13, 0x40, RZ, 0xfc, !PT ;  /* 0x000000400d0d1812 */ /* 0x000fe400078efcff */
[----:B------:R-:W-:Y:S02]  /*5eab0*/  LOP3.LUT P1, RZ, R11, 0x20000000, RZ, 0xc0, !PT ;  /* 0x200000000bff7812 */ /* 0x000fe4000782c0ff */
[----:B------:R-:W-:-:S11]  /*5eac0*/  LOP3.LUT R13, R13, 0xffffff7f, RZ, 0xc0, !PT ;  /* 0xffffff7f0d0d7812 */ /* 0x000fd600078ec0ff */
[----:B------:R-:W-:Y:S02]  /*5ead0*/  @P1 LOP3.LUT R13, R13, 0x80, RZ, 0xfc, !PT ;  /* 0x000000800d0d1812 */ /* 0x000fe400078efcff */
[----:B------:R-:W-:Y:S01]  /*5eae0*/  LOP3.LUT P1, RZ, R11, 0x40000000, RZ, 0xc0, !PT ;  /* 0x400000000bff7812 */ /* 0x000fe2000782c0ff */
[----:B--2---:R0:W-:Y:S04]  /*5eaf0*/  @P5 STG.E.U8 desc[UR56][R170.64], R0 ;  /* 0x00000000aa005986 */ /* 0x0041e8000c101138 */
[----:B0-----:R-:W2:Y:S01]  /*5eb00*/  LDL.LU.64 R170, [R1] ;  /* 0x0000000001aa7983 */ /* 0x001ea20000300a00 */
[----:B------:R-:W-:-:S07]  /*5eb10*/  LOP3.LUT R13, R13, 0xfffffeff, RZ, 0xc0, !PT ;  /* 0xfffffeff0d0d7812 */ /* 0x000fce00078ec0ff */
        /* <DEDUP_REMOVED lines=11> */
[----:B------:R-:W-:Y:S02]  /*5ebd0*/  LOP3.LUT P1, RZ, R10, 0x4, RZ, 0xc0, !PT ;  /* 0x000000040aff7812 */ /* 0x000fe4000782c0ff */
[----:B------:R-:W-:Y:S02]  /*5ebe0*/  LOP3.LUT R13, R13, 0xffffefff, RZ, 0xc0, !PT ;  /* 0xffffefff0d0d7812 */ /* 0x000fe400078ec0ff */
[----:B------:R-:W-:-:S09]  /*5ebf0*/  PRMT R0, R106, 0x7771, RZ ;  /* 0x000077716a007816 */ /* 0x000fd200000000ff */
[----:B------:R-:W-:Y:S02]  /*5ec00*/  @P1 LOP3.LUT R13, R13, 0x1000, RZ, 0xfc, !PT ;  /* 0x000010000d0d1812 */ /* 0x000fe400078efcff */
[----:B------:R-:W-:Y:S01]  /*5ec10*/  LOP3.LUT P1, RZ, R10, 0x8, RZ, 0xc0, !PT ;  /* 0x000000080aff7812 */ /* 0x000fe2000782c0ff */
[----:B------:R0:W-:Y:S02]  /*5ec20*/  @P6 STG.E.U8 desc[UR56][R64.64], R0 ;  /* 0x0000000040006986 */ /* 0x0001e4000c101138 */
[----:B0-----:R-:W-:-:S10]  /*5ec30*/  PRMT R0, R106, 0x7772, RZ ;  /* 0x000077726a007816 */ /* 0x001fd400000000ff */
[----:B------:R0:W-:Y:S01]  /*5ec40*/  @P1 STG.E.U8 desc[UR56][R62.64], R0 ;  /* 0x000000003e001986 */ /* 0x0001e2000c101138 */
[----:B------:R-:W-:Y:S02]  /*5ec50*/  LOP3.LUT P1, RZ, R13, 0x1000, RZ, 0xc0, !PT ;  /* 0x000010000dff7812 */ /* 0x000fe4000782c0ff */
[----:B------:R-:W-:-:S11]  /*5ec60*/  PRMT R106, R106, 0x7773, RZ ;  /* 0x000077736a6a7816 */ /* 0x000fd600000000ff */
        /* <DEDUP_REMOVED lines=8> */
[----:B0-----:R-:W-:-:S11]  /*5ecf0*/  PRMT R0, R107, 0x7772, RZ ;  /* 0x000077726b007816 */ /* 0x001fd600000000ff */
        /* <DEDUP_REMOVED lines=8> */
[----:B------:R-:W-:Y:S02]  /*5ed80*/  LOP3.LUT P2, RZ, R11, 0x4000000, RZ, 0xc0, !PT ;  /* 0x040000000bff7812 */ /* 0x000fe4000784c0ff */
[----:B0-----:R-:W-:-:S09]  /*5ed90*/  PRMT R0, R108, 0x7771, RZ ;  /* 0x000077716c007816 */ /* 0x001fd200000000ff */
[----:B---3--:R0:W-:Y:S01]  /*5eda0*/  @P1 STG.E.U8 desc[UR56][R48.64], R0 ;  /* 0x0000000030001986 */ /* 0x0081e2000c101138 */
[----:B------:R-:W-:Y:S02]  /*5edb0*/  LOP3.LUT P1, RZ, R13, 0x20, RZ, 0xc0, !PT ;  /* 0x000000200dff7812 */ /* 0x000fe4000782c0ff */
[C---:B0-----:R-:W-:Y:S02]  /*5edc0*/  PRMT R0, R108.reuse, 0x7772, RZ ;  /* 0x000077726c007816 */ /* 0x041fe400000000ff */
[----:B------:R-:W-:-:S09]  /*5edd0*/  PRMT R108, R108, 0x7773, RZ ;  /* 0x000077736c6c7816 */ /* 0x000fd200000000ff */
[----:B----4-:R-:W-:Y:S04]  /*5ede0*/  @P1 STG.E.U8 desc[UR56][R168.64], R0 ;  /* 0x00000000a8001986 */ /* 0x010fe8000c101138 */
[----:B--2---:R0:W-:Y:S04]  /*5edf0*/  @P2 STG.E.U8 desc[UR56][R170.64], R108 ;  /* 0x0000006caa002986 */ /* 0x0041e8000c101138 */
[----:B0-----:R-:W2:Y:S01]  /*5ee00*/  LDL.LU.64 R170, [R1+0x8e8] ;  /* 0x0008e80001aa7983 */ /* 0x001ea20000300a00 */
[----:B------:R-:W-:-:S03]  /*5ee10*/  LOP3.LUT P0, RZ, R11, 0x2000000, RZ, 0xc0, !PT ;  /* 0x020000000bff7812 */ /* 0x000fc6000780c0ff */
[----:B------:R-:W3:Y:S01]  /*5ee20*/  LDL.LU.64 R54, [R1+0x8e0] ;  /* 0x0008e00001367983 */ /* 0x000ee20000300a00 */
[----:B------:R-:W-:-:S03]  /*5ee30*/  LOP3.LUT P3, RZ, R11, 0x1000000, RZ, 0xc0, !PT ;  /* 0x010000000bff7812 */ /* 0x000fc6000786c0ff */
[----:B------:R-:W4:Y:S04]  /*5ee40*/  LDL.LU.64 R52, [R1+0x8d8] ;  /* 0x0008d80001347983 */ /* 0x000f280000300a00 */
[----:B------:R-:W4:Y:S01]  /*5ee50*/  LDL.LU.64 R50, [R1+0x8d0] ;  /* 0x0008d00001327983 */ /* 0x000f220000300a00 */
[----:B------:R-:W-:-:S03]  /*5ee60*/  PRMT R0, R109, 0x7770, RZ ;  /* 0x000077706d007816 */ /* 0x000fc600000000ff */
[----:B------:R-:W4:Y:S01]  /*5ee70*/  LDL.LU.64 R48, [R1+0x8c8] ;  /* 0x0008c80001307983 */ /* 0x000f220000300a00 */
[----:B------:R-:W-:-:S03]  /*5ee80*/  LOP3.LUT P4, RZ, R11, 0x800000, RZ, 0xc0, !PT ;  /* 0x008000000bff7812 */ /* 0x000fc6000788c0ff */
[----:B------:R0:W-:Y:S01]  /*5ee90*/  @P0 STG.E.U8 desc[UR56][R250.64], R0 ;  /* 0x00000000fa000986 */ /* 0x0001e2000c101138 */
[C---:B------:R-:W-:Y:S02]  /*5eea0*/  LOP3.LUT P5, RZ, R11.reuse, 0x400000, RZ, 0xc0, !PT ;  /* 0x004000000bff7812 */ /* 0x040fe400078ac0ff */
[----:B------:R-:W-:Y:S01]  /*5eeb0*/  LOP3.LUT P6, RZ, R11, 0x200000, RZ, 0xc0, !PT ;  /* 0x002000000bff7812 */ /* 0x000fe200078cc0ff */
[----:B------:R-:W4:Y:S01]  /*5eec0*/  LDL.LU.64 R168, [R1+0x8c0] ;  /* 0x0008c00001a87983 */ /* 0x000f220000300a00 */
[----:B0-----:R-:W-:-:S05]  /*5eed0*/  PRMT R0, R109, 0x7771, RZ ;  /* 0x000077716d007816 */ /* 0x001fca00000000ff */
[----:B------:R0:W-:Y:S01]  /*5eee0*/  @P3 STG.E.U8 desc[UR56][R248.64], R0 ;  /* 0x00000000f8003986 */ /* 0x0001e2000c101138 */
[----:B------:R-:W-:Y:S02]  /*5eef0*/  LOP3.LUT P3, RZ, R11, 0x100000, RZ, 0xc0, !PT ;  /* 0x001000000bff7812 */ /* 0x000fe4000786c0ff */
[C---:B0-----:R-:W-:Y:S02]  /*5ef00*/  PRMT R0, R109.reuse, 0x7772, RZ ;  /* 0x000077726d007816 */ /* 0x041fe400000000ff */
[----:B------:R-:W-:-:S03]  /*5ef10*/  PRMT R109, R109, 0x7773, RZ ;  /* 0x000077736d6d7816 */ /* 0x000fc600000000ff */
[----:B------:R0:W-:Y:S04]  /*5ef20*/  @P4 STG.E.U8 desc[UR56][R246.64], R0 ;  /* 0x00000000f6004986 */ /* 0x0001e8000c101138 */
[----:B------:R-:W-:Y:S01]  /*5ef30*/  @P5 STG.E.U8 desc[UR56][R244.64], R109 ;  /* 0x0000006df4005986 */ /* 0x000fe2000c101138 */
[----:B0-----:R-:W-:-:S05]  /*5ef40*/  PRMT R0, R110, 0x7770, RZ ;  /* 0x000077706e007816 */ /* 0x001fca00000000ff */
[----:B------:R0:W-:Y:S02]  /*5ef50*/  @P6 STG.E.U8 desc[UR56][R242.64], R0 ;  /* 0x00000000f2006986 */ /* 0x0001e4000c101138 */
[----:B0-----:R-:W-:Y:S02]  /*5ef60*/  PRMT R0, R110, 0x7771, RZ ;  /* 0x000077716e007816 */ /* 0x001fe400000000ff */
        /* <DEDUP_REMOVED lines=8> */
[----:B0-----:R-:W2:Y:S01]  /*5eff0*/  LDL.LU.64 R170, [R1+0x8b8] ;  /* 0x0008b80001aa7983 */ /* 0x001ea20000300a00 */
[----:B------:R-:W-:Y:S02]  /*5f000*/  LOP3.LUT R10, R10, 0x7fffffff, RZ, 0xc0, !PT ;  /* 0x7fffffff0a0a7812 */ /* 0x000fe400078ec0ff */
[----:B------:R-:W-:Y:S01]  /*5f010*/  LOP3.LUT R13, R13, 0xfffffffe, RZ, 0xc0, !PT ;  /* 0xfffffffe0d0d7812 */ /* 0x000fe200078ec0ff */
[----:B------:R-:W2:Y:S04]  /*5f020*/  LDL.LU.64 R66, [R1+0x8b0] ;  /* 0x0008b00001427983 */ /* 0x000ea80000300a00 */
[----:B------:R-:W-:-:S02]  /*5f030*/  @P1 LOP3.LUT R10, R10, 0x80000000, RZ, 0xfc, !PT ;  /* 0x800000000a0a1812 */ /* 0x000fc400078efcff */
[C---:B------:R-:W-:Y:S01]  /*5f040*/  LOP3.LUT P1, RZ, R11.reuse, 0x800, RZ, 0xc0, !PT ;  /* 0x000008000bff7812 */ /* 0x040fe2000782c0ff */
[----:B------:R-:W2:Y:S04]  /*5f050*/  LDL.LU.64 R64, [R1+0x8a8] ;  /* 0x0008a80001407983 */ /* 0x000ea80000300a00 */
[----:B------:R-:W2:Y:S01]  /*5f060*/  LDL.LU.64 R62, [R1+0x8a0] ;  /* 0x0008a000013e7983 */ /* 0x000ea20000300a00 */
[----:B------:R-:W-:-:S03]  /*5f070*/  LOP3.LUT P4, RZ, R11, 0x80000, RZ, 0xc0, !PT ;  /* 0x000800000bff7812 */ /* 0x000fc6000788c0ff */
[----:B------:R-:W2:Y:S04]  /*5f080*/  LDL.LU.64 R60, [R1+0x898] ;  /* 0x00089800013c7983 */ /* 0x000ea80000300a00 */
[----:B------:R-:W-:Y:S01]  /*5f090*/  @P1 LOP3.LUT R13, R13, 0x1, RZ, 0xfc, !PT ;  /* 0x000000010d0d1812 */ /* 0x000fe200078efcff */
[----:B------:R-:W2:Y:S01]  /*5f0a0*/  LDL.LU.64 R58, [R1+0x890] ;  /* 0x00089000013a7983 */ /* 0x000ea20000300a00 */
[----:B------:R-:W-:Y:S02]  /*5f0b0*/  LOP3.LUT P1, RZ, R11, 0x1000, RZ, 0xc0, !PT ;  /* 0x000010000bff7812 */ /* 0x000fe4000782c0ff */
[----:B------:R-:W-:Y:S01]  /*5f0c0*/  LOP3.LUT R13, R13, 0xfffffffd, RZ, 0xc0, !PT ;  /* 0xfffffffd0d0d7812 */ /* 0x000fe200078ec0ff */
[----:B------:R-:W2:Y:S10]  /*5f0d0*/  LDL.LU.64 R56, [R1+0x888] ;  /* 0x0008880001387983 */ /* 0x000eb40000300a00 */
        /* <DEDUP_REMOVED lines=11> */
[C---:B------:R-:W-:Y:S02]  /*5f190*/  PRMT R0, R110.reuse, 0x7772, RZ ;  /* 0x000077726e007816 */ /* 0x040fe400000000ff */
[----:B------:R-:W-:-:S03]  /*5f1a0*/  PRMT R110, R110, 0x7773, RZ ;  /* 0x000077736e6e7816 */ /* 0x000fc600000000ff */
[----:B---3--:R0:W-:Y:S02]  /*5f1b0*/  @P4 STG.E.U8 desc[UR56][R54.64], R0 ;  /* 0x0000000036004986 */ /* 0x0081e4000c101138 */
[----:B------:R-:W-:Y:S02]  /*5f1c0*/  @P1 LOP3.LUT R13, R13, 0x10, RZ, 0xfc, !PT ;  /* 0x000000100d0d1812 */ /* 0x000fe400078efcff */
[----:B------:R-:W-:Y:S01]  /*5f1d0*/  LOP3.LUT P1, RZ, R11, 0x10000, RZ, 0xc0, !PT ;  /* 0x000100000bff7812 */ /* 0x000fe2000782c0ff */
[----:B----4-:R1:W-:Y:S01]  /*5f1e0*/  @P5 STG.E.U8 desc[UR56][R52.64], R110 ;  /* 0x0000006e34005986 */ /* 0x0103e2000c101138 */
[----:B0-----:R-:W-:-:S03]  /*5f1f0*/  PRMT R0, R111, 0x7770, RZ ;  /* 0x000077706f007816 */ /* 0x001fc600000000ff */
[----:B------:R-:W3:Y:S04]  /*5f200*/  LDL.LU.64 R54, [R1+0x880] ;  /* 0x0008800001367983 */ /* 0x000ee80000300a00 */
[----:B------:R0:W-:Y:S04]  /*5f210*/  @P6 STG.E.U8 desc[UR56][R50.64], R0 ;  /* 0x0000000032006986 */ /* 0x0001e8000c101138 */
[----:B-1----:R-:W4:Y:S01]  /*5f220*/  LDL.LU.64 R52, [R1+0x878] ;  /* 0x0008780001347983 */ /* 0x002f220000300a00 */
[----:B0-----:R-:W-:-:S03]  /*5f230*/  PRMT R0, R111, 0x7771, RZ ;  /* 0x000077716f007816 */ /* 0x001fc600000000ff */
[----:B------:R-:W4:Y:S04]  /*5f240*/  LDL.LU.64 R50, [R1+0x870] ;  /* 0x0008700001327983 */ /* 0x000f280000300a00 */
[----:B------:R0:W-:Y:S01]  /*5f250*/  @P1 STG.E.U8 desc[UR56][R48.64], R0 ;  /* 0x0000000030001986 */ /* 0x0001e2000c101138 */
[----:B------:R-:W-:Y:S02]  /*5f260*/  LOP3.LUT P1, RZ, R13, 0x10, RZ, 0xc0, !PT ;  /* 0x000000100dff7812 */ /* 0x000fe4000782c0ff */
[----:B0-----:R-:W-:Y:S01]  /*5f270*/  PRMT R0, R111, 0x7772, RZ ;  /* 0x000077726f007816 */ /* 0x001fe200000000ff */
[----:B------:R-:W4:Y:S10]  /*5f280*/  LDL.LU.64 R48, [R1+0x868] ;  /* 0x0008680001307983 */ /* 0x000f340000300a00 */
[----:B------:R0:W-:Y:S01]  /*5f290*/  @P1 STG.E.U8 desc[UR56][R168.64], R0 ;  /* 0x00000000a8001986 */ /* 0x0001e2000c101138 */
[----:B------:R-:W-:-:S02]  /*5f2a0*/  LOP3.LUT P1, RZ, R13, 0x8, RZ, 0xc0, !PT ;  /* 0x000000080dff7812 */ /* 0x000fc4000782c0ff */
[----:B------:R-:W-:Y:S01]  /*5f2b0*/  PRMT R111, R111, 0x7773, RZ ;  /* 0x000077736f6f7816 */ /* 0x000fe200000000ff */
[----:B0-----:R-:W4:Y:S10]  /*5f2c0*/  LDL.LU.64 R168, [R1+0x860] ;  /* 0x0008600001a87983 */ /* 0x001f340000300a00 */
[----:B--2---:R0:W-:Y:S04]  /*5f2d0*/  @P1 STG.E.U8 desc[UR56][R170.64], R111 ;  /* 0x0000006faa001986 */ /* 0x0041e8000c101138 */
[----:B0-----:R-:W2:Y:S01]  /*5f2e0*/  LDL.LU.64 R170, [R1+0x858] ;  /* 0x0008580001aa7983 */ /* 0x001ea20000300a00 */
[----:B------:R-:W-:-:S02]  /*5f2f0*/  LOP3.LUT P1, RZ, R13, 0x4, RZ, 0xc0, !PT ;  /* 0x000000040dff7812 */ /* 0x000fc4000782c0ff */
[----:B------:R-:W-:-:S11]  /*5f300*/  PRMT R0, R112, 0x7770, RZ ;  /* 0x0000777070007816 */ /* 0x000fd600000000ff */
[----:B------:R0:W-:Y:S01]  /*5f310*/  @P1 STG.E.U8 desc[UR56][R66.64], R0 ;  /* 0x0000000042001986 */ /* 0x0001e2000c101138 */
[----:B------:R-:W-:Y:S02]  /*5f320*/  LOP3.LUT P1, RZ, R13, 0x2, RZ, 0xc0, !PT ;  /* 0x000000020dff7812 */ /* 0x000fe4000782c0ff */
[----:B0-----:R-:W-:-:S11]  /*5f330*/  PRMT R0, R112, 0x7771, RZ ;  /* 0x0000777170007816 */ /* 0x001fd600000000ff */
[----:B------:R0:W-:Y:S01]  /*5f340*/  @P1 STG.E.U8 desc[UR56][R64.64], R0 ;  /* 0x0000000040001986 */ /* 0x0001e2000c101138 */
[----:B------:R-:W-:Y:S02]  /*5f350*/  LOP3.LUT P1, RZ, R13, 0x1, RZ, 0xc0, !PT ;  /* 0x000000010dff7812 */ /* 0x000fe4000782c0ff */
[----:B------:R-:W-:Y:S01]  /*5f360*/  LOP3.LUT P2, RZ, R11, 0x80, RZ, 0xc0, !PT ;  /* 0x000000800bff7812 */ /* 0x000fe2000784c0ff */
[----:B------:R-:W1:Y:S01]  /*5f370*/  LDS.128 R12, [R252] ;  /* 0x00000000fc0c7984 */ /* 0x000e620000000c00 */
[----:B0-----:R-:W-:-:S09]  /*5f380*/  PRMT R0, R112, 0x7772, RZ ;  /* 0x0000777270007816 */ /* 0x001fd200000000ff */
        /* <DEDUP_REMOVED lines=8> */
[C---:B------:R-:W-:Y:S02]  /*5f410*/  LOP3.LUT P0, RZ, R11.reuse, 0x40, RZ, 0xc0, !PT ;  /* 0x000000400bff7812 */ /* 0x040fe4000780c0ff */
[----:B------:R-:W-:Y:S02]  /*5f420*/  LOP3.LUT P3, RZ, R11, 0x20, RZ, 0xc0, !PT ;  /* 0x000000200bff7812 */ /* 0x000fe4000786c0ff */
[----:B0-----:R-:W-:-:S07]  /*5f430*/  PRMT R0, R113, 0x7771, RZ ;  /* 0x0000777171007816 */ /* 0x001fce00000000ff */
[----:B------:R0:W-:Y:S01]  /*5f440*/  @P1 STG.E.U8 desc[UR56][R56.64], R0 ;  /* 0x0000000038001986 */ /* 0x0001e2000c101138 */
[----:B------:R-:W-:Y:S02]  /*5f450*/  LOP3.LUT P4, RZ, R11, 0x10, RZ, 0xc0, !PT ;  /* 0x000000100bff7812 */ /* 0x000fe4000788c0ff */
[C---:B0-----:R-:W-:Y:S02]  /*5f460*/  PRMT R0, R113.reuse, 0x7772, RZ ;  /* 0x0000777271007816 */ /* 0x041fe400000000ff */
[----:B------:R-:W-:-:S03]  /*5f470*/  PRMT R113, R113, 0x7773, RZ ;  /* 0x0000777371717816 */ /* 0x000fc600000000ff */
[----:B---3--:R0:W-:Y:S01]  /*5f480*/  @P2 STG.E.U8 desc[UR56][R54.64], R0 ;  /* 0x0000000036002986 */ /* 0x0081e2000c101138 */
[C---:B------:R-:W-:Y:S02]  /*5f490*/  LOP3.LUT P5, RZ, R11.reuse, 0x8, RZ, 0xc0, !PT ;  /* 0x000000080bff7812 */ /* 0x040fe400078ac0ff */
[----:B------:R-:W-:Y:S01]  /*5f4a0*/  LOP3.LUT P6, RZ, R11, 0x4, RZ, 0xc0, !PT ;  /* 0x000000040bff7812 */ /* 0x000fe200078cc0ff */
[----:B----4-:R-:W-:Y:S01]  /*5f4b0*/  @P0 STG.E.U8 desc[UR56][R52.64], R113 ;  /* 0x0000007134000986 */ /* 0x010fe2000c101138 */
[----:B0-----:R-:W-:-:S05]  /*5f4c0*/  PRMT R0, R114, 0x7770, RZ ;  /* 0x0000777072007816 */ /* 0x001fca00000000ff */
[----:B------:R0:W-:Y:S02]  /*5f4d0*/  @P3 STG.E.U8 desc[UR56][R50.64], R0 ;  /* 0x0000000032003986 */ /* 0x0001e4000c101138 */
[----:B0-----:R-:W-:-:S05]  /*5f4e0*/  PRMT R0, R114, 0x7771, RZ ;  /* 0x0000777172007816 */ /* 0x001fca00000000ff */
[----:B------:R0:W-:Y:S02]  /*5f4f0*/  @P4 STG.E.U8 desc[UR56][R48.64], R0 ;  /* 0x0000000030004986 */ /* 0x0001e4000c101138 */
[C---:B0-----:R-:W-:Y:S02]  /*5f500*/  PRMT R0, R114.reuse, 0x7772, RZ ;  /* 0x0000777272007816 */ /* 0x041fe400000000ff */
[----:B------:R-:W-:-:S03]  /*5f510*/  PRMT R114, R114, 0x7773, RZ ;  /* 0x0000777372727816 */ /* 0x000fc600000000ff */
[----:B------:R-:W-:Y:S04]  /*5f520*/  @P5 STG.E.U8 desc[UR56][R168.64], R0 ;  /* 0x00000000a8005986 */ /* 0x000fe8000c101138 */
[----:B--2---:R0:W-:Y:S04]  /*5f530*/  @P6 STG.E.U8 desc[UR56][R170.64], R114 ;  /* 0x00000072aa006986 */ /* 0x0041e8000c101138 */
[----:B0-----:R-:W2:Y:S04]  /*5f540*/  LDL.LU.64 R170, [R1+0x850] ;  /* 0x0008500001aa7983 */ /* 0x001ea80000300a00 */
        /* <DEDUP_REMOVED lines=22> */
[----:B0-----:R-:W2:Y:S04]  /*5f6b0*/  LDL.LU.64 R170, [R1+0x820] ;  /* 0x0008200001aa7983 */ /* 0x001ea80000300a00 */
[----:B------:R-:W2:Y:S02]  /*5f6c0*/  LDL.LU.64 R66, [R1+0x818] ;  /* 0x0008180001427983 */ /* 0x000ea40000300a00 */
[----:B------:R-:W-:-:S02]  /*5f6d0*/  @P1 LOP3.LUT R10, R10, 0x2000000, RZ, 0xfc, !PT ;  /* 0x020000000a0a1812 */ /* 0x000fc400078efcff */
[----:B------:R-:W2:Y:S01]  /*5f6e0*/  LDL.LU.64 R64, [R1+0x810] ;  /* 0x0008100001407983 */ /* 0x000ea20000300a00 */
[----:B------:R-:W-:Y:S02]  /*5f6f0*/  LOP3.LUT P1, RZ, R2, 0x4000000, RZ, 0xc0, !PT ;  /* 0x0400000002ff7812 */ /* 0x000fe4000782c0ff */
[----:B------:R-:W-:Y:S01]  /*5f700*/  LOP3.LUT R10, R10, 0xfbffffff, RZ, 0xc0, !PT ;  /* 0xfbffffff0a0a7812 */ /* 0x000fe200078ec0ff */
[----:B------:R-:W2:Y:S04]  /*5f710*/  LDL.LU.64 R62, [R1+0x808] ;  /* 0x00080800013e7983 */ /* 0x000ea80000300a00 */
[----:B------:R-:W2:Y:S01]  /*5f720*/  LDL.LU.64 R60, [R1+0x800] ;  /* 0x00080000013c7983 */ /* 0x000ea20000300a00 */
[----:B------:R-:W-:Y:S02]  /*5f730*/  LOP3.LUT P4, RZ, R11, 0x1, RZ, 0xc0, !PT ;  /* 0x000000010bff7812 */ /* 0x000fe4000788c0ff */
        /* <DEDUP_REMOVED lines=14> */
[C---:B0-----:R-:W-:Y:S01]  /*5f820*/  PRMT R0, R115.reuse, 0x7772, RZ ;  /* 0x0000777273007816 */ /* 0x041fe200000000ff */
[----:B------:R-:W3:Y:S01]  /*5f830*/  LDL.LU.64 R54, [R1+0x7e8] ;  /* 0x0007e80001367983 */ /* 0x000ee20000300a00 */
[----:B------:R-:W-:-:S03]  /*5f840*/  PRMT R115, R115, 0x7773, RZ ;  /* 0x0000777373737816 */ /* 0x000fc600000000ff */
[----:B----4-:R0:W-:Y:S04]  /*5f850*/  @P5 STG.E.U8 desc[UR56][R52.64], R0 ;  /* 0x0000000034005986 */ /* 0x0101e8000c101138 */
[----:B------:R4:W-:Y:S01]  /*5f860*/  @P6 STG.E.U8 desc[UR56][R50.64], R115 ;  /* 0x0000007332006986 */ /* 0x0009e2000c101138 */
[----:B0-----:R-:W-:-:S03]  /*5f870*/  PRMT R0, R116, 0x7770, RZ ;  /* 0x0000777074007816 */ /* 0x001fc600000000ff */
[----:B------:R-:W3:Y:S04]  /*5f880*/  LDL.LU.64 R52, [R1+0x7e0] ;  /* 0x0007e00001347983 */ /* 0x000ee80000300a00 */
[----:B------:R0:W-:Y:S01]  /*5f890*/  @P1 STG.E.U8 desc[UR56][R48.64], R0 ;  /* 0x0000000030001986 */ /* 0x0001e2000c101138 */
[----:B------:R-:W-:-:S03]  /*5f8a0*/  LOP3.LUT P1, RZ, R10, 0x10000000, RZ, 0xc0, !PT ;  /* 0x100000000aff7812 */ /* 0x000fc6000782c0ff */
[----:B----4-:R-:W4:Y:S01]  /*5f8b0*/  LDL.LU.64 R50, [R1+0x7d8] ;  /* 0x0007d80001327983 */ /* 0x010f220000300a00 */
[----:B0-----:R-:W-:-:S03]  /*5f8c0*/  PRMT R0, R116, 0x7771, RZ ;  /* 0x0000777174007816 */ /* 0x001fc600000000ff */
[----:B------:R-:W4:Y:S06]  /*5f8d0*/  LDL.LU.64 R48, [R1+0x7d0] ;  /* 0x0007d00001307983 */ /* 0x000f2c0000300a00 */
[----:B------:R0:W-:Y:S01]  /*5f8e0*/  @P1 STG.E.U8 desc[UR56][R168.64], R0 ;  /* 0x00000000a8001986 */ /* 0x0001e2000c101138 */
[----:B------:R-:W-:-:S03]  /*5f8f0*/  LOP3.LUT P1, RZ, R10, 0x8000000, RZ, 0xc0, !PT ;  /* 0x080000000aff7812 */ /* 0x000fc6000782c0ff */
[----:B0-----:R-:W4:Y:S01]  /*5f900*/  LDL.LU.64 R168, [R1+0x7c8] ;  /* 0x0007c80001a87983 */ /* 0x001f220000300a00 */
[----:B------:R-:W-:-:S09]  /*5f910*/  PRMT R0, R116, 0x7772, RZ ;  /* 0x0000777274007816 */ /* 0x000fd200000000ff */
[----:B--2---:R0:W-:Y:S04]  /*5f920*/  @P1 STG.E.U8 desc[UR56][R170.64], R0 ;  /* 0x00000000aa001986 */ /* 0x0041e8000c101138 */
[----:B0-----:R-:W2:Y:S01]  /*5f930*/  LDL.LU.64 R170, [R1+0x7c0] ;  /* 0x0007c00001aa7983 */ /* 0x001ea20000300a00 */
[----:B------:R-:W-:Y:S02]  /*5f940*/  LOP3.LUT P1, RZ, R10, 0x4000000, RZ, 0xc0, !PT ;  /* 0x040000000aff7812 */ /* 0x000fe4000782c0ff */
[----:B------:R-:W-:Y:S02]  /*5f950*/  PRMT R116, R116, 0x7773, RZ ;  /* 0x0000777374747816 */ /* 0x000fe400000000ff */
[----:B------:R-:W-:-:S09]  /*5f960*/  PRMT R0, R117, 0x7770, RZ ;  /* 0x0000777075007816 */ /* 0x000fd200000000ff */
[----:B------:R-:W-:Y:S01]  /*5f970*/  @P1 STG.E.U8 desc[UR56][R66.64], R116 ;  /* 0x0000007442001986 */ /* 0x000fe2000c101138 */
[----:B------:R-:W-:-:S13]  /*5f980*/  LOP3.LUT P1, RZ, R10, 0x2000000, RZ, 0xc0, !PT ;  /* 0x020000000aff7812 */ /* 0x000fda000782c0ff */
        /* <DEDUP_REMOVED lines=8> */
[----:B------:R-:W-:Y:S02]  /*5fa10*/  PRMT R117, R117, 0x7773, RZ ;  /* 0x0000777375757816 */ /* 0x000fe400000000ff */
[----:B------:R-:W-:-:S09]  /*5fa20*/  LOP3.LUT P2, RZ, R2, 0x8000, RZ, 0xc0, !PT ;  /* 0x0000800002ff7812 */ /* 0x000fd2000784c0ff */
[----:B------:R-:W-:Y:S01]  /*5fa30*/  @P1 STG.E.U8 desc[UR56][R58.64], R117 ;  /* 0x000000753a001986 */ /* 0x000fe2000c101138 */
[----:B------:R-:W-:Y:S02]  /*5fa40*/  LOP3.LUT P1, RZ, R10, 0x200000, RZ, 0xc0, !PT ;  /* 0x002000000aff7812 */ /* 0x000fe4000782c0ff */
[----:B0-----:R-:W-:Y:S02]  /*5fa50*/  PRMT R0, R118, 0x7770, RZ ;  /* 0x0000777076007816 */ /* 0x001fe400000000ff */
[C---:B------:R-:W-:Y:S02]  /*5fa60*/  LOP3.LUT P0, RZ, R2.reuse, 0x4000, RZ, 0xc0, !PT ;  /* 0x0000400002ff7812 */ /* 0x040fe4000780c0ff */
[C---:B------:R-:W-:Y:S02]  /*5fa70*/  LOP3.LUT P3, RZ, R2.reuse, 0x1000, RZ, 0xc0, !PT ;  /* 0x0000100002ff7812 */ /* 0x040fe4000786c0ff */
[----:B------:R-:W-:-:S05]  /*5fa80*/  LOP3.LUT P4, RZ, R2, 0x400, RZ, 0xc0, !PT ;  /* 0x0000040002ff7812 */ /* 0x000fca000788c0ff */
[----:B------:R0:W-:Y:S01]  /*5fa90*/  @P1 STG.E.U8 desc[UR56][R56.64], R0 ;  /* 0x0000000038001986 */ /* 0x0001e2000c101138 */
[----:B------:R-:W-:Y:S02]  /*5faa0*/  LOP3.LUT P5, RZ, R2, 0x100, RZ, 0xc0, !PT ;  /* 0x0000010002ff7812 */ /* 0x000fe400078ac0ff */
[----:B0-----:R-:W-:-:S05]  /*5fab0*/  PRMT R0, R118, 0x7771, RZ ;  /* 0x0000777176007816 */ /* 0x001fca00000000ff */
[----:B---3--:R0:W-:Y:S01]  /*5fac0*/  @P2 STG.E.U8 desc[UR56][R54.64], R0 ;  /* 0x0000000036002986 */ /* 0x0081e2000c101138 */
[----:B------:R-:W-:Y:S02]  /*5fad0*/  LOP3.LUT P6, RZ, R2, 0x40, RZ, 0xc0, !PT ;  /* 0x0000004002ff7812 */ /* 0x000fe400078cc0ff */
[C---:B0-----:R-:W-:Y:S02]  /*5fae0*/  PRMT R0, R118.reuse, 0x7772, RZ ;  /* 0x0000777276007816 */ /* 0x041fe400000000ff */
[----:B------:R-:W-:-:S03]  /*5faf0*/  PRMT R118, R118, 0x7773, RZ ;  /* 0x0000777376767816 */ /* 0x000fc600000000ff */
[----:B------:R0:W-:Y:S04]  /*5fb00*/  @P0 STG.E.U8 desc[UR56][R52.64], R0 ;  /* 0x0000000034000986 */ /* 0x0001e8000c101138 */
[----:B----4-:R-:W-:Y:S01]  /*5fb10*/  @P3 STG.E.U8 desc[UR56][R50.64], R118 ;  /* 0x0000007632003986 */ /* 0x010fe2000c101138 */
[----:B0-----:R-:W-:-:S05]  /*5fb20*/  PRMT R0, R119, 0x7770, RZ ;  /* 0x0000777077007816 */ /* 0x001fca00000000ff */
[----:B------:R0:W-:Y:S02]  /*5fb30*/  @P4 STG.E.U8 desc[UR56][R48.64], R0 ;  /* 0x0000000030004986 */ /* 0x0001e4000c101138 */
[----:B0-----:R-:W-:-:S05]  /*5fb40*/  PRMT R0, R119, 0x7771, RZ ;  /* 0x0000777177007816 */ /* 0x001fca00000000ff */
[----:B------:R0:W-:Y:S02]  /*5fb50*/  @P5 STG.E.U8 desc[UR56][R168.64], R0 ;  /* 0x00000000a8005986 */ /* 0x0001e4000c101138 */
[----:B0-----:R-:W-:-:S05]  /*5fb60*/  PRMT R0, R119, 0x7772, RZ ;  /* 0x0000777277007816 */ /* 0x001fca00000000ff */
        /* <DEDUP_REMOVED lines=35> */
[----:B------:R-:W-:Y:S02]  /*5fda0*/  LOP3.LUT P1, RZ, R5, 0x2000000, RZ, 0xc0, !PT ;  /* 0x0200000005ff7812 */ /* 0x000fe4000782c0ff */
        /* <DEDUP_REMOVED lines=11> */
[C---:B0-----:R-:W-:Y:S01]  /*5fe60*/  PRMT R0, R120.reuse, 0x7771, RZ ;  /* 0x0000777178007816 */ /* 0x041fe200000000ff */
[----:B------:R-:W3:Y:S04]  /*5fe70*/  LDL.LU.64 R54, [R1+0x750] ;  /* 0x0007500001367983 */ /* 0x000ee80000300a00 */
[----:B----4-:R0:W-:Y:S02]  /*5fe80*/  @P5 STG.E.U8 desc[UR56][R52.64], R0 ;  /* 0x0000000034005986 */ /* 0x0101e4000c101138 */
[----:B0-----:R-:W-:-:S02]  /*5fe90*/  PRMT R0, R120, 0x7772, RZ ;  /* 0x0000777278007816 */ /* 0x001fc400000000ff */
[----:B------:R-:W4:Y:S01]  /*5fea0*/  LDL.LU.64 R52, [R1+0x748] ;  /* 0x0007480001347983 */ /* 0x000f220000300a00 */
[----:B------:R-:W-:-:S03]  /*5feb0*/  PRMT R120, R120, 0x7773, RZ ;  /* 0x0000777378787816 */ /* 0x000fc600000000ff */
[----:B------:R0:W-:Y:S04]  /*5fec0*/  @P6 STG.E.U8 desc[UR56][R50.64], R0 ;  /* 0x0000000032006986 */ /* 0x0001e8000c101138 */
[----:B------:R1:W-:Y:S01]  /*5fed0*/  @P1 STG.E.U8 desc[UR56][R48.64], R120 ;  /* 0x0000007830001986 */ /* 0x0003e2000c101138 */
[C---:B------:R-:W-:Y:S02]  /*5fee0*/  LOP3.LUT P1, RZ, R10.reuse, 0x100000, RZ, 0xc0, !PT ;  /* 0x001000000aff7812 */ /* 0x040fe4000782c0ff */
[----:B0-----:R-:W-:Y:S01]  /*5fef0*/  PRMT R0, R121, 0x7770, RZ ;  /* 0x0000777079007816 */ /* 0x001fe200000000ff */
[----:B------:R-:W4:Y:S04]  /*5ff00*/  LDL.LU.64 R50, [R1+0x740] ;  /* 0x0007400001327983 */ /* 0x000f280000300a00 */
[----:B-1----:R-:W4:Y:S06]  /*5ff10*/  LDL.LU.64 R48, [R1+0x738] ;  /* 0x0007380001307983 */ /* 0x002f2c0000300a00 */
        /* <DEDUP_REMOVED lines=27> */
[----:B------:R-:W-:Y:S04]  /*600d0*/  @P1 STG.E.U8 desc[UR56][R56.64], R122 ;  /* 0x0000007a38001986 */ /* 0x000fe8000c101138 */
[----:B---3--:R0:W-:Y:S01]  /*600e0*/  @P2 STG.E.U8 desc[UR56][R54.64], R0 ;  /* 0x0000000036002986 */ /* 0x0081e2000c101138 */
[C---:B------:R-:W-:Y:S02]  /*600f0*/  LOP3.LUT P4, RZ, R5.reuse, 0x40, RZ, 0xc0, !PT ;  /* 0x0000004005ff7812 */ /* 0x040fe4000788c0ff */
[----:B------:R-:W-:Y:S02]  /*60100*/  LOP3.LUT P5, RZ, R5, 0x20, RZ, 0xc0, !PT ;  /* 0x0000002005ff7812 */ /* 0x000fe400078ac0ff */
[----:B0-----:R-:W-:-:S05]  /*60110*/  PRMT R0, R123, 0x7771, RZ ;  /* 0x000077717b007816 */ /* 0x001fca00000000ff */
[----:B----4-:R0:W-:Y:S01]  /*60120*/  @P0 STG.E.U8 desc[UR56][R52.64], R0 ;  /* 0x0000000034000986 */ /* 0x0101e2000c101138 */
[----:B------:R-:W-:Y:S02]  /*60130*/  LOP3.LUT P6, RZ, R5, 0x8, RZ, 0xc0, !PT ;  /* 0x0000000805ff7812 */ /* 0x000fe400078cc0ff */
[C---:B0-----:R-:W-:Y:S02]  /*60140*/  PRMT R0, R123.reuse, 0x7772, RZ ;  /* 0x000077727b007816 */ /* 0x041fe400000000ff */
[----:B------:R-:W-:-:S03]  /*60150*/  PRMT R123, R123, 0x7773, RZ ;  /* 0x000077737b7b7816 */ /* 0x000fc600000000ff */
[----:B------:R0:W-:Y:S04]  /*60160*/  @P3 STG.E.U8 desc[UR56][R50.64], R0 ;  /* 0x0000000032003986 */ /* 0x0001e8000c101138 */
[----:B------:R-:W-:Y:S01]  /*60170*/  @P4 STG.E.U8 desc[UR56][R48.64], R123 ;  /* 0x0000007b30004986 */ /* 0x000fe2000c101138 */
        /* <DEDUP_REMOVED lines=34> */
[----:B------:R-:W-:Y:S02]  /*603a0*/  LOP3.LUT P4, RZ, R5, 0x1, RZ, 0xc0, !PT ;  /* 0x0000000105ff7812 */ /* 0x000fe4000788c0ff */
[----:B------:R-:W-:Y:S01]  /*603b0*/  LOP3.LUT P5, RZ, R6, 0x40000000, RZ, 0xc0, !PT ;  /* 0x4000000006ff7812 */ /* 0x000fe200078ac0ff */
[----:B------:R-:W2:Y:S04]  /*603c0*/  LDL.LU.64 R60, [R1+0x470] ;  /* 0x00047000013c7983 */ /* 0x000ea80000300a00 */
[----:B------:R-:W-:Y:S01]  /*603d0*/  @P1 LOP3.LUT R10, R10, 0x400, RZ, 0xfc, !PT ;  /* 0x000004000a0a1812 */ /* 0x000fe200078efcff */
[----:B------:R-:W2:Y:S01]  /*603e0*/  LDL.LU.64 R58, [R1+0x468] ;  /* 0x00046800013a7983 */ /* 0x000ea20000300a00 */
[----:B------:R-:W-:-:S02]  /*603f0*/  LOP3.LUT P1, RZ, R6, 0x400000, RZ, 0xc0, !PT ;  /* 0x0040000006ff7812 */ /* 0x000fc4000782c0ff */
[----:B------:R-:W-:Y:S01]  /*60400*/  LOP3.LUT R10, R10, 0xfffff7ff, RZ, 0xc0, !PT ;  /* 0xfffff7ff0a0a7812 */ /* 0x000fe200078ec0ff */
[----:B------:R-:W2:Y:S01]  /*60410*/  LDL.LU.64 R56, [R1+0x460] ;  /* 0x0004600001387983 */ /* 0x000ea20000300a00 */
[----:B------:R-:W-:-:S09]  /*60420*/  LOP3.LUT P6, RZ, R6, 0x10000000, RZ, 0xc0, !PT ;  /* 0x1000000006ff7812 */ /* 0x000fd200078cc0ff */
[----:B------:R-:W-:Y:S02]  /*60430*/  @P1 LOP3.LUT R10, R10, 0x800, RZ, 0xfc, !PT ;  /* 0x000008000a0a1812 */ /* 0x000fe400078efcff */
[----:B------:R-:W-:Y:S02]  /*60440*/  LOP3.LUT P1, RZ, R6, 0x1000000, RZ, 0xc0, !PT ;  /* 0x0100000006ff7812 */ /* 0x000fe4000782c0ff */
[----:B------:R-:W-:Y:S02]  /*60450*/  LOP3.LUT R10, R10, 0xffffefff, RZ, 0xc0, !PT ;  /* 0xffffefff0a0a7812 */ /* 0x000fe400078ec0ff */
[----:B------:R-:W-:Y:S02]  /*60460*/  PRMT R124, R124, 0x7773, RZ ;  /* 0x000077737c7c7816 */ /* 0x000fe400000000ff */
[----:B------:R-:W-:-:S03]  /*60470*/  PRMT R0, R125, 0x7770, RZ ;  /* 0x000077707d007816 */ /* 0x000fc600000000ff */
[----:B---3--:R0:W-:Y:S04]  /*60480*/  @P4 STG.E.U8 desc[UR56][R54.64], R124 ;  /* 0x0000007c36004986 */ /* 0x0081e8000c101138 */
[----:B------:R-:W-:Y:S01]  /*60490*/  @P1 LOP3.LUT R10, R10, 0x1000, RZ, 0xfc, !PT ;  /* 0x000010000a0a1812 */ /* 0x000fe200078efcff */
[----:B----4-:R1:W-:Y:S01]  /*604a0*/  @P5 STG.E.U8 desc[UR56][R52.64], R0 ;  /* 0x0000000034005986 */ /* 0x0103e2000c101138 */
[----:B------:R-:W-:-:S03]  /*604b0*/  LOP3.LUT P1, RZ, R6, 0x4000000, RZ, 0xc0, !PT ;  /* 0x0400000006ff7812 */ /* 0x000fc6000782c0ff */
[----:B0-----:R-:W3:Y:S01]  /*604c0*/  LDL.LU.64 R54, [R1+0x458] ;  /* 0x0004580001367983 */ /* 0x001ee20000300a00 */
[----:B-1----:R-:W-:-:S03]  /*604d0*/  PRMT R0, R125, 0x7771, RZ ;  /* 0x000077717d007816 */ /* 0x002fc600000000ff */
[----:B------:R-:W4:Y:S04]  /*604e0*/  LDL.LU.64 R52, [R1+0x450] ;  /* 0x0004500001347983 */ /* 0x000f280000300a00 */
[----:B------:R0:W-:Y:S02]  /*604f0*/  @P6 STG.E.U8 desc[UR56][R50.64], R0 ;  /* 0x0000000032006986 */ /* 0x0001e4000c101138 */
[----:B0-----:R-:W-:Y:S02]  /*60500*/  PRMT R0, R125, 0x7772, RZ ;  /* 0x000077727d007816 */ /* 0x001fe400000000ff */
[----:B------:R-:W4:Y:S04]  /*60510*/  LDL.LU.64 R50, [R1+0x448] ;  /* 0x0004480001327983 */ /* 0x000f280000300a00 */
[----:B------:R0:W-:Y:S01]  /*60520*/  @P1 STG.E.U8 desc[UR56][R48.64], R0 ;  /* 0x0000000030001986 */ /* 0x0001e2000c101138 */
[----:B------:R-:W-:-:S02]  /*60530*/  LOP3.LUT P1, RZ, R10, 0x1000, RZ, 0xc0, !PT ;  /* 0x000010000aff7812 */ /* 0x000fc4000782c0ff */
[----:B------:R-:W-:Y:S01]  /*60540*/  PRMT R125, R125, 0x7773, RZ ;  /* 0x000077737d7d7816 */ /* 0x000fe200000000ff */
[----:B0-----:R-:W4:Y:S10]  /*60550*/  LDL.LU.64 R48, [R1+0x440] ;  /* 0x0004400001307983 */ /* 0x001f340000300a00 */
        /* <DEDUP_REMOVED lines=22> */
[C---:B------:R-:W-:Y:S02]  /*606c0*/  LOP3.LUT P2, RZ, R6.reuse, 0x400, RZ, 0xc0, !PT ;  /* 0x0000040006ff7812 */ /* 0x040fe4000784c0ff */
[C---:B------:R-:W-:Y:S02]  /*606d0*/  LOP3.LUT P0, RZ, R6.reuse, 0x100, RZ, 0xc0, !PT ;  /* 0x0000010006ff7812 */ /* 0x040fe4000780c0ff */
[----:B------:R-:W-:Y:S02]  /*606e0*/  LOP3.LUT P3, RZ, R6, 0x40, RZ, 0xc0, !PT ;  /* 0x0000004006ff7812 */ /* 0x000fe4000786c0ff */
[C---:B0-----:R-:W-:Y:S02]  /*606f0*/  PRMT R0, R127.reuse, 0x7772, RZ ;  /* 0x000077727f007816 */ /* 0x041fe400000000ff */
[----:B------:R-:W-:-:S03]  /*60700*/  PRMT R127, R127, 0x7773, RZ ;  /* 0x000077737f7f7816 */ /* 0x000fc600000000ff */
[----:B------:R0:W-:Y:S01]  /*60710*/  @P1 STG.E.U8 desc[UR56][R56.64], R0 ;  /* 0x0000000038001986 */ /* 0x0001e2000c101138 */
[----:B------:R-:W-:-:S03]  /*60720*/  LOP3.LUT P4, RZ, R6, 0x10, RZ, 0xc0, !PT ;  /* 0x0000001006ff7812 */ /* 0x000fc6000788c0ff */
[----:B---3--:R-:W-:Y:S01]  /*60730*/  @P2 STG.E.U8 desc[UR56][R54.64], R127 ;  /* 0x0000007f36002986 */ /* 0x008fe2000c101138 */
[----:B0-----:R-:W-:-:S05]  /*60740*/  PRMT R0, R128, 0x7770, RZ ;  /* 0x0000777080007816 */ /* 0x001fca00000000ff */
[----:B----4-:R0:W-:Y:S01]  /*60750*/  @P0 STG.E.U8 desc[UR56][R52.64], R0 ;  /* 0x0000000034000986 */ /* 0x0101e2000c101138 */
[C---:B------:R-:W-:Y:S02]  /*60760*/  LOP3.LUT P5, RZ, R6.reuse, 0x4, RZ, 0xc0, !PT ;  /* 0x0000000406ff7812 */ /* 0x040fe400078ac0ff */
[----:B------:R-:W-:Y:S02]  /*60770*/  LOP3.LUT P6, RZ, R6, 0x1, RZ, 0xc0, !PT ;  /* 0x0000000106ff7812 */ /* 0x000fe400078cc0ff */
[----:B0-----:R-:W-:-:S05]  /*60780*/  PRMT R0, R128, 0x7771, RZ ;  /* 0x0000777180007816 */ /* 0x001fca00000000ff */
[----:B------:R0:W-:Y:S02]  /*60790*/  @P3 STG.E.U8 desc[UR56][R50.64], R0 ;  /* 0x0000000032003986 */ /* 0x0001e4000c101138 */
[C---:B0-----:R-:W-:Y:S02]  /*607a0*/  PRMT R0, R128.reuse, 0x7772, RZ ;  /* 0x0000777280007816 */ /* 0x041fe400000000ff */
[----:B------:R-:W-:-:S03]  /*607b0*/  PRMT R128, R128, 0x7773, RZ ;  /* 0x0000777380807816 */ /* 0x000fc600000000ff */
[----:B------:R0:W-:Y:S04]  /*607c0*/  @P4 STG.E.U8 desc[UR56][R48.64], R0 ;  /* 0x0000000030004986 */ /* 0x0001e8000c101138 */
[----:B------:R-:W-:Y:S01]  /*607d0*/  @P5 STG.E.U8 desc[UR56][R168.64], R128 ;  /* 0x00000080a8005986 */ /* 0x000fe2000c101138 */
        /* <DEDUP_REMOVED lines=26> */
[----:B------:R-:W2:Y:S04]  /*60980*/  LDL.LU.64 R66, [R1+0x3f0] ;  /* 0x0003f00001427983 */ /* 0x000ea80000300a00 */
[----:B------:R-:W2:Y:S04]  /*60990*/  LDL.LU.64 R64, [R1+0x3e8] ;  /* 0x0003e80001407983 */ /* 0x000ea80000300a00 */
[----:B------:R-:W2:Y:S01]  /*609a0*/  LDL.LU.64 R62, [R1+0x3e0] ;  /* 0x0003e000013e7983 */ /* 0x000ea20000300a00 */
[----:B------:R-:W-:-:S02]  /*609b0*/  @P1 LOP3.LUT R10, R10, 0x2, RZ, 0xfc, !PT ;  /* 0x000000020a0a1812 */ /* 0x000fc400078efcff */
[----:B------:R-:W-:Y:S01]  /*609c0*/  LOP3.LUT P1, RZ, R7, 0x40000, RZ, 0xc0, !PT ;  /* 0x0004000007ff7812 */ /* 0x000fe2000782c0ff */
[----:B------:R-:W2:Y:S01]  /*609d0*/  LDL.LU.64 R60, [R1+0x488] ;  /* 0x00048800013c7983 */ /* 0x000ea20000300a00 */
[----:B------:R-:W-:-:S03]  /*609e0*/  LOP3.LUT R10, R10, 0xfffffffb, RZ, 0xc0, !PT ;  /* 0xfffffffb0a0a7812 */ /* 0x000fc600078ec0ff */
[----:B------:R-:W2:Y:S01]  /*609f0*/  LDL.LU.64 R58, [R1+0x6e0] ;  /* 0x0006e000013a7983 */ /* 0x000ea20000300a00 */
[C---:B------:R-:W-:Y:S02]  /*60a00*/  LOP3.LUT P4, RZ, R7.reuse, 0x20000000, RZ, 0xc0, !PT ;  /* 0x2000000007ff7812 */ /* 0x040fe4000788c0ff */
[C---:B------:R-:W-:Y:S01]  /*60a10*/  LOP3.LUT P5, RZ, R7.reuse, 0x4000000, RZ, 0xc0, !PT ;  /* 0x0400000007ff7812 */ /* 0x040fe200078ac0ff */
[----:B------:R-:W2:Y:S04]  /*60a20*/  LDL.LU.64 R56, [R1+0x5d8] ;  /* 0x0005d80001387983 */ /* 0x000ea80000300a00 */
[----:B------:R-:W-:Y:S02]  /*60a30*/  @P1 LOP3.LUT R10, R10, 0x4, RZ, 0xfc, !PT ;  /* 0x000000040a0a1812 */ /* 0x000fe400078efcff */
[----:B------:R-:W-:-:S02]  /*60a40*/  LOP3.LUT P1, RZ, R7, 0x100000, RZ, 0xc0, !PT ;  /* 0x0010000007ff7812 */ /* 0x000fc4000782c0ff */
[----:B------:R-:W-:Y:S02]  /*60a50*/  LOP3.LUT R10, R10, 0xfffffff7, RZ, 0xc0, !PT ;  /* 0xfffffff70a0a7812 */ /* 0x000fe400078ec0ff */
[----:B------:R-:W-:Y:S02]  /*60a60*/  LOP3.LUT P6, RZ, R7, 0x2000000, RZ, 0xc0, !PT ;  /* 0x0200000007ff7812 */ /* 0x000fe400078cc0ff */
[----:B------:R-:W-:-:S07]  /*60a70*/  PRMT R0, R129, 0x7772, RZ ;  /* 0x0000777281007816 */ /* 0x000fce00000000ff */
[----:B------:R-:W-:Y:S02]  /*60a80*/  @P1 LOP3.LUT R10, R10, 0x8, RZ, 0xfc, !PT ;  /* 0x000000080a0a1812 */ /* 0x000fe400078efcff */
[----:B------:R-:W-:Y:S01]  /*60a90*/  LOP3.LUT P1, RZ, R7, 0x400000, RZ, 0xc0, !PT ;  /* 0x0040000007ff7812 */ /* 0x000fe2000782c0ff */
[----:B---3--:R0:W-:Y:S01]  /*60aa0*/  @P4 STG.E.U8 desc[UR56][R54.64], R0 ;  /* 0x0000000036004986 */ /* 0x0081e2000c101138 */
[----:B------:R-:W-:Y:S02]  /*60ab0*/  PRMT R129, R129, 0x7773, RZ ;  /* 0x0000777381817816 */ /* 0x000fe400000000ff */
[----:B------:R-:W-:-:S03]  /*60ac0*/  LOP3.LUT R10, R10, 0xffffffef, RZ, 0xc0, !PT ;  /* 0xffffffef0a0a7812 */ /* 0x000fc600078ec0ff */
[----:B----4-:R1:W-:Y:S01]  /*60ad0*/  @P5 STG.E.U8 desc[UR56][R52.64], R129 ;  /* 0x0000008134005986 */ /* 0x0103e2000c101138 */
[----:B0-----:R-:W-:-:S03]  /*60ae0*/  PRMT R0, R130, 0x7770, RZ ;  /* 0x0000777082007816 */ /* 0x001fc600000000ff */
[----:B------:R-:W3:Y:S02]  /*60af0*/  LDL.LU.64 R54, [R1+0x6d8] ;  /* 0x0006d80001367983 */ /* 0x000ee40000300a00 */
[----:B------:R-:W-:Y:S02]  /*60b00*/  @P1 LOP3.LUT R10, R10, 0x10, RZ, 0xfc, !PT ;  /* 0x000000100a0a1812 */ /* 0x000fe400078efcff */
[----:B------:R-:W-:Y:S01]  /*60b10*/  LOP3.LUT P1, RZ, R7, 0x800000, RZ, 0xc0, !PT ;  /* 0x0080000007ff7812 */ /* 0x000fe2000782c0ff */
[----:B------:R0:W-:Y:S04]  /*60b20*/  @P6 STG.E.U8 desc[UR56][R50.64], R0 ;  /* 0x0000000032006986 */ /* 0x0001e8000c101138 */
[----:B-1----:R-:W4:Y:S04]  /*60b30*/  LDL.LU.64 R52, [R1+0x498] ;  /* 0x0004980001347983 */ /* 0x002f280000300a00 */
[----:B0-----:R-:W4:Y:S01]  /*60b40*/  LDL.LU.64 R50, [R1+0x6d0] ;  /* 0x0006d00001327983 */ /* 0x001f220000300a00 */
[----:B------:R-:W-:-:S05]  /*60b50*/  PRMT R0, R130, 0x7771, RZ ;  /* 0x0000777182007816 */ /* 0x000fca00000000ff */
[----:B------:R0:W-:Y:S01]  /*60b60*/  @P1 STG.E.U8 desc[UR56][R48.64], R0 ;  /* 0x0000000030001986 */ /* 0x0001e2000c101138 */
[----:B------:R-:W-:-:S03]  /*60b70*/  LOP3.LUT P1, RZ, R10, 0x10, RZ, 0xc0, !PT ;  /* 0x000000100aff7812 */ /* 0x000fc6000782c0ff */
[----:B0-----:R-:W4:Y:S01]  /*60b80*/  LDL.LU.64 R48, [R1+0x5d0] ;  /* 0x0005d00001307983 */ /* 0x001f220000300a00 */
[----:B------:R-:W-:-:S09]  /*60b90*/  PRMT R0, R130, 0x7772, RZ ;  /* 0x0000777282007816 */ /* 0x000fd200000000ff */
[----:B------:R0:W-:Y:S01]  /*60ba0*/  @P1 STG.E.U8 desc[UR56][R168.64], R0 ;  /* 0x00000000a8001986 */ /* 0x0001e2000c101138 */
[----:B------:R-:W-:Y:S02]  /*60bb0*/  LOP3.LUT P1, RZ, R10, 0x8, RZ, 0xc0, !PT ;  /* 0x000000080aff7812 */ /* 0x000fe4000782c0ff */
[----:B------:R-:W-:Y:S01]  /*60bc0*/  PRMT R130, R130, 0x7773, RZ ;  /* 0x0000777382827816 */ /* 0x000fe200000000ff */
[----:B0-----:R-:W4:Y:S01]  /*60bd0*/  LDL.LU.64 R168, [R1+0x6c8] ;  /* 0x0006c80001a87983 */ /* 0x001f220000300a00 */
[----:B------:R-:W-:-:S09]  /*60be0*/  PRMT R0, R131, 0x7770, RZ ;  /* 0x0000777083007816 */ /* 0x000fd200000000ff */
[----:B--2---:R0:W-:Y:S04]  /*60bf0*/  @P1 STG.E.U8 desc[UR56][R170.64], R130 ;  /* 0x00000082aa001986 */ /* 0x0041e8000c101138 */
[----:B0-----:R-:W2:Y:S01]  /*60c00*/  LDL.LU.64 R170, [R1+0x4a0] ;  /* 0x0004a00001aa7983 */ /* 0x001ea20000300a00 */
        /* <DEDUP_REMOVED lines=12> */
[----:B0-----:R-:W-:Y:S02]  /*60cd0*/  PRMT R0, R132, 0x7770, RZ ;  /* 0x0000777084007816 */ /* 0x001fe400000000ff */
[----:B------:R-:W-:-:S09]  /*60ce0*/  LOP3.LUT P2, RZ, R7, 0x80, RZ, 0xc0, !PT ;  /* 0x0000008007ff7812 */ /* 0x000fd2000784c0ff */
[----:B------:R0:W-:Y:S01]  /*60cf0*/  @P1 STG.E.U8 desc[UR56][R58.64], R0 ;  /* 0x000000003a001986 */ /* 0x0001e2000c101138 */
[----:B------:R-:W-:Y:S02]  /*60d00*/  LOP3.LUT P1, RZ, R9, 0x20000000, RZ, 0xc0, !PT ;  /* 0x2000000009ff7812 */ /* 0x000fe4000782c0ff */
[C---:B------:R-:W-:Y:S02]  /*60d10*/  LOP3.LUT P0, RZ, R7.reuse, 0x10, RZ, 0xc0, !PT ;  /* 0x0000001007ff7812 */ /* 0x040fe4000780c0ff */
[----:B------:R-:W-:Y:S02]  /*60d20*/  LOP3.LUT P3, RZ, R7, 0x8, RZ, 0xc0, !PT ;  /* 0x0000000807ff7812 */ /* 0x000fe4000786c0ff */
[----:B0-----:R-:W-:-:S07]  /*60d30*/  PRMT R0, R132, 0x7771, RZ ;  /* 0x0000777184007816 */ /* 0x001fce00000000ff */
[----:B------:R0:W-:Y:S02]  /*60d40*/  @P1 STG.E.U8 desc[UR56][R56.64], R0 ;  /* 0x0000000038001986 */ /* 0x0001e4000c101138 */
[C---:B0-----:R-:W-:Y:S02]  /*60d50*/  PRMT R0, R132.reuse, 0x7772, RZ ;  /* 0x0000777284007816 */ /* 0x041fe400000000ff */
[----:B------:R-:W-:-:S03]  /*60d60*/  PRMT R132, R132, 0x7773, RZ ;  /* 0x0000777384847816 */ /* 0x000fc600000000ff */
[----:B---3--:R0:W-:Y:S01]  /*60d70*/  @P2 STG.E.U8 desc[UR56][R54.64], R0 ;  /* 0x0000000036002986 */ /* 0x0081e2000c101138 */
[----:B------:R-:W-:-:S03]  /*60d80*/  LOP3.LUT P4, RZ, R7, 0x2, RZ, 0xc0, !PT ;  /* 0x0000000207ff7812 */ /* 0x000fc6000788c0ff */
[----:B----4-:R-:W-:Y:S01]  /*60d90*/  @P0 STG.E.U8 desc[UR56][R52.64], R132 ;  /* 0x0000008434000986 */ /* 0x010fe2000c101138 */
[----:B0-----:R-:W-:-:S05]  /*60da0*/  PRMT R0, R133, 0x7770, RZ ;  /* 0x0000777085007816 */ /* 0x001fca00000000ff */
[----:B------:R0:W-:Y:S04]  /*60db0*/  @P3 STG.E.U8 desc[UR56][R50.64], R0 ;  /* 0x0000000032003986 */ /* 0x0001e8000c101138 */
[----:B0-----:R-:W3:Y:S01]  /*60dc0*/  LDL.LU.64 R50, [R1+0x6c0] ;  /* 0x0006c00001327983 */ /* 0x001ee20000300a00 */
[----:B------:R-:W-:-:S05]  /*60dd0*/  PRMT R0, R133, 0x7771, RZ ;  /* 0x0000777185007816 */ /* 0x000fca00000000ff */
[----:B------:R0:W-:Y:S01]  /*60de0*/  @P4 STG.E.U8 desc[UR56][R48.64], R0 ;  /* 0x0000000030004986 */ /* 0x0001e2000c101138 */
[----:B------:R-:W-:-:S03]  /*60df0*/  LOP3.LUT P5, RZ, R7, 0x1, RZ, 0xc0, !PT ;  /* 0x0000000107ff7812 */ /* 0x000fc600078ac0ff */
[----:B0-----:R-:W4:Y:S01]  /*60e00*/  LDL.LU.64 R48, [R1+0x5c8] ;  /* 0x0005c80001307983 */ /* 0x001f220000300a00 */
[----:B------:R-:W-:Y:S02]  /*60e10*/  PRMT R0, R133, 0x7772, RZ ;  /* 0x0000777285007816 */ /* 0x000fe400000000ff */
[----:B------:R-:W-:-:S07]  /*60e20*/  LOP3.LUT P6, RZ, R8, 0x40000000, RZ, 0xc0, !PT ;  /* 0x4000000008ff7812 */ /* 0x000fce00078cc0ff */
[----:B------:R0:W-:Y:S01]  /*60e30*/  @P5 STG.E.U8 desc[UR56][R168.64], R0 ;  /* 0x00000000a8005986 */ /* 0x0001e2000c101138 */
[----:B------:R-:W-:-:S03]  /*60e40*/  PRMT R133, R133, 0x7773, RZ ;  /* 0x0000777385857816 */ /* 0x000fc600000000ff */
[----:B0-----:R-:W4:Y:S04]  /*60e50*/  LDL.LU.64 R168, [R1+0x6b8] ;  /* 0x0006b80001a87983 */ /* 0x001f280000300a00 */
[----:B--2---:R0:W-:Y:S04]  /*60e60*/  @P6 STG.E.U8 desc[UR56][R170.64], R133 ;  /* 0x00000085aa006986 */ /* 0x0041e8000c101138 */
[----:B0-----:R-:W2:Y:S01]  /*60e70*/  LDL.LU.64 R170, [R1+0x4b0] ;  /* 0x0004b00001aa7983 */ /* 0x001ea20000300a00 */
[C---:B------:R-:W-:Y:S02]  /*60e80*/  LOP3.LUT P3, RZ, R8.reuse, 0x800, RZ, 0xc0, !PT ;  /* 0x0000080008ff7812 */ /* 0x040fe4000786c0ff */
[----:B------:R-:W-:Y:S01]  /*60e90*/  LOP3.LUT R9, R9, 0xff7fffff, RZ, 0xc0, !PT ;  /* 0xff7fffff09097812 */ /* 0x000fe200078ec0ff */
[----:B------:R-:W2:Y:S04]  /*60ea0*/  LDL.LU.64 R54, [R1+0x6b0] ;  /* 0x0006b00001367983 */ /* 0x000ea80000300a00 */
[----:B------:R-:W2:Y:S01]  /*60eb0*/  LDL.LU.64 R52, [R1+0x5c0] ;  /* 0x0005c00001347983 */ /* 0x000ea20000300a00 */
[----:B------:R-:W-:-:S03]  /*60ec0*/  LOP3.LUT P0, RZ, R8, 0x10000000, RZ, 0xc0, !PT ;  /* 0x1000000008ff7812 */ /* 0x000fc6000780c0ff */
[----:B------:R-:W2:Y:S02]  /*60ed0*/  LDL.LU.64 R56, [R1+0x6a8] ;  /* 0x0006a80001387983 */ /* 0x000ea40000300a00 */
[----:B------:R-:W-:Y:S02]  /*60ee0*/  @P3 LOP3.LUT R9, R9, 0x800000, RZ, 0xfc, !PT ;  /* 0x0080000009093812 */ /* 0x000fe400078efcff */
[----:B------:R-:W-:Y:S02]  /*60ef0*/  LOP3.LUT P3, RZ, R8, 0x2000, RZ, 0xc0, !PT ;  /* 0x0000200008ff7812 */ /* 0x000fe4000786c0ff */
[----:B------:R-:W-:-:S11]  /*60f00*/  LOP3.LUT R9, R9, 0xfeffffff, RZ, 0xc0, !PT ;  /* 0xfeffffff09097812 */ /* 0x000fd600078ec0ff */
[----:B------:R-:W-:Y:S02]  /*60f10*/  @P3 LOP3.LUT R9, R9, 0x1000000, RZ, 0xfc, !PT ;  /* 0x0100000009093812 */ /* 0x000fe400078efcff */
[----:B------:R-:W-:Y:S02]  /*60f20*/  LOP3.LUT P3, RZ, R8, 0x4000, RZ, 0xc0, !PT ;  /* 0x0000400008ff7812 */ /* 0x000fe4000786c0ff */
[----:B------:R-:W-:Y:S02]  /*60f30*/  LOP3.LUT R9, R9, 0xfdffffff, RZ, 0xc0, !PT ;  /* 0xfdffffff09097812 */ /* 0x000fe400078ec0ff */
[----:B------:R-:W-:-:S09]  /*60f40*/  PRMT R0, R134, 0x7770, RZ ;  /* 0x0000777086007816 */ /* 0x000fd200000000ff */
[----:B------:R-:W-:Y:S02]  /*60f50*/  @P3 LOP3.LUT R9, R9, 0x2000000, RZ, 0xfc, !PT ;  /* 0x0200000009093812 */ /* 0x000fe400078efcff */
[C---:B------:R-:W-:Y:S02]  /*60f60*/  LOP3.LUT P3, RZ, R8.reuse, 0x20000, RZ, 0xc0, !PT ;  /* 0x0002000008ff7812 */ /* 0x040fe4000786c0ff */
[----:B------:R-:W-:Y:S02]  /*60f70*/  LOP3.LUT P5, RZ, R8, 0x4000000, RZ, 0xc0, !PT ;  /* 0x0400000008ff7812 */ /* 0x000fe400078ac0ff */
[----:B------:R-:W-:-:S09]  /*60f80*/  LOP3.LUT R9, R9, 0xfbffffff, RZ, 0xc0, !PT ;  /* 0xfbffffff09097812 */ /* 0x000fd200078ec0ff */
        /* <DEDUP_REMOVED lines=10> */
[----:B0-----:R-:W3:Y:S01]  /*61030*/  LDL.LU.64 R50, [R1+0x4b8] ;  /* 0x0004b80001327983 */ /* 0x001ee20000300a00 */
[----:B------:R-:W-:-:S05]  /*61040*/  PRMT R0, R134, 0x7771, RZ ;  /* 0x0000777186007816 */ /* 0x000fca00000000ff */
[----:B----4-:R0:W-:Y:S04]  /*61050*/  @P5 STG.E.U8 desc[UR56][R48.64], R0 ;  /* 0x0000000030005986 */ /* 0x0101e8000c101138 */
[----:B0-----:R-:W4:Y:S01]  /*61060*/  LDL.LU.64 R48, [R1+0x6a0] ;  /* 0x0006a00001307983 */ /* 0x001f220000300a00 */
[----:B------:R-:W-:-:S03]  /*61070*/  PRMT R0, R134, 0x7772, RZ ;  /* 0x0000777286007816 */ /* 0x000fc600000000ff */
[----:B------:R-:W4:Y:S04]  /*61080*/  LDL.LU.64 R60, [R1+0x5b8] ;  /* 0x0005b800013c7983 */ /* 0x000f280000300a00 */
[----:B------:R0:W-:Y:S01]  /*61090*/  @P4 STG.E.U8 desc[UR56][R168.64], R0 ;  /* 0x00000000a8004986 */ /* 0x0001e2000c101138 */
[----:B------:R-:W-:-:S03]  /*610a0*/  PRMT R134, R134, 0x7773, RZ ;  /* 0x0000777386867816 */ /* 0x000fc600000000ff */
[----:B0-----:R-:W4:Y:S04]  /*610b0*/  LDL.LU.64 R168, [R1+0x698] ;  /* 0x0006980001a87983 */ /* 0x001f280000300a00 */
[----:B--2---:R0:W-:Y:S04]  /*610c0*/  @P3 STG.E.U8 desc[UR56][R170.64], R134 ;  /* 0x00000086aa003986 */ /* 0x0041e8000c101138 */
[----:B0-----:R-:W2:Y:S01]  /*610d0*/  LDL.LU.64 R170, [R1+0x4c8] ;  /* 0x0004c80001aa7983 */ /* 0x001ea20000300a00 */
[----:B------:R-:W-:Y:S02]  /*610e0*/  LOP3.LUT P6, RZ, R8, 0x80, RZ, 0xc0, !PT ;  /* 0x0000008008ff7812 */ /* 0x000fe400078cc0ff */
[----:B------:R-:W-:Y:S01]  /*610f0*/  LOP3.LUT R9, R9, 0xffdfffff, RZ, 0xc0, !PT ;  /* 0xffdfffff09097812 */ /* 0x000fe200078ec0ff */
[----:B------:R-:W2:Y:S10]  /*61100*/  LDL.LU.64 R58, [R1+0x690] ;  /* 0x00069000013a7983 */ /* 0x000eb40000300a00 */
[----:B------:R-:W-:-:S02]  /*61110*/  @P6 LOP3.LUT R9, R9, 0x200000, RZ, 0xfc, !PT ;  /* 0x0020000009096812 */ /* 0x000fc400078efcff */
[----:B------:R-:W-:Y:S02]  /*61120*/  LOP3.LUT P6, RZ, R8, 0x100, RZ, 0xc0, !PT ;  /* 0x0000010008ff7812 */ /* 0x000fe400078cc0ff */
[----:B------:R-:W-:-:S11]  /*61130*/  LOP3.LUT R9, R9, 0xffbfffff, RZ, 0xc0, !PT ;  /* 0xffbfffff09097812 */ /* 0x000fd600078ec0ff */
[----:B------:R-:W-:-:S04]  /*61140*/  @P6 LOP3.LUT R9, R9, 0x400000, RZ, 0xfc, !PT ;  /* 0x0040000009096812 */ /* 0x000fc800078efcff */
[----:B------:R-:W-:Y:S02]  /*61150*/  LOP3.LUT P3, RZ, R9, 0x10000000, RZ, 0xc0, !PT ;  /* 0x1000000009ff7812 */ /* 0x000fe4000786c0ff */
[----:B------:R-:W-:-:S11]  /*61160*/  PRMT R0, R135, 0x7770, RZ ;  /* 0x0000777087007816 */ /* 0x000fd600000000ff */
[----:B------:R0:W-:Y:S01]  /*61170*/  @P3 STG.E.U8 desc[UR56][R54.64], R0 ;  /* 0x0000000036003986 */ /* 0x0001e2000c101138 */
[----:B------:R-:W-:Y:S02]  /*61180*/  LOP3.LUT P3, RZ, R9, 0x8000000, RZ, 0xc0, !PT ;  /* 0x0800000009ff7812 */ /* 0x000fe4000786c0ff */
[----:B0-----:R-:W-:Y:S01]  /*61190*/  PRMT R0, R135, 0x7771, RZ ;  /* 0x0000777187007816 */ /* 0x001fe200000000ff */
[----:B------:R-:W2:Y:S10]  /*611a0*/  LDL.LU.64 R54, [R1+0x5b0] ;  /* 0x0005b00001367983 */ /* 0x000eb40000300a00 */
[----:B------:R0:W-:Y:S01]  /*611b0*/  @P3 STG.E.U8 desc[UR56][R52.64], R0 ;  /* 0x0000000034003986 */ /* 0x0001e2000c101138 */
[----:B------:R-:W-:-:S02]  /*611c0*/  LOP3.LUT P3, RZ, R9, 0x4000000, RZ, 0xc0, !PT ;  /* 0x0400000009ff7812 */ /* 0x000fc4000786c0ff */
[----:B0-----:R-:W-:Y:S01]  /*611d0*/  PRMT R0, R135, 0x7772, RZ ;  /* 0x0000777287007816 */ /* 0x001fe200000000ff */
[----:B------:R-:W2:Y:S10]  /*611e0*/  LDL.LU.64 R52, [R1+0x688] ;  /* 0x0006880001347983 */ /* 0x000eb40000300a00 */
[----:B------:R0:W-:Y:S01]  /*611f0*/  @P3 STG.E.U8 desc[UR56][R56.64], R0 ;  /* 0x0000000038003986 */ /* 0x0001e2000c101138 */
[----:B------:R-:W-:-:S02]  /*61200*/  LOP3.LUT P3, RZ, R9, 0x2000000, RZ, 0xc0, !PT ;  /* 0x0200000009ff7812 */ /* 0x000fc4000786c0ff */
[----:B------:R-:W-:Y:S01]  /*61210*/  PRMT R135, R135, 0x7773, RZ ;  /* 0x0000777387877816 */ /* 0x000fe200000000ff */
[----:B0-----:R-:W2:Y:S01]  /*61220*/  LDL.LU.64 R56, [R1+0x4d0] ;  /* 0x0004d00001387983 */ /* 0x001ea20000300a00 */
[----:B------:R-:W-:Y:S02]  /*61230*/  PRMT R0, R136, 0x7770, RZ ;  /* 0x0000777088007816 */ /* 0x000fe400000000ff */
[----:B------:R-:W-:-:S07]  /*61240*/  LOP3.LUT P6, RZ, R8, 0x400, RZ, 0xc0, !PT ;  /* 0x0000040008ff7812 */ /* 0x000fce00078cc0ff */
[----:B---3--:R0:W-:Y:S01]  /*61250*/  @P3 STG.E.U8 desc[UR56][R50.64], R135 ;  /* 0x0000008732003986 */ /* 0x0081e2000c101138 */
[----:B------:R-:W-:-:S03]  /*61260*/  LOP3.LUT P3, RZ, R9, 0x1000000, RZ, 0xc0, !PT ;  /* 0x0100000009ff7812 */ /* 0x000fc6000786c0ff */
[----:B0-----:R-:W3:Y:S10]  /*61270*/  LDL.LU.64 R50, [R1+0x680] ;  /* 0x0006800001327983 */ /* 0x001ef40000300a00 */
[----:B----4-:R0:W-:Y:S01]  /*61280*/  @P3 STG.E.U8 desc[UR56][R48.64], R0 ;  /* 0x0000000030003986 */ /* 0x0101e2000c101138 */
[----:B------:R-:W-:-:S03]  /*61290*/  LOP3.LUT P3, RZ, R9, 0x800000, RZ, 0xc0, !PT ;  /* 0x0080000009ff7812 */ /* 0x000fc6000786c0ff */
[----:B0-----:R-:W4:Y:S01]  /*612a0*/  LDL.LU.64 R48, [R1+0x5a8] ;  /* 0x0005a80001307983 */ /* 0x001f220000300a00 */
[----:B------:R-:W-:-:S09]  /*612b0*/  PRMT R0, R136, 0x7771, RZ ;  /* 0x0000777188007816 */ /* 0x000fd200000000ff */
[----:B------:R0:W-:Y:S02]  /*612c0*/  @P3 STG.E.U8 desc[UR56][R60.64], R0 ;  /* 0x000000003c003986 */ /* 0x0001e4000c101138 */
[----:B0-----:R-:W-:-:S05]  /*612d0*/  PRMT R0, R136, 0x7772, RZ ;  /* 0x0000777288007816 */ /* 0x001fca00000000ff */
[----:B------:R0:W-:Y:S01]  /*612e0*/  @P6 STG.E.U8 desc[UR56][R168.64], R0 ;  /* 0x00000000a8006986 */ /* 0x0001e2000c101138 */
[C---:B------:R-:W-:Y:S02]  /*612f0*/  LOP3.LUT P6, RZ, R9.reuse, 0x400000, RZ, 0xc0, !PT ;  /* 0x0040000009ff7812 */ /* 0x040fe400078cc0ff */
[----:B------:R-:W-:Y:S01]  /*61300*/  PRMT R136, R136, 0x7773, RZ ;  /* 0x0000777388887816 */ /* 0x000fe200000000ff */
[----:B0-----:R-:W4:Y:S10]  /*61310*/  LDL.LU.64 R168, [R1+0x678] ;  /* 0x0006780001a87983 */ /* 0x001f340000300a00 */
[----:B--2---:R0:W-:Y:S04]  /*61320*/  @P6 STG.E.U8 desc[UR56][R170.64], R136 ;  /* 0x00000088aa006986 */ /* 0x0041e8000c101138 */
[----:B0-----:R-:W2:Y:S01]  /*61330*/  LDL.LU.64 R170, [R1+0x4e0] ;  /* 0x0004e00001aa7983 */ /* 0x001ea20000300a00 */
[----:B------:R-:W-:-:S02]  /*61340*/  LOP3.LUT P6, RZ, R9, 0x200000, RZ, 0xc0, !PT ;  /* 0x0020000009ff7812 */ /* 0x000fc400078cc0ff */
[C---:B------:R-:W-:Y:S02]  /*61350*/  LOP3.LUT P0, RZ, R8.reuse, 0x40, RZ, 0xc0, !PT ;  /* 0x0000004008ff7812 */ /* 0x040fe4000780c0ff */
[----:B------:R-:W-:Y:S02]  /*61360*/  PRMT R0, R137, 0x7770, RZ ;  /* 0x0000777089007816 */ /* 0x000fe400000000ff */
[----:B------:R-:W-:-:S07]  /*61370*/  LOP3.LUT P5, RZ, R8, 0x10, RZ, 0xc0, !PT ;  /* 0x0000001008ff7812 */ /* 0x000fce00078ac0ff */
[----:B------:R0:W-:Y:S02]  /*61380*/  @P6 STG.E.U8 desc[UR56][R58.64], R0 ;  /* 0x000000003a006986 */ /* 0x0001e4000c101138 */
[C---:B0-----:R-:W-:Y:S02]  /*61390*/  PRMT R0, R137.reuse, 0x7771, RZ ;  /* 0x0000777189007816 */ /* 0x041fe400000000ff */
[C---:B------:R-:W-:Y:S02]  /*613a0*/  LOP3.LUT P1, RZ, R8.reuse, 0x8, RZ, 0xc0, !PT ;  /* 0x0000000808ff7812 */ /* 0x040fe4000782c0ff */
[----:B------:R-:W-:Y:S01]  /*613b0*/  LOP3.LUT P2, RZ, R8, 0x4, RZ, 0xc0, !PT ;  /* 0x0000000408ff7812 */ /* 0x000fe2000784c0ff */
[----:B------:R0:W-:Y:S04]  /*613c0*/  @P0 STG.E.U8 desc[UR56][R54.64], R0 ;  /* 0x0000000036000986 */ /* 0x0001e8000c101138 */
[----:B0-----:R-:W2:Y:S01]  /*613d0*/  LDL.LU.64 R54, [R1+0x670] ;  /* 0x0006700001367983 */ /* 0x001ea20000300a00 */
[----:B------:R-:W-:-:S05]  /*613e0*/  PRMT R0, R137, 0x7772, RZ ;  /* 0x0000777289007816 */ /* 0x000fca00000000ff */
[----:B------:R0:W-:Y:S01]  /*613f0*/  @P5 STG.E.U8 desc[UR56][R52.64], R0 ;  /* 0x0000000034005986 */ /* 0x0001e2000c101138 */
[----:B------:R-:W-:-:S03]  /*61400*/  PRMT R137, R137, 0x7773, RZ ;  /* 0x0000777389897816 */ /* 0x000fc600000000ff */
[----:B0-----:R-:W2:Y:S01]  /*61410*/  LDL.LU.64 R52, [R1+0x5a0] ;  /* 0x0005a00001347983 */ /* 0x001ea20000300a00 */
[----:B------:R-:W-:Y:S02]  /*61420*/  PRMT R0, R138, 0x7770, RZ ;  /* 0x000077708a007816 */ /* 0x000fe400000000ff */
[----:B------:R-:W-:Y:S01]  /*61430*/  LOP3.LUT P4, RZ, R8, 0x1, RZ, 0xc0, !PT ;  /* 0x0000000108ff7812 */ /* 0x000fe2000788c0ff */
[----:B------:R-:W-:Y:S03]  /*61440*/  @P1 STG.E.U8 desc[UR56][R56.64], R137 ;  /* 0x0000008938001986 */ /* 0x000fe6000c101138 */
[----:B------:R-:W-:Y:S01]  /*61450*/  ISETP.LT.AND P1, PT, R4, UR4, !P4 ;  /* 0x0000000404007c0c */ /* 0x000fe2000e721270 */
[----:B------:R-:W-:Y:S01]  /*61460*/  ULDC UR4, c[0x0][0x228] ;  /* 0x00008a0000047ab9 */ /* 0x000fe20000000800 */
[----:B------:R-:W-:Y:S01]  /*61470*/  LOP3.LUT P6, RZ, R9, 0x100000, RZ, 0xc0, !PT ;  /* 0x0010000009ff7812 */ /* 0x000fe200078cc0ff */
[----:B---3--:R0:W-:Y:S04]  /*61480*/  @P2 STG.E.U8 desc[UR56][R50.64], R0 ;  /* 0x0000000032002986 */ /* 0x0081e8000c101138 */
[----:B0-----:R-:W3:Y:S01]  /*61490*/  LDL.LU.64 R50, [R1+0x668] ;  /* 0x0006680001327983 */ /* 0x001ee20000300a00 */
[----:B------:R-:W-:-:S05]  /*614a0*/  PRMT R0, R138, 0x7771, RZ ;  /* 0x000077718a007816 */ /* 0x000fca00000000ff */
[----:B----4-:R0:W-:Y:S01]  /*614b0*/  @P1 STG.E.U8 desc[UR56][R48.64], R0 ;  /* 0x0000000030001986 */ /* 0x0101e2000c101138 */
[----:B------:R-:W-:Y:S01]  /*614c0*/  ISETP.LT.AND P1, PT, R3, UR4, !P6 ;  /* 0x0000000403007c0c */ /* 0x000fe2000f721270 */
[----:B------:R-:W-:Y:S02]  /*614d0*/  ULDC UR4, c[0x0][0x228] ;  /* 0x00008a0000047ab9 */ /* 0x000fe40000000800 */
[----:B0-----:R-:W4:Y:S01]  /*614e0*/  LDL.LU.64 R48, [R1+0x4e8] ;  /* 0x0004e80001307983 */ /* 0x001f220000300a00 */
[----:B------:R-:W-:Y:S02]  /*614f0*/  PRMT R0, R138, 0x7772, RZ ;  /* 0x000077728a007816 */ /* 0x000fe400000000ff */
[----:B------:R-:W-:Y:S01]  /*61500*/  ISETP.LT.AND P6, PT, R4, UR4, !P6 ;  /* 0x0000000404007c0c */ /* 0x000fe2000f7c1270 */
[----:B------:R-:W-:Y:S01]  /*61510*/  ULDC UR4, c[0x0][0x228] ;  /* 0x00008a0000047ab9 */ /* 0x000fe20000000800 */
[----:B------:R-:W-:-:S05]  /*61520*/  PRMT R138, R138, 0x7773, RZ ;  /* 0x000077738a8a7816 */ /* 0x000fca00000000ff */
[----:B------:R0:W-:Y:S04]  /*61530*/  @P1 STG.E.U8 desc[UR56][R168.64], R0 ;  /* 0x00000000a8001986 */ /* 0x0001e8000c101138 */
[----:B0-----:R-:W4:Y:S04]  /*61540*/  LDL.LU.64 R168, [R1+0x660] ;  /* 0x0006600001a87983 */ /* 0x001f280000300a00 */
[----:B--2---:R0:W-:Y:S04]  /*61550*/  @P6 STG.E.U8 desc[UR56][R170.64], R138 ;  /* 0x0000008aaa006986 */ /* 0x0041e8000c101138 */
[----:B0-----:R-:W2:Y:S01]  /*61560*/  LDL.LU.64 R170, [R1+0x598] ;  /* 0x0005980001aa7983 */ /* 0x001ea20000300a00 */
[----:B------:R-:W-:-:S04]  /*61570*/  LOP3.LUT P3, RZ, R8, 0x2, RZ, 0xc0, !PT ;  /* 0x0000000208ff7812 */ /* 0x000fc8000786c0ff */
[----:B------:R-:W-:Y:S01]  /*61580*/  ISETP.LT.AND P6, PT, R3, UR4, !P3 ;  /* 0x0000000403007c0c */ /* 0x000fe2000dfc1270 */
[----:B------:R-:W-:Y:S01]  /*61590*/  ULDC UR4, c[0x0][0x228] ;  /* 0x00008a0000047ab9 */ /* 0x000fe20000000800 */
[----:B------:R-:W-:Y:S02]  /*615a0*/  PRMT R0, R139, 0x7770, RZ ;  /* 0x000077708b007816 */ /* 0x000fe400000000ff */
[----:B------:R-:W-:-:S09]  /*615b0*/  LOP3.LUT P0, RZ, R8, 0x20, RZ, 0xc0, !PT ;  /* 0x0000002008ff7812 */ /* 0x000fd2000780c0ff */
[----:B------:R0:W-:Y:S01]  /*615c0*/  @P6 STG.E.U8 desc[UR56][R54.64], R0 ;  /* 0x0000000036006986 */ /* 0x0001e2000c101138 */
[----:B------:R-:W-:Y:S01]  /*615d0*/  ISETP.LT.AND P6, PT, R4, UR4, !P3 ;  /* 0x0000000404007c0c */ /* 0x000fe2000dfc1270 */
[----:B------:R-:W-:Y:S02]  /*615e0*/  ULDC UR4, c[0x0][0x228] ;  /* 0x00008a0000047ab9 */ /* 0x000fe40000000800 */
[----:B0-----:R-:W2:Y:S01]  /*615f0*/  LDL.LU.64 R54, [R1+0x658] ;  /* 0x0006580001367983 */ /* 0x001ea20000300a00 */
[----:B------:R-:W-:-:S09]  /*61600*/  PRMT R0, R139, 0x7771, RZ ;  /* 0x000077718b007816 */ /* 0x000fd200000000ff */
[----:B------:R0:W-:Y:S01]  /*61610*/  @P6 STG.E.U8 desc[UR56][R52.64], R0 ;  /* 0x0000000034006986 */ /* 0x0001e2000c101138 */
[----:B------:R-:W-:Y:S01]  /*61620*/  ISETP.LT.AND P6, PT, R3, UR4, !P0 ;  /* 0x0000000403007c0c */ /* 0x000fe2000c7c1270 */
[----:B------:R-:W-:Y:S02]  /*61630*/  ULDC UR4, c[0x0][0x228] ;  /* 0x00008a0000047ab9 */ /* 0x000fe40000000800 */
[----:B0-----:R-:W2:Y:S01]  /*61640*/  LDL.LU.64 R52, [R1+0x4f8] ;  /* 0x0004f80001347983 */ /* 0x001ea20000300a00 */
[C---:B------:R-:W-:Y:S02]  /*61650*/  PRMT R0, R139.reuse, 0x7772, RZ ;  /* 0x000077728b007816 */ /* 0x040fe400000000ff */
[----:B------:R-:W-:Y:S02]  /*61660*/  PRMT R139, R139, 0x7773, RZ ;  /* 0x000077738b8b7816 */ /* 0x000fe400000000ff */
[----:B------:R-:W-:-:S05]  /*61670*/  LOP3.LUT P2, RZ, R8, 0x200, RZ, 0xc0, !PT ;  /* 0x0000020008ff7812 */ /* 0x000fca000784c0ff */
[----:B---3--:R0:W-:Y:S01]  /*61680*/  @P6 STG.E.U8 desc[UR56][R50.64], R0 ;  /* 0x0000000032006986 */ /* 0x0081e2000c101138 */
[----:B------:R-:W-:Y:S01]  /*61690*/  ISETP.LT.AND P6, PT, R4, UR4, !P0 ;  /* 0x0000000404007c0c */ /* 0x000fe2000c7c1270 */
[----:B------:R-:W-:Y:S02]  /*616a0*/  ULDC UR4, c[0x0][0x228] ;  /* 0x00008a0000047ab9 */ /* 0x000fe40000000800 */
[----:B0-----:R-:W3:Y:S10]  /*616b0*/  LDL.LU.64 R50, [R1+0x650] ;  /* 0x0006500001327983 */ /* 0x001ef40000300a00 */
[----:B----4-:R0:W-:Y:S01]  /*616c0*/  @P6 STG.E.U8 desc[UR56][R48.64], R139 ;  /* 0x0000008b30006986 */ /* 0x0101e2000c101138 */
[----:B------:R-:W-:Y:S01]  /*616d0*/  ISETP.LT.AND P6, PT, R3, UR4, !P2 ;  /* 0x0000000403007c0c */ /* 0x000fe2000d7c1270 */
[----:B------:R-:W-:Y:S01]  /*616e0*/  ULDC UR4, c[0x0][0x228] ;  /* 0x00008a0000047ab9 */ /* 0x000fe20000000800 */
[----:B------:R-:W-:Y:S01]  /*616f0*/  PRMT R0, R140, 0x7770, RZ ;  /* 0x000077708c007816 */ /* 0x000fe200000000ff */
[----:B0-----:R-:W4:Y:S10]  /*61700*/  LDL.LU.64 R48, [R1+0x590] ;  /* 0x0005900001307983 */ /* 0x001f340000300a00 */
[----:B------:R0:W-:Y:S01]  /*61710*/  @P6 STG.E.U8 desc[UR56][R168.64], R0 ;  /* 0x00000000a8006986 */ /* 0x0001e2000c101138 */
[----:B------:R-:W-:Y:S01]  /*61720*/  ISETP.LT.AND P6, PT, R4, UR4, !P2 ;  /* 0x0000000404007c0c */ /* 0x000fe2000d7c1270 */
[----:B------:R-:W-:-:S02]  /*61730*/  ULDC UR4, c[0x0][0x228] ;  /* 0x00008a0000047ab9 */ /* 0x000fc40000000800 */
[----:B0-----:R-:W4:Y:S01]  /*61740*/  LDL.LU.64 R168, [R1+0x648] ;  /* 0x0006480001a87983 */ /* 0x001f220000300a00 */
[----:B------:R-:W-:-:S09]  /*61750*/  PRMT R0, R140, 0x7771, RZ ;  /* 0x000077718c007816 */ /* 0x000fd200000000ff */
[----:B--2---:R0:W-:Y:S04]  /*61760*/  @P6 STG.E.U8 desc[UR56][R170.64], R0 ;  /* 0x00000000aa006986 */ /* 0x0041e8000c101138 */
[----:B0-----:R-:W2:Y:S01]  /*61770*/  LDL.LU.64 R170, [R1+0x500] ;  /* 0x0005000001aa7983 */ /* 0x001ea20000300a00 */
[----:B------:R-:W-:-:S04]  /*61780*/  LOP3.LUT P4, RZ, R8, 0x1000, RZ, 0xc0, !PT ;  /* 0x0000100008ff7812 */ /* 0x000fc8000788c0ff */
[----:B------:R-:W-:Y:S01]  /*61790*/  ISETP.LT.AND P6, PT, R3, UR4, !P4 ;  /* 0x0000000403007c0c */ /* 0x000fe2000e7c1270 */
[----:B------:R-:W-:Y:S01]  /*617a0*/  ULDC UR4, c[0x0][0x228] ;  /* 0x00008a0000047ab9 */ /* 0x000fe20000000800 */
[C---:B------:R-:W-:Y:S02]  /*617b0*/  PRMT R0, R140.reuse, 0x7772, RZ ;  /* 0x000077728c007816 */ /* 0x040fe400000000ff */
[----:B------:R-:W-:Y:S02]  /*617c0*/  PRMT R140, R140, 0x7773, RZ ;  /* 0x000077738c8c7816 */ /* 0x000fe400000000ff */
[----:B------:R-:W-:-:S07]  /*617d0*/  LOP3.LUT P3, RZ, R8, 0x8000, RZ, 0xc0, !PT ;  /* 0x0000800008ff7812 */ /* 0x000fce000786c0ff */
[----:B------:R0:W-:Y:S01]  /*617e0*/  @P6 STG.E.U8 desc[UR56][R54.64], R0 ;  /* 0x0000000036006986 */ /* 0x0001e2000c101138 */
[----:B------:R-:W-:Y:S01]  /*617f0*/  ISETP.LT.AND P6, PT, R4, UR4, !P4 ;  /* 0x0000000404007c0c */ /* 0x000fe2000e7c1270 */
[----:B------:R-:W-:Y:S02]  /*61800*/  ULDC UR4, c[0x0][0x228] ;  /* 0x00008a0000047ab9 */ /* 0x000fe40000000800 */
[----:B0-----:R-:W2:Y:S10]  /*61810*/  LDL.LU.64 R54, [R1+0x640] ;  /* 0x0006400001367983 */ /* 0x001eb40000300a00 */
[----:B------:R0:W-:Y:S01]  /*61820*/  @P6 STG.E.U8 desc[UR56][R52.64], R140 ;  /* 0x0000008c34006986 */ /* 0x0001e2000c101138 */
[----:B------:R-:W-:Y:S01]  /*61830*/  ISETP.LT.AND P6, PT, R3, UR4, !P3 ;  /* 0x0000000403007c0c */ /* 0x000fe2000dfc1270 */
[----:B------:R-:W-:Y:S01]  /*61840*/  ULDC UR4, c[0x0][0x228] ;  /* 0x00008a0000047ab9 */ /* 0x000fe20000000800 */
[----:B------:R-:W-:Y:S01]  /*61850*/  PRMT R0, R141, 0x7770, RZ ;  /* 0x000077708d007816 */ /* 0x000fe200000000ff */
[----:B0-----:R-:W2:Y:S01]  /*61860*/  LDL.LU.64 R52, [R1+0x588] ;  /* 0x0005880001347983 */ /* 0x001ea20000300a00 */
[----:B------:R-:W-:-:S09]  /*61870*/  LOP3.LUT P0, RZ, R8, 0x10000, RZ, 0xc0, !PT ;  /* 0x0001000008ff7812 */ /* 0x000fd2000780c0ff */
[----:B---3--:R0:W-:Y:S01]  /*61880*/  @P6 STG.E.U8 desc[UR56][R50.64], R0 ;  /* 0x0000000032006986 */ /* 0x0081e2000c101138 */
[----:B------:R-:W-:Y:S01]  /*61890*/  ISETP.LT.AND P6, PT, R4, UR4, !P3 ;  /* 0x0000000404007c0c */ /* 0x000fe2000dfc1270 */
[----:B------:R-:W-:Y:S02]  /*618a0*/  ULDC UR4, c[0x0][0x228] ;  /* 0x00008a0000047ab9 */ /* 0x000fe40000000800 */
[----:B0-----:R-:W3:Y:S01]  /*618b0*/  LDL.LU.64 R50, [R1+0x638] ;  /* 0x0006380001327983 */ /* 0x001ee20000300a00 */
[----:B------:R-:W-:-:S09]  /*618c0*/  PRMT R0, R141, 0x7771, RZ ;  /* 0x000077718d007816 */ /* 0x000fd200000000ff */
[----:B----4-:R0:W-:Y:S01]  /*618d0*/  @P6 STG.E.U8 desc[UR56][R48.64], R0 ;  /* 0x0000000030006986 */ /* 0x0101e2000c101138 */
[----:B------:R-:W-:Y:S01]  /*618e0*/  ISETP.LT.AND P6, PT, R3, UR4, !P0 ;  /* 0x0000000403007c0c */ /* 0x000fe2000c7c1270 */
[----:B------:R-:W-:Y:S02]  /*618f0*/  ULDC UR4, c[0x0][0x228] ;  /* 0x00008a0000047ab9 */ /* 0x000fe40000000800 */
[----:B0-----:R-:W4:Y:S01]  /*61900*/  LDL.LU.64 R48, [R1+0x510] ;  /* 0x0005100001307983 */ /* 0x001f220000300a00 */
[C---:B------:R-:W-:Y:S02]  /*61910*/  PRMT R0, R141.reuse, 0x7772, RZ ;  /* 0x000077728d007816 */ /* 0x040fe400000000ff */
[----:B------:R-:W-:-:S07]  /*61920*/  PRMT R141, R141, 0x7773, RZ ;  /* 0x000077738d8d7816 */ /* 0x000fce00000000ff */
[----:B------:R0:W-:Y:S01]  /*61930*/  @P6 STG.E.U8 desc[UR56][R168.64], R0 ;  /* 0x00000000a8006986 */ /* 0x0001e2000c101138 */
[----:B------:R-:W-:Y:S01]  /*61940*/  ISETP.LT.AND P6, PT, R4, UR4, !P0 ;  /* 0x0000000404007c0c */ /* 0x000fe2000c7c1270 */
[----:B------:R-:W-:Y:S02]  /*61950*/  ULDC UR4, c[0x0][0x228] ;  /* 0x00008a0000047ab9 */ /* 0x000fe40000000800 */
[----:B0-----:R-:W4:Y:S10]  /*61960*/  LDL.LU.64 R168, [R1+0x630] ;  /* 0x0006300001a87983 */ /* 0x001f340000300a00 */
        /* <DEDUP_REMOVED lines=20> */
[C---:B------:R-:W-:Y:S01]  /*61ab0*/  ISETP.LT.AND P6, PT, R4.reuse, UR4, !P4 ;  /* 0x0000000404007c0c */ /* 0x040fe2000e7c1270 */
        /* <DEDUP_REMOVED lines=129> */
[----:B------:R-:W-:Y:S02]  /*622d0*/  LOP3.LUT P3, RZ, R7, 0x20000, RZ, 0xc0, !PT ;  /* 0x0002000007ff7812 */ /* 0x000fe4000786c0ff */
[----:B------:R-:W-:-:S03]  /*622e0*/  PRMT R8, R149, 0x7770, RZ ;  /* 0x0000777095087816 */ /* 0x000fc600000000ff */
[----:B---3--:R0:W-:Y:S01]  /*622f0*/  @P6 STG.E.U8 desc[UR56][R50.64], R0 ;  /* 0x0000000032006986 */ /* 0x0081e2000c101138 */
[----:B------:R-:W-:Y:S01]  /*62300*/  ISETP.LT.AND P6, PT, R4, UR4, !P4 ;  /* 0x0000000404007c0c */ /* 0x000fe2000e7c1270 */
[----:B------:R-:W-:Y:S02]  /*62310*/  ULDC UR4, c[0x0][0x228] ;  /* 0x00008a0000047ab9 */ /* 0x000fe40000000800 */
[----:B0-----:R-:W3:Y:S10]  /*62320*/  LDL.LU.64 R50, [R1+0x4c0] ;  /* 0x0004c00001327983 */ /* 0x001ef40000300a00 */
[----:B----4-:R0:W-:Y:S01]  /*62330*/  @P6 STG.E.U8 desc[UR56][R48.64], R148 ;  /* 0x0000009430006986 */ /* 0x0101e2000c101138 */
[----:B------:R-:W-:Y:S01]  /*62340*/  ISETP.LT.AND P6, PT, R3, UR4, !P3 ;  /* 0x0000000403007c0c */ /* 0x000fe2000dfc1270 */
[----:B------:R-:W-:-:S02]  /*62350*/  ULDC UR4, c[0x0][0x228] ;  /* 0x00008a0000047ab9 */ /* 0x000fc40000000800 */
[----:B0-----:R-:W4:Y:S01]  /*62360*/  LDL.LU.64 R48, [R1+0x4a8] ;  /* 0x0004a80001307983 */ /* 0x001f220000300a00 */
[----:B------:R-:W-:-:S09]  /*62370*/  PRMT R0, R149, 0x7771, RZ ;  /* 0x0000777195007816 */ /* 0x000fd200000000ff */
        /* <DEDUP_REMOVED lines=9> */
[C---:B------:R-:W-:Y:S02]  /*62410*/  PRMT R10, R149.reuse, 0x7772, RZ ;  /* 0x00007772950a7816 */ /* 0x040fe400000000ff */
[----:B------:R-:W-:Y:S02]  /*62420*/  PRMT R149, R149, 0x7773, RZ ;  /* 0x0000777395957816 */ /* 0x000fe400000000ff */
[----:B------:R-:W-:Y:S02]  /*62430*/  LOP3.LUT P2, RZ, R7, 0x200000, RZ, 0xc0, !PT ;  /* 0x0020000007ff7812 */ /* 0x000fe4000784c0ff */
[----:B------:R-:W-:-:S05]  /*62440*/  PRMT R8, R150, 0x7770, RZ ;  /* 0x0000777096087816 */ /* 0x000fca00000000ff */
[----:B------:R0:W-:Y:S01]  /*62450*/  @P6 STG.E.U8 desc[UR56][R54.64], R10 ;  /* 0x0000000a36006986 */ /* 0x0001e2000c101138 */
[----:B------:R-:W-:Y:S01]  /*62460*/  ISETP.LT.AND P6, PT, R4, UR4, !P0 ;  /* 0x0000000404007c0c */ /* 0x000fe2000c7c1270 */
[----:B------:R-:W-:Y:S02]  /*62470*/  ULDC UR4, c[0x0][0x228] ;  /* 0x00008a0000047ab9 */ /* 0x000fe40000000800 */
[----:B0-----:R-:W2:Y:S10]  /*62480*/  LDL.LU.64 R54, [R1+0x3d0] ;  /* 0x0003d00001367983 */ /* 0x001eb40000300a00 */
[----:B------:R0:W-:Y:S01]  /*62490*/  @P6 STG.E.U8 desc[UR56][R52.64], R149 ;  /* 0x0000009534006986 */ /* 0x0001e2000c101138 */
[----:B------:R-:W-:Y:S01]  /*624a0*/  ISETP.LT.AND P6, PT, R3, UR4, !P2 ;  /* 0x0000000403007c0c */ /* 0x000fe2000d7c1270 */
[----:B------:R-:W-:-:S02]  /*624b0*/  ULDC UR4, c[0x0][0x228] ;  /* 0x00008a0000047ab9 */ /* 0x000fc40000000800 */
[----:B0-----:R-:W2:Y:S01]  /*624c0*/  LDL.LU.64 R52, [R1+0x3c8] ;  /* 0x0003c80001347983 */ /* 0x001ea20000300a00 */
[----:B------:R-:W-:Y:S02]  /*624d0*/  PRMT R0, R150, 0x7771, RZ ;  /* 0x0000777196007816 */ /* 0x000fe400000000ff */
[C---:B------:R-:W-:Y:S02]  /*624e0*/  LOP3.LUT P4, RZ, R7.reuse, 0x1000000, RZ, 0xc0, !PT ;  /* 0x0100000007ff7812 */ /* 0x040fe4000788c0ff */
[C---:B------:R-:W-:Y:S02]  /*624f0*/  LOP3.LUT P3, RZ, R7.reuse, 0x8000000, RZ, 0xc0, !PT ;  /* 0x0800000007ff7812 */ /* 0x040fe4000786c0ff */
[----:B------:R-:W-:-:S03]  /*62500*/  LOP3.LUT P0, RZ, R7, 0x10000000, RZ, 0xc0, !PT ;  /* 0x1000000007ff7812 */ /* 0x000fc6000780c0ff */
[----:B---3--:R0:W-:Y:S01]  /*62510*/  @P6 STG.E.U8 desc[UR56][R50.64], R8 ;  /* 0x0000000832006986 */ /* 0x0081e2000c101138 */
[----:B------:R-:W-:Y:S01]  /*62520*/  ISETP.LT.AND P6, PT, R4, UR4, !P2 ;  /* 0x0000000404007c0c */ /* 0x000fe2000d7c1270 */
[----:B------:R-:W-:Y:S02]  /*62530*/  ULDC UR4, c[0x0][0x228] ;  /* 0x00008a0000047ab9 */ /* 0x000fe40000000800 */
[----:B0-----:R-:W3:Y:S10]  /*62540*/  LDL.LU.64 R50, [R1+0x3c0] ;  /* 0x0003c00001327983 */ /* 0x001ef40000300a00 */
[----:B----4-:R0:W-:Y:S01]  /*62550*/  @P6 STG.E.U8 desc[UR56][R48.64], R0 ;  /* 0x0000000030006986 */ /* 0x0101e2000c101138 */
[----:B------:R-:W-:Y:S01]  /*62560*/  ISETP.LT.AND P6, PT, R3, UR4, !P4 ;  /* 0x0000000403007c0c */ /* 0x000fe2000e7c1270 */
[----:B------:R-:W-:Y:S01]  /*62570*/  ULDC UR4, c[0x0][0x228] ;  /* 0x00008a0000047ab9 */ /* 0x000fe20000000800 */
[----:B------:R-:W-:Y:S01]  /*62580*/  LOP3.LUT P2, RZ, R7, 0x80000000, RZ, 0xc0, !PT ;  /* 0x8000000007ff7812 */ /* 0x000fe2000784c0ff */
[----:B0-----:R-:W4:Y:S01]  /*62590*/  LDL.LU.64 R48, [R1+0x3b8] ;  /* 0x0003b80001307983 */ /* 0x001f220000300a00 */
[----:B------:R-:W-:-:S02]  /*625a0*/  PRMT R7, R150, 0x7772, RZ ;  /* 0x0000777296077816 */ /* 0x000fc400000000ff */
[----:B------:R-:W-:-:S07]  /*625b0*/  PRMT R150, R150, 0x7773, RZ ;  /* 0x0000777396967816 */ /* 0x000fce00000000ff */
[----:B------:R0:W-:Y:S01]  /*625c0*/  @P6 STG.E.U8 desc[UR56][R168.64], R7 ;  /* 0x00000007a8006986 */ /* 0x0001e2000c101138 */
[----:B------:R-:W-:Y:S01]  /*625d0*/  ISETP.LT.AND P6, PT, R4, UR4, !P4 ;  /* 0x0000000404007c0c */ /* 0x000fe2000e7c1270 */
[----:B------:R-:W-:Y:S02]  /*625e0*/  ULDC UR4, c[0x0][0x228] ;  /* 0x00008a0000047ab9 */ /* 0x000fe40000000800 */
[----:B0-----:R-:W4:Y:S10]  /*625f0*/  LDL.LU.64 R168, [R1+0x3b0] ;  /* 0x0003b00001a87983 */ /* 0x001f340000300a00 */
[----:B--2---:R0:W-:Y:S04]  /*62600*/  @P6 STG.E.U8 desc[UR56][R170.64], R150 ;  /* 0x00000096aa006986 */ /* 0x0041e8000c101138 */
[----:B0-----:R-:W2:Y:S01]  /*62610*/  LDL.LU.64 R170, [R1+0x3a8] ;  /* 0x0003a80001aa7983 */ /* 0x001ea20000300a00 */
[----:B------:R-:W-:Y:S01]  /*62620*/  ISETP.LT.AND P6, PT, R3, UR4, !P3 ;  /* 0x0000000403007c0c */ /* 0x000fe2000dfc1270 */
[----:B------:R-:W-:Y:S01]  /*62630*/  ULDC UR4, c[0x0][0x228] ;  /* 0x00008a0000047ab9 */ /* 0x000fe20000000800 */
[----:B------:R-:W-:-:S02]  /*62640*/  PRMT R8, R151, 0x7770, RZ ;  /* 0x0000777097087816 */ /* 0x000fc400000000ff */
[C---:B------:R-:W-:Y:S02]  /*62650*/  PRMT R0, R151.reuse, 0x7771, RZ ;  /* 0x0000777197007816 */ /* 0x040fe400000000ff */
[C---:B------:R-:W-:Y:S02]  /*62660*/  PRMT R7, R151.reuse, 0x7772, RZ ;  /* 0x0000777297077816 */ /* 0x040fe400000000ff */
        /* <DEDUP_REMOVED lines=9> */
[C---:B------:R-:W-:Y:S02]  /*62700*/  PRMT R8, R152.reuse, 0x7770, RZ ;  /* 0x0000777098087816 */ /* 0x040fe400000000ff */
[----:B------:R-:W-:-:S07]  /*62710*/  PRMT R0, R152, 0x7771, RZ ;  /* 0x0000777198007816 */ /* 0x000fce00000000ff */
[----:B---3--:R0:W-:Y:S01]  /*62720*/  @P6 STG.E.U8 desc[UR56][R50.64], R7 ;  /* 0x0000000732006986 */ /* 0x0081e2000c101138 */
[----:B------:R-:W-:Y:S01]  /*62730*/  ISETP.LT.AND P6, PT, R4, UR4, !P0 ;  /* 0x0000000404007c0c */ /* 0x000fe2000c7c1270 */
[----:B------:R-:W-:Y:S02]  /*62740*/  ULDC UR4, c[0x0][0x228] ;  /* 0x00008a0000047ab9 */ /* 0x000fe40000000800 */
[----:B0-----:R-:W3:Y:S10]  /*62750*/  LDL.LU.64 R50, [R1+0x390] ;  /* 0x0003900001327983 */ /* 0x001ef40000300a00 */
[----:B----4-:R0:W-:Y:S01]  /*62760*/  @P6 STG.E.U8 desc[UR56][R48.64], R151 ;  /* 0x0000009730006986 */ /* 0x0101e2000c101138 */
[----:B------:R-:W-:Y:S01]  /*62770*/  ISETP.LT.AND P6, PT, R3, UR4, !P2 ;  /* 0x0000000403007c0c */ /* 0x000fe2000d7c1270 */
[----:B------:R-:W-:-:S02]  /*62780*/  ULDC UR4, c[0x0][0x228] ;  /* 0x00008a0000047ab9 */ /* 0x000fc40000000800 */
[----:B0-----:R-:W4:Y:S10]  /*62790*/  LDL.LU.64 R48, [R1+0x388] ;  /* 0x0003880001307983 */ /* 0x001f340000300a00 */
[----:B------:R0:W-:Y:S01]  /*627a0*/  @P6 STG.E.U8 desc[UR56][R168.64], R8 ;  /* 0x00000008a8006986 */ /* 0x0001e2000c101138 */
[----:B------:R-:W-:Y:S01]  /*627b0*/  ISETP.LT.AND P6, PT, R4, UR4, !P2 ;  /* 0x0000000404007c0c */ /* 0x000fe2000d7c1270 */
[----:B------:R-:W-:-:S02]  /*627c0*/  ULDC UR4, c[0x0][0x228] ;  /* 0x00008a0000047ab9 */ /* 0x000fc40000000800 */
        /* <DEDUP_REMOVED lines=19> */
[----:B------:R-:W-:Y:S02]  /*62900*/  LOP3.LUT P0, RZ, R6, 0x20, RZ, 0xc0, !PT ;  /* 0x0000002006ff7812 */ /* 0x000fe4000780c0ff */
[C---:B------:R-:W-:Y:S02]  /*62910*/  PRMT R7, R153.reuse, 0x7772, RZ ;  /* 0x0000777299077816 */ /* 0x040fe400000000ff */
        /* <DEDUP_REMOVED lines=85> */
[C---:B------:R-:W-:Y:S02]  /*62e70*/  PRMT R0, R157.reuse, 0x7771, RZ ;  /* 0x000077719d007816 */ /* 0x040fe400000000ff */
        /* <DEDUP_REMOVED lines=13> */
[----:B------:R-:W-:Y:S02]  /*62f50*/  LOP3.LUT P3, RZ, R6, 0x20000000, RZ, 0xc0, !PT ;  /* 0x2000000006ff7812 */ /* 0x000fe4000786c0ff */
[----:B------:R-:W-:Y:S01]  /*62f60*/  PRMT R0, R158, 0x7771, RZ ;  /* 0x000077719e007816 */ /* 0x000fe200000000ff */
[----:B---3--:R0:W-:Y:S01]  /*62f70*/  @P6 STG.E.U8 desc[UR56][R50.64], R7 ;  /* 0x0000000732006986 */ /* 0x0081e2000c101138 */
[----:B------:R-:W-:Y:S01]  /*62f80*/  ISETP.LT.AND P6, PT, R4, UR4, !P0 ;  /* 0x0000000404007c0c */ /* 0x000fe2000c7c1270 */
[----:B------:R-:W-:-:S02]  /*62f90*/  ULDC UR4, c[0x0][0x228] ;  /* 0x00008a0000047ab9 */ /* 0x000fc40000000800 */
[----:B0-----:R-:W3:Y:S10]  /*62fa0*/  LDL.LU.64 R50, [R1+0x2d0] ;  /* 0x0002d00001327983 */ /* 0x001ef40000300a00 */
[----:B----4-:R0:W-:Y:S01]  /*62fb0*/  @P6 STG.E.U8 desc[UR56][R48.64], R157 ;  /* 0x0000009d30006986 */ /* 0x0101e2000c101138 */
[----:B------:R-:W-:Y:S01]  /*62fc0*/  ISETP.LT.AND P6, PT, R3, UR4, !P2 ;  /* 0x0000000403007c0c */ /* 0x000fe2000d7c1270 */
[----:B------:R-:W-:Y:S01]  /*62fd0*/  ULDC UR4, c[0x0][0x228] ;  /* 0x00008a0000047ab9 */ /* 0x000fe20000000800 */
[----:B------:R-:W-:Y:S01]  /*62fe0*/  LOP3.LUT P0, RZ, R6, 0x80000000, RZ, 0xc0, !PT ;  /* 0x8000000006ff7812 */ /* 0x000fe2000780c0ff */
        /* <DEDUP_REMOVED lines=11> */
[----:B------:R-:W-:Y:S02]  /*630a0*/  PRMT R158, R158, 0x7773, RZ ;  /* 0x000077739e9e7816 */ /* 0x000fe400000000ff */
        /* <DEDUP_REMOVED lines=130> */
[C---:B------:R-:W-:Y:S02]  /*638d0*/  LOP3.LUT P3, RZ, R5.reuse, 0x800000, RZ, 0xc0, !PT ;  /* 0x0080000005ff7812 */ /* 0x040fe4000786c0ff */
[C---:B------:R-:W-:Y:S02]  /*638e0*/  LOP3.LUT P0, RZ, R5.reuse, 0x4000000, RZ, 0xc0, !PT ;  /* 0x0400000005ff7812 */ /* 0x040fe4000780c0ff */
[----:B------:R-:W-:-:S03]  /*638f0*/  LOP3.LUT P2, RZ, R5, 0x20000000, RZ, 0xc0, !PT ;  /* 0x2000000005ff7812 */ /* 0x000fc6000784c0ff */
[----:B------:R0:W-:Y:S01]  /*63900*/  @P6 STG.E.U8 desc[UR56][R54.64], R7 ;  /* 0x0000000736006986 */ /* 0x0001e2000c101138 */
[----:B------:R-:W-:Y:S01]  /*63910*/  ISETP.LT.AND P6, PT, R4, UR4, !P4 ;  /* 0x0000000404007c0c */ /* 0x000fe2000e7c1270 */
[----:B------:R-:W-:Y:S02]  /*63920*/  ULDC UR4, c[0x0][0x228] ;  /* 0x00008a0000047ab9 */ /* 0x000fe40000000800 */
[----:B0-----:R-:W2:Y:S10]  /*63930*/  LDL.LU.64 R54, [R1+0x1f0] ;  /* 0x0001f00001367983 */ /* 0x001eb40000300a00 */
[----:B------:R0:W-:Y:S01]  /*63940*/  @P6 STG.E.U8 desc[UR56][R52.64], R164 ;  /* 0x000000a434006986 */ /* 0x0001e2000c101138 */
[----:B------:R-:W-:Y:S01]  /*63950*/  ISETP.LT.AND P6, PT, R3, UR4, !P3 ;  /* 0x0000000403007c0c */ /* 0x000fe2000dfc1270 */
[----:B------:R-:W-:Y:S01]  /*63960*/  ULDC UR4, c[0x0][0x228] ;  /* 0x00008a0000047ab9 */ /* 0x000fe20000000800 */
[----:B------:R-:W-:Y:S01]  /*63970*/  LOP3.LUT P4, RZ, R5, 0x40000000, RZ, 0xc0, !PT ;  /* 0x4000000005ff7812 */ /* 0x000fe2000788c0ff */
[----:B0-----:R-:W2:Y:S01]  /*63980*/  LDL.LU.64 R52, [R1+0x1e8] ;  /* 0x0001e80001347983 */ /* 0x001ea20000300a00 */
[----:B------:R-:W-:-:S02]  /*63990*/  PRMT R5, R165, 0x7770, RZ ;  /* 0x00007770a5057816 */ /* 0x000fc400000000ff */
[C---:B------:R-:W-:Y:S02]  /*639a0*/  PRMT R0, R165.reuse, 0x7771, RZ ;  /* 0x00007771a5007816 */ /* 0x040fe400000000ff */
        /* <DEDUP_REMOVED lines=30> */
[----:B------:R-:W-:Y:S02]  /*63b90*/  LOP3.LUT P3, RZ, R2, 0x2, RZ, 0xc0, !PT ;  /* 0x0000000202ff7812 */ /* 0x000fe4000786c0ff */
[C---:B------:R-:W-:Y:S02]  /*63ba0*/  PRMT R5, R167.reuse, 0x7770, RZ ;  /* 0x00007770a7057816 */ /* 0x040fe400000000ff */
[----:B------:R-:W-:-:S05]  /*63bb0*/  PRMT R0, R167, 0x7771, RZ ;  /* 0x00007771a7007816 */ /* 0x000fca00000000ff */
        /* <DEDUP_REMOVED lines=83> */
[C---:B------:R-:W-:Y:S02]  /*640f0*/  LOP3.LUT P3, RZ, R2.reuse, 0x80000, RZ, 0xc0, !PT ;  /* 0x0008000002ff7812 */ /* 0x040fe4000786c0ff */
[C---:B------:R-:W-:Y:S02]  /*64100*/  LOP3.LUT P0, RZ, R2.reuse, 0x100000, RZ, 0xc0, !PT ;  /* 0x0010000002ff7812 */ /* 0x040fe4000780c0ff */
[C---:B------:R-:W-:Y:S02]  /*64110*/  LOP3.LUT P2, RZ, R2.reuse, 0x800000, RZ, 0xc0, !PT ;  /* 0x0080000002ff7812 */ /* 0x040fe4000784c0ff */
[----:B------:R-:W-:Y:S02]  /*64120*/  LOP3.LUT P1, RZ, R2, 0x2000000, RZ, 0xc0, !PT ;  /* 0x0200000002ff7812 */ /* 0x000fe4000782c0ff */
[----:B------:R-:W-:-:S02]  /*64130*/  PRMT R2, R174, 0x7772, RZ ;  /* 0x00007772ae027816 */ /* 0x000fc400000000ff */
[----:B------:R-:W-:Y:S02]  /*64140*/  PRMT R174, R174, 0x7773, RZ ;  /* 0x00007773aeae7816 */ /* 0x000fe400000000ff */
[----:B------:R-:W-:Y:S01]  /*64150*/  PRMT R5, R175, 0x7770, RZ ;  /* 0x00007770af057816 */ /* 0x000fe200000000ff */
        /* <DEDUP_REMOVED lines=27> */
[C---:B------:R-:W-:Y:S01]  /*64310*/  PRMT R0, R12.reuse, 0x7770, RZ ;  /* 0x000077700c007816 */ /* 0x040fe200000000ff */
[----:B------:R-:W2:Y:S01]  /*64320*/  LDL.LU.64 R60, [R1+0x100] ;  /* 0x00010000013c7983 */ /* 0x000ea20000300a00 */
[----:B------:R-:W-:-:S02]  /*64330*/  PRMT R2, R12, 0x7771, RZ ;  /* 0x000077710c027816 */ /* 0x000fc400000000ff */
[C---:B------:R-:W-:Y:S01]  /*64340*/  PRMT R5, R12.reuse, 0x7772, RZ ;  /* 0x000077720c057816 */ /* 0x040fe200000000ff */
[----:B------:R-:W2:Y:S01]  /*64350*/  LDL.LU.64 R58, [R1+0xf8] ;  /* 0x0000f800013a7983 */ /* 0x000ea20000300a00 */
[----:B------:R-:W-:Y:S02]  /*64360*/  PRMT R12, R12, 0x7773, RZ ;  /* 0x000077730c0c7816 */ /* 0x000fe400000000ff */
[----:B------:R-:W-:Y:S01]  /*64370*/  LOP3.LUT P5, RZ, R9, 0x80000, RZ, 0xc0, !PT ;  /* 0x0008000009ff7812 */ /* 0x000fe200078ac0ff */
[----:B------:R-:W2:Y:S04]  /*64380*/  LDL.LU.64 R56, [R1+0xf0] ;  /* 0x0000f00001387983 */ /* 0x000ea80000300a00 */
[----:B------:R0:W-:Y:S01]  /*64390*/  @P6 STG.E.U8 desc[UR56][R54.64], R0 ;  /* 0x0000000036006986 */ /* 0x0001e2000c101138 */
[C---:B------:R-:W-:Y:S01]  /*643a0*/  ISETP.LT.AND P6, PT, R4.reuse, UR4, !P2 ;  /* 0x0000000404007c0c */ /* 0x040fe2000d7c1270 */
[----:B------:R-:W-:Y:S01]  /*643b0*/  ULDC UR4, c[0x0][0x228] ;  /* 0x00008a0000047ab9 */ /* 0x000fe20000000800 */
[----:B0-----:R-:W-:Y:S01]  /*643c0*/  PRMT R0, R13, 0x7770, RZ ;  /* 0x000077700d007816 */ /* 0x001fe200000000ff */
[----:B------:R-:W2:Y:S10]  /*643d0*/  LDL.LU.64 R54, [R1+0xe8] ;  /* 0x0000e80001367983 */ /* 0x000eb40000300a00 */
[----:B------:R0:W-:Y:S01]  /*643e0*/  @P6 STG.E.U8 desc[UR56][R52.64], R2 ;  /* 0x0000000234006986 */ /* 0x0001e2000c101138 */
[----:B------:R-:W-:Y:S01]  /*643f0*/  ISETP.LT.AND P6, PT, R3, UR4, !P1 ;  /* 0x0000000403007c0c */ /* 0x000fe2000cfc1270 */
[----:B------:R-:W-:Y:S01]  /*64400*/  ULDC UR4, c[0x0][0x228] ;  /* 0x00008a0000047ab9 */ /* 0x000fe20000000800 */
[----:B0-----:R-:W-:Y:S01]  /*64410*/  PRMT R2, R13, 0x7771, RZ ;  /* 0x000077710d027816 */ /* 0x001fe200000000ff */
[----:B------:R-:W2:Y:S10]  /*64420*/  LDL.LU.64 R52, [R1+0xe0] ;  /* 0x0000e00001347983 */ /* 0x000eb40000300a00 */
[----:B---3--:R0:W-:Y:S01]  /*64430*/  @P6 STG.E.U8 desc[UR56][R50.64], R5 ;  /* 0x0000000532006986 */ /* 0x0081e2000c101138 */
[----:B------:R-:W-:Y:S01]  /*64440*/  ISETP.LT.AND P6, PT, R4, UR4, !P1 ;  /* 0x0000000404007c0c */ /* 0x000fe2000cfc1270 */
[----:B------:R-:W-:-:S02]  /*64450*/  ULDC UR4, c[0x0][0x228] ;  /* 0x00008a0000047ab9 */ /* 0x000fc40000000800 */
[----:B0-----:R-:W3:Y:S10]  /*64460*/  LDL.LU.64 R50, [R1+0xd8] ;  /* 0x0000d80001327983 */ /* 0x001ef40000300a00 */
[----:B----4-:R0:W-:Y:S01]  /*64470*/  @P6 STG.E.U8 desc[UR56][R48.64], R12 ;  /* 0x0000000c30006986 */ /* 0x0101e2000c101138 */
[----:B------:R-:W-:Y:S01]  /*64480*/  ISETP.LT.AND P6, PT, R3, UR4, !P5 ;  /* 0x0000000403007c0c */ /* 0x000fe2000efc1270 */
[----:B------:R-:W-:-:S02]  /*64490*/  ULDC UR4, c[0x0][0x228] ;  /* 0x00008a0000047ab9 */ /* 0x000fc40000000800 */
[----:B------:R-:W-:Y:S01]  /*644a0*/  ISETP.LT.AND P5, PT, R4, UR4, !P5 ;  /* 0x0000000404007c0c */ /* 0x000fe2000efa1270 */
[----:B------:R-:W-:Y:S01]  /*644b0*/  ULDC UR4, c[0x0][0x228] ;  /* 0x00008a0000047ab9 */ /* 0x000fe20000000800 */
[----:B0-----:R-:W4:Y:S08]  /*644c0*/  LDL.LU.64 R48, [R1+0xd0] ;  /* 0x0000d00001307983 */ /* 0x001f300000300a00 */
[----:B------:R0:W-:Y:S04]  /*644d0*/  @P6 STG.E.U8 desc[UR56][R168.64], R0 ;  /* 0x00000000a8006986 */ /* 0x0001e8000c101138 */
[----:B0-----:R-:W4:Y:S04]  /*644e0*/  LDL.LU.64 R168, [R1+0xc8] ;  /* 0x0000c80001a87983 */ /* 0x001f280000300a00 */
[----:B--2---:R0:W-:Y:S04]  /*644f0*/  @P5 STG.E.U8 desc[UR56][R170.64], R2 ;  /* 0x00000002aa005986 */ /* 0x0041e8000c101138 */
[----:B0-----:R-:W2:Y:S01]  /*64500*/  LDL.LU.64 R170, [R1+0xc0] ;  /* 0x0000c00001aa7983 */ /* 0x001ea20000300a00 */
[----:B------:R-:W-:-:S02]  /*64510*/  LOP3.LUT P4, RZ, R9, 0x40000, RZ, 0xc0, !PT ;  /* 0x0004000009ff7812 */ /* 0x000fc4000788c0ff */
[----:B------:R-:W-:Y:S02]  /*64520*/  LOP3.LUT P3, RZ, R9, 0x20000, RZ, 0xc0, !PT ;  /* 0x0002000009ff7812 */ /* 0x000fe4000786c0ff */
[C---:B------:R-:W-:Y:S01]  /*64530*/  ISETP.LT.AND P6, PT, R3.reuse, UR4, !P4 ;  /* 0x0000000403007c0c */ /* 0x040fe2000e7c1270 */
[----:B------:R-:W-:Y:S01]  /*64540*/  ULDC UR4, c[0x0][0x228] ;  /* 0x00008a0000047ab9 */ /* 0x000fe20000000800 */
[----:B------:R-:W-:Y:S01]  /*64550*/  ISETP.LT.AND P4, PT, R4, UR5, !P4 ;  /* 0x0000000504007c0c */ /* 0x000fe2000e781270 */
[----:B------:R-:W-:Y:S01]  /*64560*/  ULDC UR5, c[0x0][0x228] ;  /* 0x00008a0000057ab9 */ /* 0x000fe20000000800 */
[----:B------:R-:W-:Y:S01]  /*64570*/  ISETP.LT.AND P5, PT, R3, UR4, !P3 ;  /* 0x0000000403007c0c */ /* 0x000fe2000dfa1270 */
[----:B------:R-:W-:Y:S01]  /*64580*/  ULDC UR4, c[0x0][0x228] ;  /* 0x00008a0000047ab9 */ /* 0x000fe20000000800 */
[----:B------:R-:W-:Y:S02]  /*64590*/  PRMT R5, R13, 0x7772, RZ ;  /* 0x000077720d057816 */ /* 0x000fe400000000ff */
[----:B------:R-:W-:-:S02]  /*645a0*/  LOP3.LUT P2, RZ, R9, 0x8000, RZ, 0xc0, !PT ;  /* 0x0000800009ff7812 */ /* 0x000fc4000784c0ff */
[----:B------:R-:W-:Y:S02]  /*645b0*/  PRMT R13, R13, 0x7773, RZ ;  /* 0x000077730d0d7816 */ /* 0x000fe400000000ff */
[----:B------:R-:W-:Y:S01]  /*645c0*/  PRMT R0, R14, 0x7770, RZ ;  /* 0x000077700e007816 */ /* 0x000fe200000000ff */
[----:B------:R-:W-:Y:S01]  /*645d0*/  @P6 STG.E.U8 desc[UR56][R60.64], R5 ;  /* 0x000000053c006986 */ /* 0x000fe2000c101138 */
[----:B------:R-:W-:Y:S01]  /*645e0*/  ISETP.LT.AND P6, PT, R3, UR4, !P2 ;  /* 0x0000000403007c0c */ /* 0x000fe2000d7c1270 */
[----:B------:R-:W-:Y:S01]  /*645f0*/  ULDC UR4, c[0x0][0x228] ;  /* 0x00008a0000047ab9 */ /* 0x000fe20000000800 */
[C---:B------:R-:W-:Y:S01]  /*64600*/  LOP3.LUT P1, RZ, R9.reuse, 0x4000, RZ, 0xc0, !PT ;  /* 0x0000400009ff7812 */ /* 0x040fe2000782c0ff */
[----:B------:R-:W-:Y:S01]  /*64610*/  @P4 STG.E.U8 desc[UR56][R58.64], R13 ;  /* 0x0000000d3a004986 */ /* 0x000fe2000c101138 */
[----:B------:R-:W-:Y:S02]  /*64620*/  LOP3.LUT P0, RZ, R9, 0x10000, RZ, 0xc0, !PT ;  /* 0x0001000009ff7812 */ /* 0x000fe4000780c0ff */
[C---:B------:R-:W-:Y:S01]  /*64630*/  ISETP.LT.AND P3, PT, R4.reuse, UR4, !P3 ;  /* 0x0000000404007c0c */ /* 0x040fe2000df61270 */
[----:B------:R0:W-:Y:S01]  /*64640*/  @P5 STG.E.U8 desc[UR56][R56.64], R0 ;  /* 0x0000000038005986 */ /* 0x0001e2000c101138 */
[----:B------:R-:W-:Y:S01]  /*64650*/  ULDC UR4, c[0x0][0x228] ;  /* 0x00008a0000047ab9 */ /* 0x000fe20000000800 */
[----:B------:R-:W-:Y:S01]  /*64660*/  ISETP.LT.AND P5, PT, R3, UR5, !P1 ;  /* 0x0000000503007c0c */ /* 0x000fe2000cfa1270 */
[----:B------:R-:W-:Y:S01]  /*64670*/  ULDC UR5, c[0x0][0x228] ;  /* 0x00008a0000057ab9 */ /* 0x000fe20000000800 */
[----:B------:R-:W-:-:S02]  /*64680*/  ISETP.LT.AND P2, PT, R4, UR4, !P2 ;  /* 0x0000000404007c0c */ /* 0x000fc4000d741270 */
[----:B------:R-:W-:Y:S01]  /*64690*/  ISETP.LT.AND P4, PT, R3, UR6, !P0 ;  /* 0x0000000603007c0c */ /* 0x000fe2000c781270 */
[----:B------:R-:W-:Y:S01]  /*646a0*/  ULDC UR6, c[0x0][0x228] ;  /* 0x00008a0000067ab9 */ /* 0x000fe20000000800 */
[C---:B------:R-:W-:Y:S02]  /*646b0*/  ISETP.LT.AND P1, PT, R4.reuse, UR5, !P1 ;  /* 0x0000000504007c0c */ /* 0x040fe4000cf21270 */
[----:B------:R-:W-:Y:S02]  /*646c0*/  ISETP.LT.AND P0, PT, R4, UR6, !P0 ;  /* 0x0000000604007c0c */ /* 0x000fe4000c701270 */
[C---:B0-----:R-:W-:Y:S02]  /*646d0*/  PRMT R0, R14.reuse, 0x7771, RZ ;  /* 0x000077710e007816 */ /* 0x041fe400000000ff */
[C---:B------:R-:W-:Y:S02]  /*646e0*/  PRMT R2, R14.reuse, 0x7772, RZ ;  /* 0x000077720e027816 */ /* 0x040fe400000000ff */
[----:B------:R-:W-:-:S02]  /*646f0*/  PRMT R14, R14, 0x7773, RZ ;  /* 0x000077730e0e7816 */ /* 0x000fc400000000ff */
[C---:B------:R-:W-:Y:S02]  /*64700*/  PRMT R3, R15.reuse, 0x7770, RZ ;  /* 0x000077700f037816 */ /* 0x040fe400000000ff */
[C---:B------:R-:W-:Y:S02]  /*64710*/  PRMT R4, R15.reuse, 0x7771, RZ ;  /* 0x000077710f047816 */ /* 0x040fe400000000ff */
[C---:B------:R-:W-:Y:S01]  /*64720*/  PRMT R5, R15.reuse, 0x7772, RZ ;  /* 0x000077720f057816 */ /* 0x040fe200000000ff */
[----:B------:R0:W-:Y:S01]  /*64730*/  @P3 STG.E.U8 desc[UR56][R54.64], R0 ;  /* 0x0000000036003986 */ /* 0x0001e2000c101138 */
[----:B------:R-:W-:-:S03]  /*64740*/  PRMT R15, R15, 0x7773, RZ ;  /* 0x000077730f0f7816 */ /* 0x000fc600000000ff */
[----:B------:R0:W-:Y:S04]  /*64750*/  @P6 STG.E.U8 desc[UR56][R52.64], R2 ;  /* 0x0000000234006986 */ /* 0x0001e8000c101138 */
[----:B---3--:R0:W-:Y:S04]  /*64760*/  @P2 STG.E.U8 desc[UR56][R50.64], R14 ;  /* 0x0000000e32002986 */ /* 0x0081e8000c101138 */
[----:B----4-:R0:W-:Y:S04]  /*64770*/  @P5 STG.E.U8 desc[UR56][R48.64], R3 ;  /* 0x0000000330005986 */ /* 0x0101e8000c101138 */
[----:B------:R0:W-:Y:S04]  /*64780*/  @P1 STG.E.U8 desc[UR56][R168.64], R4 ;  /* 0x00000004a8001986 */ /* 0x0001e8000c101138 */
[----:B--2---:R0:W-:Y:S01]  /*64790*/  @P4 STG.E.U8 desc[UR56][R170.64], R5 ;  /* 0x00000005aa004986 */ /* 0x0041e2000c101138 */
[----:B------:R-:W-:Y:S05]  /*647a0*/  @!P0 EXIT ;  /* 0x000000000000894d */ /* 0x000fea0003800000 */
[----:B0-----:R-:W2:Y:S04]  /*647b0*/  LDL.LU.64 R170, [R1+0xb8] ;  /* 0x0000b80001aa7983 */ /* 0x001ea80000300a00 */
[----:B--2---:R-:W-:Y:S01]  /*647c0*/  STG.E.U8 desc[UR56][R170.64], R15 ;  /* 0x0000000faa007986 */ /* 0x004fe2000c101138 */
[----:B------:R-:W-:Y:S05]  /*647d0*/  EXIT ;  /* 0x000000000000794d */ /* 0x000fea0003800000 */
.L_x_3:
[----:B------:R-:W-:-:S00]  /*647e0*/  BRA `(.L_x_3) ;  /* 0xfffffffc00fc7947 */ /* 0x000fc0000383ffff */
[----:B------:R-:W-:-:S00]  /*647f0*/  NOP ;  /* 0x0000000000007918 */ /* 0x000fc00000000000 */
        /* <DEDUP_REMOVED lines=8> */
.L_x_4:


//--------------------- .nv.shared.matmul_kernel  --------------------------
	.section	.nv.shared.matmul_kernel,"aw",@nobits
	.sectionflags	@""
	.align	16
	.zero		1024


//--------------------- .nv.shared.reserved.0     --------------------------
	.section	.nv.shared.reserved.0,"aw",@nobits
	.weak		__nv_reservedSMEM_offset_0_alias
	.size		__nv_reservedSMEM_offset_0_alias, 0, 0
	.other		__nv_reservedSMEM_offset_0_alias,@"STO_CUDA_RESERVED_SHARED STV_DEFAULT"
__nv_reservedSMEM_offset_0_alias:
	.zero		0


//--------------------- .nv.constant0.matmul_kernel --------------------------
	.section	.nv.constant0.matmul_kernel,"a",@progbits
	.sectionflags	@""
	.align	4
.nv.constant0.matmul_kernel:
	.zero		608


//--------------------- SYMBOLS --------------------------

	.type		.nv.reservedSmem.offset0,@object
	.size		.nv.reservedSmem.offset0,0x4
